//
// Generated by NVIDIA NVVM Compiler
//
// Compiler Build ID: CL-36424714
// Cuda compilation tools, release 13.0, V13.0.88
// Based on NVVM 20.0.0
//

.version 9.0
.target sm_100
.address_size 64

	// .globl	_Z13evolucion_varPdS_S_S_S_S_S_S_S_S_S_S_P7double2S1_S1_S1_S_S_S_S_iiidddiS_S1_i
.extern .func  (.param .b32 func_retval0) vprintf
(
	.param .b64 vprintf_param_0,
	.param .b64 vprintf_param_1
)
;
.func  (.param .align 16 .b8 func_retval0[16]) __internal_trig_reduction_slowpathd
(
	.param .b64 __internal_trig_reduction_slowpathd_param_0
)
;
.func  (.param .b64 func_retval0) __internal_accurate_pow
(
	.param .b64 __internal_accurate_pow_param_0,
	.param .b64 __internal_accurate_pow_param_1
)
;
.global .align 8 .b8 coefficient_adelantada[24] = {0, 0, 0, 0, 0, 0, 248, 191, 0, 0, 0, 0, 0, 0, 0, 64, 0, 0, 0, 0, 0, 0, 224, 191};
.global .align 8 .b8 coefficient_centrada[24] = {0, 0, 0, 0, 0, 0, 224, 191, 0, 0, 0, 0, 0, 0, 0, 0, 0, 0, 0, 0, 0, 0, 224, 63};
.global .align 8 .b8 coefficient_atrasada[24] = {0, 0, 0, 0, 0, 0, 248, 63, 0, 0, 0, 0, 0, 0, 0, 192, 0, 0, 0, 0, 0, 0, 224, 63};
.global .align 8 .b8 b_i[32] = {85, 85, 85, 85, 85, 85, 197, 63, 85, 85, 85, 85, 85, 85, 213, 63, 85, 85, 85, 85, 85, 85, 213, 63, 85, 85, 85, 85, 85, 85, 197, 63};
.global .align 8 .b8 c_i[32] = {0, 0, 0, 0, 0, 0, 0, 0, 0, 0, 0, 0, 0, 0, 224, 63, 0, 0, 0, 0, 0, 0, 224, 63, 0, 0, 0, 0, 0, 0, 240, 63};
.global .align 8 .b8 a_ij[32] = {0, 0, 0, 0, 0, 0, 0, 0, 0, 0, 0, 0, 0, 0, 224, 63, 0, 0, 0, 0, 0, 0, 224, 63, 0, 0, 0, 0, 0, 0, 240, 63};
.global .align 1 .b8 $str[17] = {75, 98, 95, 100, 111, 116, 32, 61, 61, 32, 99, 104, 101, 99, 107, 10};
.global .align 1 .b8 $str$1[16] = {75, 95, 100, 111, 116, 32, 61, 61, 32, 99, 104, 101, 99, 107, 10};
.global .align 1 .b8 $str$2[21] = {108, 97, 109, 98, 100, 97, 95, 100, 111, 116, 32, 61, 61, 32, 99, 104, 101, 99, 107, 10};
.global .align 1 .b8 $str$3[16] = {85, 95, 100, 111, 116, 32, 61, 61, 32, 99, 104, 101, 99, 107, 10};
.global .align 1 .b8 $str$4[19] = {102, 95, 68, 98, 95, 100, 111, 116, 32, 61, 61, 32, 99, 104, 101, 99, 107, 10};
.global .align 1 .b8 $str$5[17] = {68, 98, 95, 100, 111, 116, 32, 61, 61, 32, 99, 104, 101, 99, 107, 10};
.global .align 1 .b8 $str$6[19] = {102, 95, 80, 73, 95, 100, 111, 116, 32, 61, 61, 32, 99, 104, 101, 99, 107, 10};
.global .align 1 .b8 $str$7[17] = {80, 73, 95, 100, 111, 116, 32, 61, 61, 32, 99, 104, 101, 99, 107, 10};
.global .align 1 .b8 $str$8[20] = {102, 95, 99, 104, 105, 95, 100, 111, 116, 32, 61, 61, 32, 99, 104, 101, 99, 107, 10};
.global .align 1 .b8 $str$9[18] = {99, 104, 105, 95, 100, 111, 116, 32, 61, 61, 32, 99, 104, 101, 99, 107, 10};
.global .align 1 .b8 $str$10[21] = {102, 95, 100, 114, 95, 117, 95, 100, 111, 116, 32, 61, 61, 32, 99, 104, 101, 99, 107, 10};
.global .align 1 .b8 $str$11[19] = {102, 95, 112, 105, 95, 100, 111, 116, 32, 61, 61, 32, 99, 104, 101, 99, 107, 10};
.global .align 1 .b8 $str$12[18] = {82, 75, 81, 48, 32, 48, 44, 49, 55, 58, 32, 37, 46, 49, 53, 102, 10};
.global .align 1 .b8 $str$13[18] = {82, 75, 81, 49, 32, 48, 44, 49, 55, 58, 32, 37, 46, 49, 53, 102, 10};
.global .align 1 .b8 $str$14[18] = {82, 75, 81, 50, 32, 48, 44, 49, 55, 58, 32, 37, 46, 49, 53, 102, 10};
.global .align 1 .b8 $str$15[16] = {112, 104, 105, 32, 116, 48, 32, 58, 32, 37, 46, 49, 53, 102, 10};
.global .align 1 .b8 $str$16[16] = {112, 104, 105, 32, 116, 49, 32, 58, 32, 37, 46, 49, 53, 102, 10};
.global .align 1 .b8 $str$17[12] = {80, 73, 32, 58, 32, 37, 46, 49, 53, 102, 10};
.global .align 1 .b8 $str$18[13] = {99, 104, 105, 32, 58, 32, 37, 46, 49, 53, 102, 10};
.global .align 1 .b8 $str$19[15] = {97, 108, 112, 104, 97, 32, 58, 32, 37, 46, 49, 53, 102, 10};
.global .align 1 .b8 $str$20[11] = {65, 32, 58, 32, 37, 46, 49, 53, 102, 10};
.global .align 1 .b8 $str$21[11] = {66, 32, 58, 32, 37, 46, 49, 53, 102, 10};
.global .align 1 .b8 $str$22[16] = {75, 95, 112, 97, 115, 116, 32, 58, 32, 37, 46, 49, 53, 102, 10};
.global .align 1 .b8 $str$23[17] = {75, 66, 95, 112, 97, 115, 116, 32, 58, 32, 37, 46, 49, 53, 102, 10};
.global .align 1 .b8 $str$24[11] = {75, 32, 58, 32, 37, 46, 49, 53, 102, 10};
.global .align 1 .b8 $str$25[12] = {75, 66, 32, 58, 32, 37, 46, 49, 53, 102, 10};
.global .align 1 .b8 $str$26[16] = {75, 95, 108, 97, 115, 116, 32, 58, 32, 37, 46, 49, 53, 102, 10};
.global .align 1 .b8 $str$27[17] = {75, 66, 95, 108, 97, 115, 116, 32, 58, 32, 37, 46, 49, 53, 102, 10};
.global .align 1 .b8 $str$28[12] = {68, 66, 32, 58, 32, 37, 46, 49, 53, 102, 10};
.global .align 1 .b8 $str$29[12] = {68, 97, 32, 58, 32, 37, 46, 49, 53, 102, 10};
.global .align 1 .b8 $str$30[11] = {85, 32, 58, 32, 37, 46, 49, 53, 102, 10};
.global .align 1 .b8 $str$31[16] = {108, 97, 109, 98, 100, 97, 32, 58, 32, 37, 46, 49, 53, 102, 10};
.global .align 1 .b8 $str$32[13] = {114, 104, 111, 32, 58, 32, 37, 46, 49, 53, 102, 10};
.global .align 1 .b8 $str$33[12] = {106, 97, 32, 58, 32, 37, 46, 49, 53, 102, 10};
.global .align 1 .b8 $str$34[12] = {83, 65, 32, 58, 32, 37, 46, 49, 53, 102, 10};
.global .align 1 .b8 $str$35[12] = {83, 66, 32, 58, 32, 37, 46, 49, 53, 102, 10};
.global .align 1 .b8 $str$36[19] = {82, 101, 40, 117, 41, 32, 48, 44, 49, 55, 58, 32, 37, 46, 49, 53, 102, 10};
.global .align 1 .b8 $str$37[22] = {82, 101, 40, 117, 95, 112, 105, 41, 32, 48, 44, 49, 55, 58, 32, 37, 46, 49, 53, 102, 10};
.global .align 1 .b8 $str$38[17] = {82, 75, 81, 32, 48, 44, 49, 55, 58, 32, 37, 46, 49, 53, 102, 10};
.global .align 1 .b8 $str$39[18] = {82, 101, 40, 100, 114, 95, 117, 41, 32, 58, 32, 37, 46, 49, 53, 102, 10};
.global .align 1 .b8 $str$40[17] = {82, 101, 40, 112, 105, 41, 32, 32, 58, 32, 37, 46, 49, 53, 102, 10};
.global .align 1 .b8 $str$41[15] = {73, 109, 40, 117, 41, 32, 58, 32, 37, 46, 49, 53, 102, 10};
.global .align 1 .b8 $str$42[18] = {73, 109, 40, 117, 95, 112, 49, 41, 32, 58, 32, 37, 46, 49, 53, 102, 10};
.global .align 1 .b8 $str$43[18] = {73, 109, 40, 100, 114, 95, 117, 41, 32, 58, 32, 37, 46, 49, 53, 102, 10};
.global .align 1 .b8 $str$44[16] = {73, 109, 40, 112, 105, 41, 32, 58, 32, 37, 46, 49, 53, 102, 10};
.global .align 1 .b8 $str$45[31] = {100, 95, 117, 95, 116, 101, 109, 112, 95, 120, 32, 61, 32, 37, 46, 49, 53, 102, 32, 32, 124, 32, 32, 107, 32, 61, 32, 37, 100, 10};
.global .align 1 .b8 $str$46[26] = {117, 32, 61, 32, 37, 46, 49, 53, 108, 102, 32, 42, 32, 114, 97, 100, 105, 111, 32, 61, 32, 37, 102, 124, 10};
.global .align 1 .b8 $str$47[28] = {117, 95, 112, 49, 32, 61, 32, 37, 46, 49, 53, 102, 32, 42, 32, 114, 97, 100, 105, 111, 32, 61, 32, 37, 102, 124, 10};
.global .align 1 .b8 $str$48[32] = {116, 101, 109, 112, 95, 102, 108, 117, 99, 116, 95, 48, 32, 61, 32, 37, 49, 46, 53, 102, 32, 124, 32, 32, 108, 32, 61, 32, 37, 100, 10};
.global .align 1 .b8 $str$49[32] = {116, 101, 109, 112, 95, 102, 108, 117, 99, 116, 95, 49, 32, 61, 32, 37, 49, 46, 53, 102, 32, 124, 32, 32, 108, 32, 61, 32, 37, 100, 10};
.global .align 1 .b8 $str$50[32] = {116, 101, 109, 112, 95, 102, 108, 117, 99, 116, 95, 50, 32, 61, 32, 37, 49, 46, 53, 102, 32, 124, 32, 32, 108, 32, 61, 32, 37, 100, 10};
.global .align 1 .b8 $str$51[16] = {83, 116, 114, 101, 115, 115, 95, 69, 110, 101, 114, 103, 121, 58, 10};
.global .align 1 .b8 $str$52[21] = {32, 60, 120, 124, 80, 73, 124, 120, 62, 94, 50, 32, 61, 32, 37, 49, 46, 53, 102, 10};
.global .align 1 .b8 $str$53[22] = {32, 60, 120, 124, 99, 104, 105, 124, 120, 62, 94, 50, 32, 61, 32, 37, 49, 46, 53, 102, 10};
.global .align 1 .b8 $str$54[25] = {32, 60, 120, 124, 80, 73, 32, 99, 104, 105, 124, 120, 62, 94, 50, 32, 61, 32, 37, 49, 46, 53, 102, 10};
.global .align 8 .b8 __cudart_i2opi_d[144] = {8, 93, 141, 31, 177, 95, 251, 107, 234, 146, 82, 138, 247, 57, 7, 61, 123, 241, 229, 235, 199, 186, 39, 117, 45, 234, 95, 158, 102, 63, 70, 79, 183, 9, 203, 39, 207, 126, 54, 109, 31, 109, 10, 90, 139, 17, 47, 239, 15, 152, 5, 222, 255, 151, 248, 31, 59, 40, 249, 189, 139, 95, 132, 156, 244, 57, 83, 131, 57, 214, 145, 57, 65, 126, 95, 180, 38, 112, 156, 233, 132, 68, 187, 46, 245, 53, 130, 232, 62, 167, 41, 177, 28, 235, 29, 254, 28, 146, 209, 9, 234, 46, 73, 6, 224, 210, 77, 66, 58, 110, 36, 183, 97, 197, 187, 222, 171, 99, 81, 254, 65, 144, 67, 60, 153, 149, 98, 219, 192, 221, 52, 245, 209, 87, 39, 252, 41, 21, 68, 78, 110, 131, 249, 162};
.global .align 16 .b8 __cudart_sin_cos_coeffs[128] = {70, 210, 176, 44, 241, 229, 90, 190, 146, 227, 172, 105, 227, 29, 199, 62, 161, 98, 219, 25, 160, 1, 42, 191, 24, 8, 17, 17, 17, 17, 129, 63, 84, 85, 85, 85, 85, 85, 197, 191, 0, 0, 0, 0, 0, 0, 0, 0, 0, 0, 0, 0, 0, 0, 0, 0, 100, 129, 253, 32, 131, 255, 168, 189, 40, 133, 239, 193, 167, 238, 33, 62, 217, 230, 6, 142, 79, 126, 146, 190, 233, 188, 221, 25, 160, 1, 250, 62, 71, 93, 193, 22, 108, 193, 86, 191, 81, 85, 85, 85, 85, 85, 165, 63, 0, 0, 0, 0, 0, 0, 224, 191, 0, 0, 0, 0, 0, 0, 240, 63};

.visible .entry _Z13evolucion_varPdS_S_S_S_S_S_S_S_S_S_S_P7double2S1_S1_S1_S_S_S_S_iiidddiS_S1_i(
	.param .u64 .ptr .align 1 _Z13evolucion_varPdS_S_S_S_S_S_S_S_S_S_S_P7double2S1_S1_S1_S_S_S_S_iiidddiS_S1_i_param_0,
	.param .u64 .ptr .align 1 _Z13evolucion_varPdS_S_S_S_S_S_S_S_S_S_S_P7double2S1_S1_S1_S_S_S_S_iiidddiS_S1_i_param_1,
	.param .u64 .ptr .align 1 _Z13evolucion_varPdS_S_S_S_S_S_S_S_S_S_S_P7double2S1_S1_S1_S_S_S_S_iiidddiS_S1_i_param_2,
	.param .u64 .ptr .align 1 _Z13evolucion_varPdS_S_S_S_S_S_S_S_S_S_S_P7double2S1_S1_S1_S_S_S_S_iiidddiS_S1_i_param_3,
	.param .u64 .ptr .align 1 _Z13evolucion_varPdS_S_S_S_S_S_S_S_S_S_S_P7double2S1_S1_S1_S_S_S_S_iiidddiS_S1_i_param_4,
	.param .u64 .ptr .align 1 _Z13evolucion_varPdS_S_S_S_S_S_S_S_S_S_S_P7double2S1_S1_S1_S_S_S_S_iiidddiS_S1_i_param_5,
	.param .u64 .ptr .align 1 _Z13evolucion_varPdS_S_S_S_S_S_S_S_S_S_S_P7double2S1_S1_S1_S_S_S_S_iiidddiS_S1_i_param_6,
	.param .u64 .ptr .align 1 _Z13evolucion_varPdS_S_S_S_S_S_S_S_S_S_S_P7double2S1_S1_S1_S_S_S_S_iiidddiS_S1_i_param_7,
	.param .u64 .ptr .align 1 _Z13evolucion_varPdS_S_S_S_S_S_S_S_S_S_S_P7double2S1_S1_S1_S_S_S_S_iiidddiS_S1_i_param_8,
	.param .u64 .ptr .align 1 _Z13evolucion_varPdS_S_S_S_S_S_S_S_S_S_S_P7double2S1_S1_S1_S_S_S_S_iiidddiS_S1_i_param_9,
	.param .u64 .ptr .align 1 _Z13evolucion_varPdS_S_S_S_S_S_S_S_S_S_S_P7double2S1_S1_S1_S_S_S_S_iiidddiS_S1_i_param_10,
	.param .u64 .ptr .align 1 _Z13evolucion_varPdS_S_S_S_S_S_S_S_S_S_S_P7double2S1_S1_S1_S_S_S_S_iiidddiS_S1_i_param_11,
	.param .u64 .ptr .align 1 _Z13evolucion_varPdS_S_S_S_S_S_S_S_S_S_S_P7double2S1_S1_S1_S_S_S_S_iiidddiS_S1_i_param_12,
	.param .u64 .ptr .align 1 _Z13evolucion_varPdS_S_S_S_S_S_S_S_S_S_S_P7double2S1_S1_S1_S_S_S_S_iiidddiS_S1_i_param_13,
	.param .u64 .ptr .align 1 _Z13evolucion_varPdS_S_S_S_S_S_S_S_S_S_S_P7double2S1_S1_S1_S_S_S_S_iiidddiS_S1_i_param_14,
	.param .u64 .ptr .align 1 _Z13evolucion_varPdS_S_S_S_S_S_S_S_S_S_S_P7double2S1_S1_S1_S_S_S_S_iiidddiS_S1_i_param_15,
	.param .u64 .ptr .align 1 _Z13evolucion_varPdS_S_S_S_S_S_S_S_S_S_S_P7double2S1_S1_S1_S_S_S_S_iiidddiS_S1_i_param_16,
	.param .u64 .ptr .align 1 _Z13evolucion_varPdS_S_S_S_S_S_S_S_S_S_S_P7double2S1_S1_S1_S_S_S_S_iiidddiS_S1_i_param_17,
	.param .u64 .ptr .align 1 _Z13evolucion_varPdS_S_S_S_S_S_S_S_S_S_S_P7double2S1_S1_S1_S_S_S_S_iiidddiS_S1_i_param_18,
	.param .u64 .ptr .align 1 _Z13evolucion_varPdS_S_S_S_S_S_S_S_S_S_S_P7double2S1_S1_S1_S_S_S_S_iiidddiS_S1_i_param_19,
	.param .u32 _Z13evolucion_varPdS_S_S_S_S_S_S_S_S_S_S_P7double2S1_S1_S1_S_S_S_S_iiidddiS_S1_i_param_20,
	.param .u32 _Z13evolucion_varPdS_S_S_S_S_S_S_S_S_S_S_P7double2S1_S1_S1_S_S_S_S_iiidddiS_S1_i_param_21,
	.param .u32 _Z13evolucion_varPdS_S_S_S_S_S_S_S_S_S_S_P7double2S1_S1_S1_S_S_S_S_iiidddiS_S1_i_param_22,
	.param .f64 _Z13evolucion_varPdS_S_S_S_S_S_S_S_S_S_S_P7double2S1_S1_S1_S_S_S_S_iiidddiS_S1_i_param_23,
	.param .f64 _Z13evolucion_varPdS_S_S_S_S_S_S_S_S_S_S_P7double2S1_S1_S1_S_S_S_S_iiidddiS_S1_i_param_24,
	.param .f64 _Z13evolucion_varPdS_S_S_S_S_S_S_S_S_S_S_P7double2S1_S1_S1_S_S_S_S_iiidddiS_S1_i_param_25,
	.param .u32 _Z13evolucion_varPdS_S_S_S_S_S_S_S_S_S_S_P7double2S1_S1_S1_S_S_S_S_iiidddiS_S1_i_param_26,
	.param .u64 .ptr .align 1 _Z13evolucion_varPdS_S_S_S_S_S_S_S_S_S_S_P7double2S1_S1_S1_S_S_S_S_iiidddiS_S1_i_param_27,
	.param .u64 .ptr .align 1 _Z13evolucion_varPdS_S_S_S_S_S_S_S_S_S_S_P7double2S1_S1_S1_S_S_S_S_iiidddiS_S1_i_param_28,
	.param .u32 _Z13evolucion_varPdS_S_S_S_S_S_S_S_S_S_S_P7double2S1_S1_S1_S_S_S_S_iiidddiS_S1_i_param_29
)
{
	.local .align 8 .b8 	__local_depot0[8];
	.reg .b64 	%SP;
	.reg .b64 	%SPL;
	.reg .pred 	%p<113>;
	.reg .b32 	%r<202>;
	.reg .b32 	%f<2>;
	.reg .b64 	%rd<355>;
	.reg .b64 	%fd<1992>;

	mov.u64 	%SPL, __local_depot0;
	cvta.local.u64 	%SP, %SPL;
	ld.param.u64 	%rd84, [_Z13evolucion_varPdS_S_S_S_S_S_S_S_S_S_S_P7double2S1_S1_S1_S_S_S_S_iiidddiS_S1_i_param_0];
	ld.param.u64 	%rd85, [_Z13evolucion_varPdS_S_S_S_S_S_S_S_S_S_S_P7double2S1_S1_S1_S_S_S_S_iiidddiS_S1_i_param_1];
	ld.param.u64 	%rd86, [_Z13evolucion_varPdS_S_S_S_S_S_S_S_S_S_S_P7double2S1_S1_S1_S_S_S_S_iiidddiS_S1_i_param_2];
	ld.param.u64 	%rd87, [_Z13evolucion_varPdS_S_S_S_S_S_S_S_S_S_S_P7double2S1_S1_S1_S_S_S_S_iiidddiS_S1_i_param_3];
	ld.param.u64 	%rd88, [_Z13evolucion_varPdS_S_S_S_S_S_S_S_S_S_S_P7double2S1_S1_S1_S_S_S_S_iiidddiS_S1_i_param_4];
	ld.param.u64 	%rd89, [_Z13evolucion_varPdS_S_S_S_S_S_S_S_S_S_S_P7double2S1_S1_S1_S_S_S_S_iiidddiS_S1_i_param_5];
	ld.param.u64 	%rd90, [_Z13evolucion_varPdS_S_S_S_S_S_S_S_S_S_S_P7double2S1_S1_S1_S_S_S_S_iiidddiS_S1_i_param_6];
	ld.param.u64 	%rd91, [_Z13evolucion_varPdS_S_S_S_S_S_S_S_S_S_S_P7double2S1_S1_S1_S_S_S_S_iiidddiS_S1_i_param_7];
	ld.param.u64 	%rd92, [_Z13evolucion_varPdS_S_S_S_S_S_S_S_S_S_S_P7double2S1_S1_S1_S_S_S_S_iiidddiS_S1_i_param_8];
	ld.param.u64 	%rd93, [_Z13evolucion_varPdS_S_S_S_S_S_S_S_S_S_S_P7double2S1_S1_S1_S_S_S_S_iiidddiS_S1_i_param_9];
	ld.param.u64 	%rd94, [_Z13evolucion_varPdS_S_S_S_S_S_S_S_S_S_S_P7double2S1_S1_S1_S_S_S_S_iiidddiS_S1_i_param_10];
	ld.param.u64 	%rd95, [_Z13evolucion_varPdS_S_S_S_S_S_S_S_S_S_S_P7double2S1_S1_S1_S_S_S_S_iiidddiS_S1_i_param_11];
	ld.param.u64 	%rd80, [_Z13evolucion_varPdS_S_S_S_S_S_S_S_S_S_S_P7double2S1_S1_S1_S_S_S_S_iiidddiS_S1_i_param_14];
	ld.param.u64 	%rd96, [_Z13evolucion_varPdS_S_S_S_S_S_S_S_S_S_S_P7double2S1_S1_S1_S_S_S_S_iiidddiS_S1_i_param_15];
	ld.param.u64 	%rd97, [_Z13evolucion_varPdS_S_S_S_S_S_S_S_S_S_S_P7double2S1_S1_S1_S_S_S_S_iiidddiS_S1_i_param_18];
	ld.param.u64 	%rd98, [_Z13evolucion_varPdS_S_S_S_S_S_S_S_S_S_S_P7double2S1_S1_S1_S_S_S_S_iiidddiS_S1_i_param_19];
	ld.param.u32 	%r11, [_Z13evolucion_varPdS_S_S_S_S_S_S_S_S_S_S_P7double2S1_S1_S1_S_S_S_S_iiidddiS_S1_i_param_20];
	ld.param.u32 	%r12, [_Z13evolucion_varPdS_S_S_S_S_S_S_S_S_S_S_P7double2S1_S1_S1_S_S_S_S_iiidddiS_S1_i_param_21];
	ld.param.f64 	%fd593, [_Z13evolucion_varPdS_S_S_S_S_S_S_S_S_S_S_P7double2S1_S1_S1_S_S_S_S_iiidddiS_S1_i_param_23];
	ld.param.f64 	%fd594, [_Z13evolucion_varPdS_S_S_S_S_S_S_S_S_S_S_P7double2S1_S1_S1_S_S_S_S_iiidddiS_S1_i_param_25];
	ld.param.u32 	%r14, [_Z13evolucion_varPdS_S_S_S_S_S_S_S_S_S_S_P7double2S1_S1_S1_S_S_S_S_iiidddiS_S1_i_param_26];
	ld.param.u64 	%rd99, [_Z13evolucion_varPdS_S_S_S_S_S_S_S_S_S_S_P7double2S1_S1_S1_S_S_S_S_iiidddiS_S1_i_param_27];
	ld.param.u64 	%rd83, [_Z13evolucion_varPdS_S_S_S_S_S_S_S_S_S_S_P7double2S1_S1_S1_S_S_S_S_iiidddiS_S1_i_param_28];
	cvta.to.global.u64 	%rd1, %rd99;
	cvta.to.global.u64 	%rd2, %rd97;
	cvta.to.global.u64 	%rd3, %rd98;
	cvta.to.global.u64 	%rd4, %rd80;
	cvta.to.global.u64 	%rd5, %rd96;
	cvta.to.global.u64 	%rd6, %rd95;
	cvta.to.global.u64 	%rd7, %rd94;
	cvta.to.global.u64 	%rd8, %rd93;
	cvta.to.global.u64 	%rd9, %rd92;
	cvta.to.global.u64 	%rd10, %rd91;
	cvta.to.global.u64 	%rd11, %rd90;
	cvta.to.global.u64 	%rd12, %rd89;
	cvta.to.global.u64 	%rd13, %rd88;
	cvta.to.global.u64 	%rd14, %rd87;
	cvta.to.global.u64 	%rd15, %rd85;
	cvta.to.global.u64 	%rd16, %rd86;
	cvta.to.global.u64 	%rd17, %rd84;
	mov.u32 	%r16, %tid.x;
	mov.u32 	%r17, %ntid.x;
	mov.u32 	%r18, %ctaid.x;
	mad.lo.s32 	%r1, %r17, %r18, %r16;
	setp.ge.s32 	%p7, %r1, %r11;
	setp.ne.s32 	%p8, %r14, 0;
	mul.wide.s32 	%rd100, %r1, 8;
	add.s64 	%rd18, %rd1, %rd100;
	mul.wide.s32 	%rd19, %r11, 8;
	add.s64 	%rd20, %rd18, %rd19;
	add.s64 	%rd21, %rd20, %rd19;
	add.s64 	%rd22, %rd21, %rd19;
	add.s64 	%rd23, %rd22, %rd19;
	add.s64 	%rd24, %rd23, %rd19;
	add.s64 	%rd25, %rd24, %rd19;
	add.s64 	%rd26, %rd25, %rd19;
	add.s64 	%rd27, %rd26, %rd19;
	add.s64 	%rd28, %rd27, %rd19;
	add.s64 	%rd29, %rd28, %rd19;
	add.s64 	%rd30, %rd29, %rd19;
	or.pred  	%p9, %p7, %p8;
	@%p9 bra 	$L__BB0_2;
	mov.b64 	%rd101, 0;
	st.global.u64 	[%rd18], %rd101;
	st.global.u64 	[%rd20], %rd101;
	st.global.u64 	[%rd21], %rd101;
	st.global.u64 	[%rd22], %rd101;
	st.global.u64 	[%rd23], %rd101;
	st.global.u64 	[%rd24], %rd101;
	st.global.u64 	[%rd25], %rd101;
	st.global.u64 	[%rd26], %rd101;
	st.global.u64 	[%rd27], %rd101;
	st.global.u64 	[%rd28], %rd101;
	st.global.u64 	[%rd29], %rd101;
	st.global.u64 	[%rd30], %rd101;
$L__BB0_2:
	ld.param.u32 	%r192, [_Z13evolucion_varPdS_S_S_S_S_S_S_S_S_S_S_P7double2S1_S1_S1_S_S_S_S_iiidddiS_S1_i_param_22];
	setp.ne.s32 	%p10, %r14, 0;
	mul.lo.s32 	%r2, %r12, %r11;
	mul.lo.s32 	%r3, %r2, %r192;
	setp.ge.s32 	%p11, %r1, %r3;
	cvta.to.global.u64 	%rd102, %rd83;
	mul.wide.s32 	%rd103, %r1, 16;
	add.s64 	%rd31, %rd102, %rd103;
	mul.wide.s32 	%rd104, %r3, 16;
	add.s64 	%rd32, %rd31, %rd104;
	add.s64 	%rd33, %rd32, %rd104;
	or.pred  	%p12, %p11, %p10;
	@%p12 bra 	$L__BB0_4;
	mov.f64 	%fd595, 0d0000000000000000;
	st.global.v2.f64 	[%rd31], {%fd595, %fd595};
	st.global.v2.f64 	[%rd32], {%fd595, %fd595};
	st.global.v2.f64 	[%rd33], {%fd595, %fd595};
$L__BB0_4:
	ld.param.u32 	%r194, [_Z13evolucion_varPdS_S_S_S_S_S_S_S_S_S_S_P7double2S1_S1_S1_S_S_S_S_iiidddiS_S1_i_param_29];
	mul.f64 	%fd597, %fd593, 0d3FE0000000000000;
	setp.eq.s32 	%p13, %r1, 0;
	cvt.rn.f64.s32 	%fd598, %r1;
	mul.f64 	%fd1, %fd593, %fd598;
	cvt.rn.f32.f64 	%f1, %fd597;
	cvt.f64.f32 	%fd599, %f1;
	fma.rn.f64 	%fd600, %fd593, 0d0000000000000000, %fd599;
	mul.wide.s32 	%rd107, %r1, 8;
	add.s64 	%rd34, %rd16, %rd107;
	shl.b32 	%r20, %r11, 1;
	add.s64 	%rd35, %rd12, %rd107;
	mul.lo.s32 	%r4, %r11, 5;
	add.s64 	%rd36, %rd14, %rd107;
	mul.lo.s32 	%r21, %r11, 3;
	add.s64 	%rd37, %rd13, %rd107;
	shl.b32 	%r22, %r11, 2;
	add.s32 	%r5, %r11, -2;
	add.s32 	%r23, %r1, -1;
	or.b32  	%r24, %r194, %r14;
	setp.eq.s32 	%p14, %r24, 0;
	setp.eq.s32 	%p15, %r1, 50;
	and.pred  	%p1, %p15, %p14;
	fma.rn.f64 	%fd601, %fd593, 0d0000000000000000, %fd597;
	add.s64 	%rd38, %rd9, %rd107;
	add.s64 	%rd39, %rd8, %rd107;
	mul.lo.s32 	%r25, %r11, 9;
	add.s64 	%rd40, %rd11, %rd107;
	add.s64 	%rd41, %rd10, %rd107;
	mul.wide.s32 	%rd108, %r1, 16;
	add.s64 	%rd42, %rd4, %rd108;
	shl.b32 	%r26, %r3, 1;
	add.s64 	%rd43, %rd5, %rd108;
	mul.lo.s32 	%r6, %r2, 17;
	selp.f64 	%fd1898, %fd600, %fd1, %p13;
	setp.eq.s32 	%p16, %r23, 50;
	and.pred  	%p2, %p14, %p16;
	mul.wide.s32 	%rd109, %r20, 8;
	add.s64 	%rd44, %rd18, %rd109;
	mul.wide.s32 	%rd110, %r4, 8;
	add.s64 	%rd45, %rd18, %rd110;
	mul.wide.s32 	%rd111, %r21, 8;
	add.s64 	%rd46, %rd18, %rd111;
	mul.wide.s32 	%rd112, %r22, 8;
	add.s64 	%rd47, %rd18, %rd112;
	setp.eq.s32 	%p18, %r1, 49;
	and.pred  	%p3, %p14, %p18;
	add.s64 	%rd113, %rd1, %rd110;
	mul.wide.s32 	%rd114, %r11, 16;
	sub.s64 	%rd48, %rd113, %rd114;
	add.s64 	%rd115, %rd48, %rd19;
	add.s64 	%rd116, %rd115, %rd19;
	sub.s64 	%rd49, %rd116, %rd114;
	add.s64 	%rd117, %rd49, %rd19;
	mul.f64 	%fd602, %fd1898, %fd1898;
	setp.eq.s32 	%p19, %r23, 0;
	cvt.rn.f64.s32 	%fd603, %r23;
	mul.f64 	%fd604, %fd593, %fd603;
	selp.f64 	%fd3, %fd601, %fd604, %p19;
	add.s64 	%rd50, %rd15, %rd107;
	mul.wide.s32 	%rd118, %r11, 8;
	add.s64 	%rd51, %rd18, %rd118;
	add.s32 	%r27, %r1, 1;
	setp.eq.s32 	%p20, %r27, 0;
	cvt.rn.f64.s32 	%fd605, %r27;
	mul.f64 	%fd606, %fd593, %fd605;
	selp.f64 	%fd4, %fd601, %fd606, %p20;
	setp.eq.s32 	%p21, %r27, 50;
	and.pred  	%p5, %p14, %p21;
	add.s32 	%r28, %r1, -2;
	setp.eq.s32 	%p22, %r28, 0;
	cvt.rn.f64.s32 	%fd607, %r28;
	mul.f64 	%fd608, %fd593, %fd607;
	selp.f64 	%fd5, %fd601, %fd608, %p22;
	mul.wide.s32 	%rd119, %r11, -24;
	add.s64 	%rd52, %rd117, %rd119;
	mul.wide.s32 	%rd120, %r11, 32;
	add.s64 	%rd53, %rd52, %rd120;
	sub.s64 	%rd54, %rd53, %rd118;
	sub.s64 	%rd55, %rd54, %rd118;
	sub.s64 	%rd56, %rd55, %rd114;
	add.s64 	%rd57, %rd56, %rd120;
	sub.s64 	%rd58, %rd57, %rd118;
	sub.s64 	%rd63, %rd58, %rd118;
	rcp.rn.f64 	%fd6, %fd602;
	mul.wide.s32 	%rd121, %r25, 8;
	add.s64 	%rd60, %rd18, %rd121;
	add.s64 	%rd61, %rd63, %rd114;
	mul.wide.s32 	%rd122, %r26, 16;
	add.s64 	%rd62, %rd31, %rd122;
	add.s64 	%rd123, %rd63, %rd19;
	add.s64 	%rd64, %rd123, %rd19;
	sub.s64 	%rd65, %rd64, %rd114;
	mov.b32 	%r201, 0;
	mov.u64 	%rd354, b_i;
	mov.u64 	%rd353, a_ij;
	not.pred 	%p39, %p5;
$L__BB0_5:
	setp.ge.s32 	%p23, %r1, %r11;
	bar.sync 	0;
	@%p23 bra 	$L__BB0_99;
	setp.ne.s32 	%p24, %r1, 0;
	ld.global.f64 	%fd609, [%rd34];
	ld.global.f64 	%fd1829, [%rd353];
	mul.f64 	%fd27, %fd594, %fd1829;
	ld.global.f64 	%fd610, [%rd21];
	fma.rn.f64 	%fd611, %fd27, %fd610, %fd609;
	ld.global.f64 	%fd612, [%rd35];
	ld.global.f64 	%fd613, [%rd24];
	fma.rn.f64 	%fd614, %fd27, %fd613, %fd612;
	mul.f64 	%fd615, %fd611, %fd614;
	ld.global.f64 	%fd616, [%rd36];
	ld.global.f64 	%fd617, [%rd22];
	fma.rn.f64 	%fd618, %fd27, %fd617, %fd616;
	sqrt.rn.f64 	%fd619, %fd618;
	ld.global.f64 	%fd620, [%rd37];
	ld.global.f64 	%fd621, [%rd23];
	fma.rn.f64 	%fd622, %fd27, %fd621, %fd620;
	mul.f64 	%fd623, %fd619, %fd622;
	div.rn.f64 	%fd28, %fd615, %fd623;
	@%p24 bra 	$L__BB0_8;
	ld.global.f64 	%fd726, [coefficient_adelantada+8];
	ld.global.f64 	%fd727, [%rd16+8];
	shl.b32 	%r42, %r11, 1;
	mul.wide.s32 	%rd136, %r42, 8;
	add.s64 	%rd137, %rd1, %rd136;
	ld.global.f64 	%fd728, [%rd137+8];
	fma.rn.f64 	%fd729, %fd27, %fd728, %fd727;
	ld.global.f64 	%fd730, [%rd12+8];
	mul.wide.s32 	%rd138, %r4, 8;
	add.s64 	%rd139, %rd1, %rd138;
	ld.global.f64 	%fd731, [%rd139+8];
	fma.rn.f64 	%fd732, %fd27, %fd731, %fd730;
	mul.f64 	%fd733, %fd729, %fd732;
	ld.global.f64 	%fd734, [%rd14+8];
	ld.global.f64 	%fd735, [%rd48+8];
	fma.rn.f64 	%fd736, %fd27, %fd735, %fd734;
	sqrt.rn.f64 	%fd737, %fd736;
	ld.global.f64 	%fd738, [%rd13+8];
	add.s64 	%rd140, %rd48, %rd19;
	ld.global.f64 	%fd739, [%rd140+8];
	fma.rn.f64 	%fd740, %fd27, %fd739, %fd738;
	mul.f64 	%fd741, %fd737, %fd740;
	div.rn.f64 	%fd742, %fd733, %fd741;
	fma.rn.f64 	%fd743, %fd726, %fd742, 0d0000000000000000;
	ld.global.f64 	%fd744, [coefficient_adelantada+16];
	ld.global.f64 	%fd745, [%rd16+16];
	ld.global.f64 	%fd746, [%rd137+16];
	fma.rn.f64 	%fd747, %fd27, %fd746, %fd745;
	ld.global.f64 	%fd748, [%rd12+16];
	add.s64 	%rd141, %rd140, %rd19;
	ld.global.f64 	%fd749, [%rd141+16];
	fma.rn.f64 	%fd750, %fd27, %fd749, %fd748;
	mul.f64 	%fd751, %fd747, %fd750;
	ld.global.f64 	%fd752, [%rd14+16];
	ld.global.f64 	%fd753, [%rd49+16];
	fma.rn.f64 	%fd754, %fd27, %fd753, %fd752;
	sqrt.rn.f64 	%fd755, %fd754;
	ld.global.f64 	%fd756, [%rd13+16];
	add.s64 	%rd142, %rd49, %rd19;
	ld.global.f64 	%fd757, [%rd142+16];
	fma.rn.f64 	%fd758, %fd27, %fd757, %fd756;
	mul.f64 	%fd759, %fd755, %fd758;
	div.rn.f64 	%fd760, %fd751, %fd759;
	fma.rn.f64 	%fd1834, %fd744, %fd760, %fd743;
	bra.uni 	$L__BB0_23;
$L__BB0_8:
	setp.le.s32 	%p25, %r1, %r5;
	@%p25 bra 	$L__BB0_16;
	ld.param.u32 	%r195, [_Z13evolucion_varPdS_S_S_S_S_S_S_S_S_S_S_P7double2S1_S1_S1_S_S_S_S_iiidddiS_S1_i_param_29];
	ld.global.f64 	%fd30, [coefficient_atrasada+16];
	or.b32  	%r35, %r195, %r14;
	setp.ne.s32 	%p29, %r35, 0;
	setp.ne.s32 	%p30, %r1, 52;
	or.pred  	%p31, %p29, %p30;
	@%p31 bra 	$L__BB0_11;
	mov.u64 	%rd130, $str$8;
	cvta.global.u64 	%rd131, %rd130;
	{ // callseq 3, 0
	.param .b64 param0;
	st.param.b64 	[param0], %rd131;
	.param .b64 param1;
	st.param.b64 	[param1], 0;
	.param .b32 retval0;
	call.uni (retval0), 
	vprintf, 
	(
	param0, 
	param1
	);
	ld.param.b32 	%r36, [retval0];
	} // callseq 3
	ld.global.f64 	%fd1829, [%rd353];
$L__BB0_11:
	ld.global.f64 	%fd675, [%rd34+-16];
	mul.f64 	%fd676, %fd594, %fd1829;
	ld.global.f64 	%fd677, [%rd44+-16];
	fma.rn.f64 	%fd678, %fd676, %fd677, %fd675;
	ld.global.f64 	%fd679, [%rd35+-16];
	ld.global.f64 	%fd680, [%rd45+-16];
	fma.rn.f64 	%fd681, %fd676, %fd680, %fd679;
	mul.f64 	%fd682, %fd678, %fd681;
	ld.global.f64 	%fd683, [%rd36+-16];
	ld.global.f64 	%fd684, [%rd46+-16];
	fma.rn.f64 	%fd685, %fd676, %fd684, %fd683;
	sqrt.rn.f64 	%fd686, %fd685;
	ld.global.f64 	%fd687, [%rd37+-16];
	ld.global.f64 	%fd688, [%rd47+-16];
	fma.rn.f64 	%fd689, %fd676, %fd688, %fd687;
	mul.f64 	%fd690, %fd686, %fd689;
	div.rn.f64 	%fd691, %fd682, %fd690;
	fma.rn.f64 	%fd33, %fd30, %fd691, 0d0000000000000000;
	ld.global.f64 	%fd34, [coefficient_atrasada+8];
	not.pred 	%p32, %p2;
	@%p32 bra 	$L__BB0_13;
	mov.u64 	%rd132, $str$8;
	cvta.global.u64 	%rd133, %rd132;
	{ // callseq 4, 0
	.param .b64 param0;
	st.param.b64 	[param0], %rd133;
	.param .b64 param1;
	st.param.b64 	[param1], 0;
	.param .b32 retval0;
	call.uni (retval0), 
	vprintf, 
	(
	param0, 
	param1
	);
	ld.param.b32 	%r38, [retval0];
	} // callseq 4
	ld.global.f64 	%fd1829, [%rd353];
$L__BB0_13:
	ld.global.f64 	%fd692, [%rd34+-8];
	mul.f64 	%fd693, %fd594, %fd1829;
	ld.global.f64 	%fd694, [%rd44+-8];
	fma.rn.f64 	%fd695, %fd693, %fd694, %fd692;
	ld.global.f64 	%fd696, [%rd35+-8];
	ld.global.f64 	%fd697, [%rd45+-8];
	fma.rn.f64 	%fd698, %fd693, %fd697, %fd696;
	mul.f64 	%fd699, %fd695, %fd698;
	ld.global.f64 	%fd700, [%rd36+-8];
	ld.global.f64 	%fd701, [%rd46+-8];
	fma.rn.f64 	%fd702, %fd693, %fd701, %fd700;
	sqrt.rn.f64 	%fd703, %fd702;
	ld.global.f64 	%fd704, [%rd37+-8];
	ld.global.f64 	%fd705, [%rd47+-8];
	fma.rn.f64 	%fd706, %fd693, %fd705, %fd704;
	mul.f64 	%fd707, %fd703, %fd706;
	div.rn.f64 	%fd708, %fd699, %fd707;
	fma.rn.f64 	%fd37, %fd34, %fd708, %fd33;
	ld.global.f64 	%fd38, [coefficient_atrasada];
	not.pred 	%p33, %p1;
	@%p33 bra 	$L__BB0_15;
	mov.u64 	%rd134, $str$8;
	cvta.global.u64 	%rd135, %rd134;
	{ // callseq 5, 0
	.param .b64 param0;
	st.param.b64 	[param0], %rd135;
	.param .b64 param1;
	st.param.b64 	[param1], 0;
	.param .b32 retval0;
	call.uni (retval0), 
	vprintf, 
	(
	param0, 
	param1
	);
	ld.param.b32 	%r40, [retval0];
	} // callseq 5
	ld.global.f64 	%fd1829, [%rd353];
$L__BB0_15:
	ld.global.f64 	%fd709, [%rd34];
	mul.f64 	%fd710, %fd594, %fd1829;
	ld.global.f64 	%fd711, [%rd21];
	fma.rn.f64 	%fd712, %fd710, %fd711, %fd709;
	ld.global.f64 	%fd713, [%rd35];
	ld.global.f64 	%fd714, [%rd24];
	fma.rn.f64 	%fd715, %fd710, %fd714, %fd713;
	mul.f64 	%fd716, %fd712, %fd715;
	ld.global.f64 	%fd717, [%rd36];
	ld.global.f64 	%fd718, [%rd22];
	fma.rn.f64 	%fd719, %fd710, %fd718, %fd717;
	sqrt.rn.f64 	%fd720, %fd719;
	ld.global.f64 	%fd721, [%rd37];
	ld.global.f64 	%fd722, [%rd23];
	fma.rn.f64 	%fd723, %fd710, %fd722, %fd721;
	mul.f64 	%fd724, %fd720, %fd723;
	div.rn.f64 	%fd725, %fd716, %fd724;
	fma.rn.f64 	%fd1834, %fd38, %fd725, %fd37;
	bra.uni 	$L__BB0_23;
$L__BB0_16:
	ld.global.f64 	%fd42, [coefficient_centrada];
	not.pred 	%p26, %p2;
	@%p26 bra 	$L__BB0_18;
	mov.u64 	%rd124, $str$8;
	cvta.global.u64 	%rd125, %rd124;
	{ // callseq 0, 0
	.param .b64 param0;
	st.param.b64 	[param0], %rd125;
	.param .b64 param1;
	st.param.b64 	[param1], 0;
	.param .b32 retval0;
	call.uni (retval0), 
	vprintf, 
	(
	param0, 
	param1
	);
	ld.param.b32 	%r29, [retval0];
	} // callseq 0
	ld.global.f64 	%fd1829, [%rd353];
$L__BB0_18:
	ld.global.f64 	%fd624, [%rd34+-8];
	mul.f64 	%fd625, %fd594, %fd1829;
	ld.global.f64 	%fd626, [%rd44+-8];
	fma.rn.f64 	%fd627, %fd625, %fd626, %fd624;
	ld.global.f64 	%fd628, [%rd35+-8];
	ld.global.f64 	%fd629, [%rd45+-8];
	fma.rn.f64 	%fd630, %fd625, %fd629, %fd628;
	mul.f64 	%fd631, %fd627, %fd630;
	ld.global.f64 	%fd632, [%rd36+-8];
	ld.global.f64 	%fd633, [%rd46+-8];
	fma.rn.f64 	%fd634, %fd625, %fd633, %fd632;
	sqrt.rn.f64 	%fd635, %fd634;
	ld.global.f64 	%fd636, [%rd37+-8];
	ld.global.f64 	%fd637, [%rd47+-8];
	fma.rn.f64 	%fd638, %fd625, %fd637, %fd636;
	mul.f64 	%fd639, %fd635, %fd638;
	div.rn.f64 	%fd640, %fd631, %fd639;
	fma.rn.f64 	%fd45, %fd42, %fd640, 0d0000000000000000;
	ld.global.f64 	%fd46, [coefficient_centrada+8];
	not.pred 	%p27, %p1;
	@%p27 bra 	$L__BB0_20;
	mov.u64 	%rd126, $str$8;
	cvta.global.u64 	%rd127, %rd126;
	{ // callseq 1, 0
	.param .b64 param0;
	st.param.b64 	[param0], %rd127;
	.param .b64 param1;
	st.param.b64 	[param1], 0;
	.param .b32 retval0;
	call.uni (retval0), 
	vprintf, 
	(
	param0, 
	param1
	);
	ld.param.b32 	%r31, [retval0];
	} // callseq 1
	ld.global.f64 	%fd1829, [%rd353];
$L__BB0_20:
	ld.global.f64 	%fd641, [%rd34];
	mul.f64 	%fd642, %fd594, %fd1829;
	ld.global.f64 	%fd643, [%rd21];
	fma.rn.f64 	%fd644, %fd642, %fd643, %fd641;
	ld.global.f64 	%fd645, [%rd35];
	ld.global.f64 	%fd646, [%rd24];
	fma.rn.f64 	%fd647, %fd642, %fd646, %fd645;
	mul.f64 	%fd648, %fd644, %fd647;
	ld.global.f64 	%fd649, [%rd36];
	ld.global.f64 	%fd650, [%rd22];
	fma.rn.f64 	%fd651, %fd642, %fd650, %fd649;
	sqrt.rn.f64 	%fd652, %fd651;
	ld.global.f64 	%fd653, [%rd37];
	ld.global.f64 	%fd654, [%rd23];
	fma.rn.f64 	%fd655, %fd642, %fd654, %fd653;
	mul.f64 	%fd656, %fd652, %fd655;
	div.rn.f64 	%fd657, %fd648, %fd656;
	fma.rn.f64 	%fd49, %fd46, %fd657, %fd45;
	ld.global.f64 	%fd50, [coefficient_centrada+16];
	not.pred 	%p28, %p3;
	@%p28 bra 	$L__BB0_22;
	mov.u64 	%rd128, $str$8;
	cvta.global.u64 	%rd129, %rd128;
	{ // callseq 2, 0
	.param .b64 param0;
	st.param.b64 	[param0], %rd129;
	.param .b64 param1;
	st.param.b64 	[param1], 0;
	.param .b32 retval0;
	call.uni (retval0), 
	vprintf, 
	(
	param0, 
	param1
	);
	ld.param.b32 	%r33, [retval0];
	} // callseq 2
	ld.global.f64 	%fd1829, [%rd353];
$L__BB0_22:
	ld.global.f64 	%fd658, [%rd34+8];
	mul.f64 	%fd659, %fd594, %fd1829;
	ld.global.f64 	%fd660, [%rd44+8];
	fma.rn.f64 	%fd661, %fd659, %fd660, %fd658;
	ld.global.f64 	%fd662, [%rd35+8];
	ld.global.f64 	%fd663, [%rd45+8];
	fma.rn.f64 	%fd664, %fd659, %fd663, %fd662;
	mul.f64 	%fd665, %fd661, %fd664;
	ld.global.f64 	%fd666, [%rd36+8];
	ld.global.f64 	%fd667, [%rd46+8];
	fma.rn.f64 	%fd668, %fd659, %fd667, %fd666;
	sqrt.rn.f64 	%fd669, %fd668;
	ld.global.f64 	%fd670, [%rd37+8];
	ld.global.f64 	%fd671, [%rd47+8];
	fma.rn.f64 	%fd672, %fd659, %fd671, %fd670;
	mul.f64 	%fd673, %fd669, %fd672;
	div.rn.f64 	%fd674, %fd665, %fd673;
	fma.rn.f64 	%fd1834, %fd50, %fd674, %fd49;
$L__BB0_23:
	not.pred 	%p34, %p1;
	@%p34 bra 	$L__BB0_25;
	mov.u64 	%rd143, $str$9;
	cvta.global.u64 	%rd144, %rd143;
	{ // callseq 6, 0
	.param .b64 param0;
	st.param.b64 	[param0], %rd144;
	.param .b64 param1;
	st.param.b64 	[param1], 0;
	.param .b32 retval0;
	call.uni (retval0), 
	vprintf, 
	(
	param0, 
	param1
	);
	ld.param.b32 	%r43, [retval0];
	} // callseq 6
$L__BB0_25:
	setp.ne.s32 	%p35, %r1, 0;
	div.rn.f64 	%fd55, %fd1834, %fd593;
	@%p35 bra 	$L__BB0_27;
	ld.global.f64 	%fd1839, [%rd353];
	mul.f64 	%fd875, %fd594, %fd1839;
	ld.global.f64 	%fd876, [coefficient_adelantada+8];
	ld.global.f64 	%fd877, [%rd15+8];
	ld.global.f64 	%fd878, [%rd52+8];
	fma.rn.f64 	%fd879, %fd875, %fd878, %fd877;
	ld.global.f64 	%fd880, [%rd12+8];
	ld.global.f64 	%fd881, [%rd53+8];
	fma.rn.f64 	%fd882, %fd875, %fd881, %fd880;
	mul.f64 	%fd883, %fd879, %fd882;
	ld.global.f64 	%fd884, [%rd13+8];
	ld.global.f64 	%fd885, [%rd54+8];
	fma.rn.f64 	%fd886, %fd875, %fd885, %fd884;
	mul.f64 	%fd887, %fd883, %fd886;
	mul.f64 	%fd888, %fd593, %fd887;
	mul.f64 	%fd889, %fd593, %fd888;
	ld.global.f64 	%fd890, [%rd14+8];
	ld.global.f64 	%fd891, [%rd55+8];
	fma.rn.f64 	%fd892, %fd875, %fd891, %fd890;
	sqrt.rn.f64 	%fd893, %fd892;
	div.rn.f64 	%fd894, %fd889, %fd893;
	fma.rn.f64 	%fd895, %fd876, %fd894, 0d0000000000000000;
	ld.global.f64 	%fd896, [coefficient_adelantada+16];
	ld.global.f64 	%fd897, [%rd15+16];
	ld.global.f64 	%fd898, [%rd56+16];
	fma.rn.f64 	%fd899, %fd875, %fd898, %fd897;
	ld.global.f64 	%fd900, [%rd12+16];
	ld.global.f64 	%fd901, [%rd57+16];
	fma.rn.f64 	%fd902, %fd875, %fd901, %fd900;
	mul.f64 	%fd903, %fd899, %fd902;
	ld.global.f64 	%fd904, [%rd13+16];
	ld.global.f64 	%fd905, [%rd58+16];
	fma.rn.f64 	%fd906, %fd875, %fd905, %fd904;
	mul.f64 	%fd907, %fd903, %fd906;
	add.f64 	%fd908, %fd593, %fd593;
	mul.f64 	%fd909, %fd908, %fd907;
	mul.f64 	%fd910, %fd908, %fd909;
	ld.global.f64 	%fd911, [%rd14+16];
	ld.global.f64 	%fd912, [%rd63+16];
	fma.rn.f64 	%fd913, %fd875, %fd912, %fd911;
	sqrt.rn.f64 	%fd914, %fd913;
	div.rn.f64 	%fd915, %fd910, %fd914;
	fma.rn.f64 	%fd1840, %fd896, %fd915, %fd895;
	bra.uni 	$L__BB0_42;
$L__BB0_27:
	setp.le.s32 	%p36, %r1, %r5;
	@%p36 bra 	$L__BB0_35;
	ld.param.u32 	%r196, [_Z13evolucion_varPdS_S_S_S_S_S_S_S_S_S_S_P7double2S1_S1_S1_S_S_S_S_iiidddiS_S1_i_param_29];
	ld.global.f64 	%fd58, [coefficient_atrasada+16];
	or.b32  	%r51, %r196, %r14;
	setp.ne.s32 	%p40, %r51, 0;
	setp.ne.s32 	%p41, %r1, 52;
	or.pred  	%p42, %p40, %p41;
	@%p42 bra 	$L__BB0_30;
	mov.u64 	%rd151, $str$6;
	cvta.global.u64 	%rd152, %rd151;
	{ // callseq 10, 0
	.param .b64 param0;
	st.param.b64 	[param0], %rd152;
	.param .b64 param1;
	st.param.b64 	[param1], 0;
	.param .b32 retval0;
	call.uni (retval0), 
	vprintf, 
	(
	param0, 
	param1
	);
	ld.param.b32 	%r52, [retval0];
	} // callseq 10
$L__BB0_30:
	ld.global.f64 	%fd818, [%rd50+-16];
	ld.global.f64 	%fd1839, [%rd353];
	mul.f64 	%fd819, %fd594, %fd1839;
	ld.global.f64 	%fd820, [%rd51+-16];
	fma.rn.f64 	%fd821, %fd819, %fd820, %fd818;
	ld.global.f64 	%fd822, [%rd35+-16];
	ld.global.f64 	%fd823, [%rd45+-16];
	fma.rn.f64 	%fd824, %fd819, %fd823, %fd822;
	mul.f64 	%fd825, %fd821, %fd824;
	ld.global.f64 	%fd826, [%rd37+-16];
	ld.global.f64 	%fd827, [%rd47+-16];
	fma.rn.f64 	%fd828, %fd819, %fd827, %fd826;
	mul.f64 	%fd829, %fd825, %fd828;
	mul.f64 	%fd830, %fd5, %fd829;
	mul.f64 	%fd831, %fd5, %fd830;
	ld.global.f64 	%fd832, [%rd36+-16];
	ld.global.f64 	%fd833, [%rd46+-16];
	fma.rn.f64 	%fd834, %fd819, %fd833, %fd832;
	sqrt.rn.f64 	%fd835, %fd834;
	div.rn.f64 	%fd836, %fd831, %fd835;
	fma.rn.f64 	%fd60, %fd58, %fd836, 0d0000000000000000;
	ld.global.f64 	%fd61, [coefficient_atrasada+8];
	not.pred 	%p43, %p2;
	@%p43 bra 	$L__BB0_32;
	mov.u64 	%rd153, $str$6;
	cvta.global.u64 	%rd154, %rd153;
	{ // callseq 11, 0
	.param .b64 param0;
	st.param.b64 	[param0], %rd154;
	.param .b64 param1;
	st.param.b64 	[param1], 0;
	.param .b32 retval0;
	call.uni (retval0), 
	vprintf, 
	(
	param0, 
	param1
	);
	ld.param.b32 	%r54, [retval0];
	} // callseq 11
	ld.global.f64 	%fd1839, [%rd353];
$L__BB0_32:
	ld.global.f64 	%fd837, [%rd50+-8];
	mul.f64 	%fd838, %fd594, %fd1839;
	ld.global.f64 	%fd839, [%rd51+-8];
	fma.rn.f64 	%fd840, %fd838, %fd839, %fd837;
	ld.global.f64 	%fd841, [%rd35+-8];
	ld.global.f64 	%fd842, [%rd45+-8];
	fma.rn.f64 	%fd843, %fd838, %fd842, %fd841;
	mul.f64 	%fd844, %fd840, %fd843;
	ld.global.f64 	%fd845, [%rd37+-8];
	ld.global.f64 	%fd846, [%rd47+-8];
	fma.rn.f64 	%fd847, %fd838, %fd846, %fd845;
	mul.f64 	%fd848, %fd844, %fd847;
	mul.f64 	%fd849, %fd3, %fd848;
	mul.f64 	%fd850, %fd3, %fd849;
	ld.global.f64 	%fd851, [%rd36+-8];
	ld.global.f64 	%fd852, [%rd46+-8];
	fma.rn.f64 	%fd853, %fd838, %fd852, %fd851;
	sqrt.rn.f64 	%fd854, %fd853;
	div.rn.f64 	%fd855, %fd850, %fd854;
	fma.rn.f64 	%fd64, %fd61, %fd855, %fd60;
	ld.global.f64 	%fd65, [coefficient_atrasada];
	@%p34 bra 	$L__BB0_34;
	mov.u64 	%rd155, $str$6;
	cvta.global.u64 	%rd156, %rd155;
	{ // callseq 12, 0
	.param .b64 param0;
	st.param.b64 	[param0], %rd156;
	.param .b64 param1;
	st.param.b64 	[param1], 0;
	.param .b32 retval0;
	call.uni (retval0), 
	vprintf, 
	(
	param0, 
	param1
	);
	ld.param.b32 	%r56, [retval0];
	} // callseq 12
	ld.global.f64 	%fd1839, [%rd353];
$L__BB0_34:
	ld.global.f64 	%fd856, [%rd50];
	mul.f64 	%fd857, %fd594, %fd1839;
	ld.global.f64 	%fd858, [%rd20];
	fma.rn.f64 	%fd859, %fd857, %fd858, %fd856;
	ld.global.f64 	%fd860, [%rd35];
	ld.global.f64 	%fd861, [%rd24];
	fma.rn.f64 	%fd862, %fd857, %fd861, %fd860;
	mul.f64 	%fd863, %fd859, %fd862;
	ld.global.f64 	%fd864, [%rd37];
	ld.global.f64 	%fd865, [%rd23];
	fma.rn.f64 	%fd866, %fd857, %fd865, %fd864;
	mul.f64 	%fd867, %fd863, %fd866;
	mul.f64 	%fd868, %fd1, %fd867;
	mul.f64 	%fd869, %fd1, %fd868;
	ld.global.f64 	%fd870, [%rd36];
	ld.global.f64 	%fd871, [%rd22];
	fma.rn.f64 	%fd872, %fd857, %fd871, %fd870;
	sqrt.rn.f64 	%fd873, %fd872;
	div.rn.f64 	%fd874, %fd869, %fd873;
	fma.rn.f64 	%fd1840, %fd65, %fd874, %fd64;
	bra.uni 	$L__BB0_42;
$L__BB0_35:
	ld.global.f64 	%fd69, [coefficient_centrada];
	not.pred 	%p37, %p2;
	@%p37 bra 	$L__BB0_37;
	mov.u64 	%rd145, $str$6;
	cvta.global.u64 	%rd146, %rd145;
	{ // callseq 7, 0
	.param .b64 param0;
	st.param.b64 	[param0], %rd146;
	.param .b64 param1;
	st.param.b64 	[param1], 0;
	.param .b32 retval0;
	call.uni (retval0), 
	vprintf, 
	(
	param0, 
	param1
	);
	ld.param.b32 	%r45, [retval0];
	} // callseq 7
$L__BB0_37:
	ld.global.f64 	%fd761, [%rd50+-8];
	ld.global.f64 	%fd1839, [%rd353];
	mul.f64 	%fd762, %fd594, %fd1839;
	ld.global.f64 	%fd763, [%rd51+-8];
	fma.rn.f64 	%fd764, %fd762, %fd763, %fd761;
	ld.global.f64 	%fd765, [%rd35+-8];
	ld.global.f64 	%fd766, [%rd45+-8];
	fma.rn.f64 	%fd767, %fd762, %fd766, %fd765;
	mul.f64 	%fd768, %fd764, %fd767;
	ld.global.f64 	%fd769, [%rd37+-8];
	ld.global.f64 	%fd770, [%rd47+-8];
	fma.rn.f64 	%fd771, %fd762, %fd770, %fd769;
	mul.f64 	%fd772, %fd768, %fd771;
	mul.f64 	%fd773, %fd3, %fd772;
	mul.f64 	%fd774, %fd3, %fd773;
	ld.global.f64 	%fd775, [%rd36+-8];
	ld.global.f64 	%fd776, [%rd46+-8];
	fma.rn.f64 	%fd777, %fd762, %fd776, %fd775;
	sqrt.rn.f64 	%fd778, %fd777;
	div.rn.f64 	%fd779, %fd774, %fd778;
	fma.rn.f64 	%fd71, %fd69, %fd779, 0d0000000000000000;
	ld.global.f64 	%fd72, [coefficient_centrada+8];
	@%p34 bra 	$L__BB0_39;
	mov.u64 	%rd147, $str$6;
	cvta.global.u64 	%rd148, %rd147;
	{ // callseq 8, 0
	.param .b64 param0;
	st.param.b64 	[param0], %rd148;
	.param .b64 param1;
	st.param.b64 	[param1], 0;
	.param .b32 retval0;
	call.uni (retval0), 
	vprintf, 
	(
	param0, 
	param1
	);
	ld.param.b32 	%r47, [retval0];
	} // callseq 8
	ld.global.f64 	%fd1839, [%rd353];
$L__BB0_39:
	ld.global.f64 	%fd780, [%rd50];
	mul.f64 	%fd781, %fd594, %fd1839;
	ld.global.f64 	%fd782, [%rd20];
	fma.rn.f64 	%fd783, %fd781, %fd782, %fd780;
	ld.global.f64 	%fd784, [%rd35];
	ld.global.f64 	%fd785, [%rd24];
	fma.rn.f64 	%fd786, %fd781, %fd785, %fd784;
	mul.f64 	%fd787, %fd783, %fd786;
	ld.global.f64 	%fd788, [%rd37];
	ld.global.f64 	%fd789, [%rd23];
	fma.rn.f64 	%fd790, %fd781, %fd789, %fd788;
	mul.f64 	%fd791, %fd787, %fd790;
	mul.f64 	%fd792, %fd1, %fd791;
	mul.f64 	%fd793, %fd1, %fd792;
	ld.global.f64 	%fd794, [%rd36];
	ld.global.f64 	%fd795, [%rd22];
	fma.rn.f64 	%fd796, %fd781, %fd795, %fd794;
	sqrt.rn.f64 	%fd797, %fd796;
	div.rn.f64 	%fd798, %fd793, %fd797;
	fma.rn.f64 	%fd75, %fd72, %fd798, %fd71;
	ld.global.f64 	%fd76, [coefficient_centrada+16];
	@%p39 bra 	$L__BB0_41;
	mov.u64 	%rd149, $str$6;
	cvta.global.u64 	%rd150, %rd149;
	{ // callseq 9, 0
	.param .b64 param0;
	st.param.b64 	[param0], %rd150;
	.param .b64 param1;
	st.param.b64 	[param1], 0;
	.param .b32 retval0;
	call.uni (retval0), 
	vprintf, 
	(
	param0, 
	param1
	);
	ld.param.b32 	%r49, [retval0];
	} // callseq 9
	ld.global.f64 	%fd1839, [%rd353];
$L__BB0_41:
	ld.global.f64 	%fd799, [%rd50+8];
	mul.f64 	%fd800, %fd594, %fd1839;
	ld.global.f64 	%fd801, [%rd51+8];
	fma.rn.f64 	%fd802, %fd800, %fd801, %fd799;
	ld.global.f64 	%fd803, [%rd35+8];
	ld.global.f64 	%fd804, [%rd45+8];
	fma.rn.f64 	%fd805, %fd800, %fd804, %fd803;
	mul.f64 	%fd806, %fd802, %fd805;
	ld.global.f64 	%fd807, [%rd37+8];
	ld.global.f64 	%fd808, [%rd47+8];
	fma.rn.f64 	%fd809, %fd800, %fd808, %fd807;
	mul.f64 	%fd810, %fd806, %fd809;
	mul.f64 	%fd811, %fd4, %fd810;
	mul.f64 	%fd812, %fd4, %fd811;
	ld.global.f64 	%fd813, [%rd36+8];
	ld.global.f64 	%fd814, [%rd46+8];
	fma.rn.f64 	%fd815, %fd800, %fd814, %fd813;
	sqrt.rn.f64 	%fd816, %fd815;
	div.rn.f64 	%fd817, %fd812, %fd816;
	fma.rn.f64 	%fd1840, %fd76, %fd817, %fd75;
$L__BB0_42:
	@%p34 bra 	$L__BB0_44;
	mov.u64 	%rd157, $str$7;
	cvta.global.u64 	%rd158, %rd157;
	{ // callseq 13, 0
	.param .b64 param0;
	st.param.b64 	[param0], %rd158;
	.param .b64 param1;
	st.param.b64 	[param1], 0;
	.param .b32 retval0;
	call.uni (retval0), 
	vprintf, 
	(
	param0, 
	param1
	);
	ld.param.b32 	%r58, [retval0];
	} // callseq 13
	ld.global.f64 	%fd1839, [%rd353];
$L__BB0_44:
	setp.ne.s32 	%p46, %r1, 0;
	div.rn.f64 	%fd916, %fd1840, %fd593;
	mul.f64 	%fd84, %fd6, %fd916;
	ld.global.f64 	%fd917, [%rd35];
	mul.f64 	%fd85, %fd594, %fd1839;
	ld.global.f64 	%fd918, [%rd24];
	fma.rn.f64 	%fd919, %fd85, %fd918, %fd917;
	mul.f64 	%fd920, %fd919, 0dC000000000000000;
	ld.global.f64 	%fd921, [%rd36];
	ld.global.f64 	%fd922, [%rd22];
	fma.rn.f64 	%fd923, %fd85, %fd922, %fd921;
	mul.f64 	%fd924, %fd920, %fd923;
	ld.global.f64 	%fd925, [%rd38];
	ld.global.f64 	%fd926, [%rd27];
	fma.rn.f64 	%fd927, %fd85, %fd926, %fd925;
	ld.global.f64 	%fd928, [%rd39];
	ld.global.f64 	%fd929, [%rd28];
	fma.rn.f64 	%fd86, %fd85, %fd929, %fd928;
	add.f64 	%fd930, %fd86, %fd86;
	sub.f64 	%fd931, %fd927, %fd930;
	mul.f64 	%fd87, %fd924, %fd931;
	ld.global.f64 	%fd932, [%rd37];
	ld.global.f64 	%fd933, [%rd23];
	fma.rn.f64 	%fd934, %fd85, %fd933, %fd932;
	mul.f64 	%fd935, %fd920, %fd934;
	mul.f64 	%fd88, %fd935, %fd86;
	mul.f64 	%fd89, %fd920, %fd927;
	@%p46 bra 	$L__BB0_46;
	ld.global.f64 	%fd958, [coefficient_adelantada+8];
	ld.global.f64 	%fd959, [%rd8+8];
	ld.global.f64 	%fd960, [%rd28+8];
	fma.rn.f64 	%fd961, %fd85, %fd960, %fd959;
	fma.rn.f64 	%fd962, %fd958, %fd961, 0d0000000000000000;
	ld.global.f64 	%fd963, [coefficient_adelantada+16];
	ld.global.f64 	%fd964, [%rd8+16];
	ld.global.f64 	%fd965, [%rd28+16];
	fma.rn.f64 	%fd966, %fd85, %fd965, %fd964;
	fma.rn.f64 	%fd1842, %fd963, %fd966, %fd962;
	bra.uni 	$L__BB0_49;
$L__BB0_46:
	setp.gt.s32 	%p47, %r1, %r5;
	@%p47 bra 	$L__BB0_48;
	ld.global.f64 	%fd936, [coefficient_centrada];
	ld.global.f64 	%fd937, [%rd39+-8];
	ld.global.f64 	%fd938, [%rd28+-8];
	fma.rn.f64 	%fd939, %fd85, %fd938, %fd937;
	fma.rn.f64 	%fd940, %fd936, %fd939, 0d0000000000000000;
	ld.global.f64 	%fd941, [coefficient_centrada+8];
	fma.rn.f64 	%fd942, %fd941, %fd86, %fd940;
	ld.global.f64 	%fd943, [coefficient_centrada+16];
	ld.global.f64 	%fd944, [%rd39+8];
	ld.global.f64 	%fd945, [%rd28+8];
	fma.rn.f64 	%fd946, %fd85, %fd945, %fd944;
	fma.rn.f64 	%fd1842, %fd943, %fd946, %fd942;
	bra.uni 	$L__BB0_49;
$L__BB0_48:
	ld.global.f64 	%fd947, [coefficient_atrasada+16];
	ld.global.f64 	%fd948, [%rd39+-16];
	ld.global.f64 	%fd949, [%rd28+-16];
	fma.rn.f64 	%fd950, %fd85, %fd949, %fd948;
	fma.rn.f64 	%fd951, %fd947, %fd950, 0d0000000000000000;
	ld.global.f64 	%fd952, [coefficient_atrasada+8];
	ld.global.f64 	%fd953, [%rd39+-8];
	ld.global.f64 	%fd954, [%rd28+-8];
	fma.rn.f64 	%fd955, %fd85, %fd954, %fd953;
	fma.rn.f64 	%fd956, %fd952, %fd955, %fd951;
	ld.global.f64 	%fd957, [coefficient_atrasada];
	fma.rn.f64 	%fd1842, %fd957, %fd86, %fd956;
$L__BB0_49:
	div.rn.f64 	%fd967, %fd1842, %fd593;
	mul.f64 	%fd94, %fd967, 0dC000000000000000;
	@%p46 bra 	$L__BB0_51;
	ld.global.f64 	%fd1016, [coefficient_adelantada+8];
	ld.global.f64 	%fd1017, [%rd12+8];
	ld.global.f64 	%fd1018, [%rd61+8];
	fma.rn.f64 	%fd1019, %fd85, %fd1018, %fd1017;
	ld.global.f64 	%fd1020, [%rd8+8];
	mul.wide.s32 	%rd171, %r11, 32;
	add.s64 	%rd172, %rd61, %rd171;
	ld.global.f64 	%fd1021, [%rd172+8];
	fma.rn.f64 	%fd1022, %fd85, %fd1021, %fd1020;
	mul.f64 	%fd1023, %fd1019, %fd1022;
	fma.rn.f64 	%fd1024, %fd1016, %fd1023, 0d0000000000000000;
	ld.global.f64 	%fd1025, [coefficient_adelantada+16];
	ld.global.f64 	%fd1026, [%rd12+16];
	ld.global.f64 	%fd1027, [%rd61+16];
	fma.rn.f64 	%fd1028, %fd85, %fd1027, %fd1026;
	ld.global.f64 	%fd1029, [%rd8+16];
	ld.global.f64 	%fd1030, [%rd172+16];
	fma.rn.f64 	%fd1031, %fd85, %fd1030, %fd1029;
	mul.f64 	%fd1032, %fd1028, %fd1031;
	fma.rn.f64 	%fd1850, %fd1025, %fd1032, %fd1024;
	bra.uni 	$L__BB0_66;
$L__BB0_51:
	setp.le.s32 	%p49, %r1, %r5;
	@%p49 bra 	$L__BB0_59;
	ld.param.u32 	%r197, [_Z13evolucion_varPdS_S_S_S_S_S_S_S_S_S_S_P7double2S1_S1_S1_S_S_S_S_iiidddiS_S1_i_param_29];
	ld.global.f64 	%fd96, [coefficient_atrasada+16];
	or.b32  	%r66, %r197, %r14;
	setp.ne.s32 	%p53, %r66, 0;
	setp.ne.s32 	%p54, %r1, 52;
	or.pred  	%p55, %p53, %p54;
	@%p55 bra 	$L__BB0_54;
	mov.u64 	%rd165, $str$4;
	cvta.global.u64 	%rd166, %rd165;
	{ // callseq 17, 0
	.param .b64 param0;
	st.param.b64 	[param0], %rd166;
	.param .b64 param1;
	st.param.b64 	[param1], 0;
	.param .b32 retval0;
	call.uni (retval0), 
	vprintf, 
	(
	param0, 
	param1
	);
	ld.param.b32 	%r67, [retval0];
	} // callseq 17
	ld.global.f64 	%fd1839, [%rd353];
$L__BB0_54:
	ld.global.f64 	%fd992, [%rd35+-16];
	mul.f64 	%fd993, %fd594, %fd1839;
	ld.global.f64 	%fd994, [%rd45+-16];
	fma.rn.f64 	%fd995, %fd993, %fd994, %fd992;
	ld.global.f64 	%fd996, [%rd39+-16];
	ld.global.f64 	%fd997, [%rd60+-16];
	fma.rn.f64 	%fd998, %fd993, %fd997, %fd996;
	mul.f64 	%fd999, %fd995, %fd998;
	fma.rn.f64 	%fd99, %fd96, %fd999, 0d0000000000000000;
	ld.global.f64 	%fd100, [coefficient_atrasada+8];
	not.pred 	%p56, %p2;
	@%p56 bra 	$L__BB0_56;
	mov.u64 	%rd167, $str$4;
	cvta.global.u64 	%rd168, %rd167;
	{ // callseq 18, 0
	.param .b64 param0;
	st.param.b64 	[param0], %rd168;
	.param .b64 param1;
	st.param.b64 	[param1], 0;
	.param .b32 retval0;
	call.uni (retval0), 
	vprintf, 
	(
	param0, 
	param1
	);
	ld.param.b32 	%r69, [retval0];
	} // callseq 18
	ld.global.f64 	%fd1839, [%rd353];
$L__BB0_56:
	ld.global.f64 	%fd1000, [%rd35+-8];
	mul.f64 	%fd1001, %fd594, %fd1839;
	ld.global.f64 	%fd1002, [%rd45+-8];
	fma.rn.f64 	%fd1003, %fd1001, %fd1002, %fd1000;
	ld.global.f64 	%fd1004, [%rd39+-8];
	ld.global.f64 	%fd1005, [%rd60+-8];
	fma.rn.f64 	%fd1006, %fd1001, %fd1005, %fd1004;
	mul.f64 	%fd1007, %fd1003, %fd1006;
	fma.rn.f64 	%fd103, %fd100, %fd1007, %fd99;
	ld.global.f64 	%fd104, [coefficient_atrasada];
	@%p34 bra 	$L__BB0_58;
	mov.u64 	%rd169, $str$4;
	cvta.global.u64 	%rd170, %rd169;
	{ // callseq 19, 0
	.param .b64 param0;
	st.param.b64 	[param0], %rd170;
	.param .b64 param1;
	st.param.b64 	[param1], 0;
	.param .b32 retval0;
	call.uni (retval0), 
	vprintf, 
	(
	param0, 
	param1
	);
	ld.param.b32 	%r71, [retval0];
	} // callseq 19
	ld.global.f64 	%fd1839, [%rd353];
$L__BB0_58:
	ld.global.f64 	%fd1008, [%rd35];
	mul.f64 	%fd1009, %fd594, %fd1839;
	ld.global.f64 	%fd1010, [%rd24];
	fma.rn.f64 	%fd1011, %fd1009, %fd1010, %fd1008;
	ld.global.f64 	%fd1012, [%rd39];
	ld.global.f64 	%fd1013, [%rd28];
	fma.rn.f64 	%fd1014, %fd1009, %fd1013, %fd1012;
	mul.f64 	%fd1015, %fd1011, %fd1014;
	fma.rn.f64 	%fd1850, %fd104, %fd1015, %fd103;
	bra.uni 	$L__BB0_66;
$L__BB0_59:
	ld.global.f64 	%fd108, [coefficient_centrada];
	not.pred 	%p50, %p2;
	@%p50 bra 	$L__BB0_61;
	mov.u64 	%rd159, $str$4;
	cvta.global.u64 	%rd160, %rd159;
	{ // callseq 14, 0
	.param .b64 param0;
	st.param.b64 	[param0], %rd160;
	.param .b64 param1;
	st.param.b64 	[param1], 0;
	.param .b32 retval0;
	call.uni (retval0), 
	vprintf, 
	(
	param0, 
	param1
	);
	ld.param.b32 	%r60, [retval0];
	} // callseq 14
	ld.global.f64 	%fd1839, [%rd353];
$L__BB0_61:
	ld.global.f64 	%fd968, [%rd35+-8];
	mul.f64 	%fd969, %fd594, %fd1839;
	ld.global.f64 	%fd970, [%rd45+-8];
	fma.rn.f64 	%fd971, %fd969, %fd970, %fd968;
	ld.global.f64 	%fd972, [%rd39+-8];
	ld.global.f64 	%fd973, [%rd60+-8];
	fma.rn.f64 	%fd974, %fd969, %fd973, %fd972;
	mul.f64 	%fd975, %fd971, %fd974;
	fma.rn.f64 	%fd111, %fd108, %fd975, 0d0000000000000000;
	ld.global.f64 	%fd112, [coefficient_centrada+8];
	@%p34 bra 	$L__BB0_63;
	mov.u64 	%rd161, $str$4;
	cvta.global.u64 	%rd162, %rd161;
	{ // callseq 15, 0
	.param .b64 param0;
	st.param.b64 	[param0], %rd162;
	.param .b64 param1;
	st.param.b64 	[param1], 0;
	.param .b32 retval0;
	call.uni (retval0), 
	vprintf, 
	(
	param0, 
	param1
	);
	ld.param.b32 	%r62, [retval0];
	} // callseq 15
	ld.global.f64 	%fd1839, [%rd353];
$L__BB0_63:
	ld.global.f64 	%fd976, [%rd35];
	mul.f64 	%fd977, %fd594, %fd1839;
	ld.global.f64 	%fd978, [%rd24];
	fma.rn.f64 	%fd979, %fd977, %fd978, %fd976;
	ld.global.f64 	%fd980, [%rd39];
	ld.global.f64 	%fd981, [%rd28];
	fma.rn.f64 	%fd982, %fd977, %fd981, %fd980;
	mul.f64 	%fd983, %fd979, %fd982;
	fma.rn.f64 	%fd115, %fd112, %fd983, %fd111;
	ld.global.f64 	%fd116, [coefficient_centrada+16];
	not.pred 	%p52, %p3;
	@%p52 bra 	$L__BB0_65;
	mov.u64 	%rd163, $str$4;
	cvta.global.u64 	%rd164, %rd163;
	{ // callseq 16, 0
	.param .b64 param0;
	st.param.b64 	[param0], %rd164;
	.param .b64 param1;
	st.param.b64 	[param1], 0;
	.param .b32 retval0;
	call.uni (retval0), 
	vprintf, 
	(
	param0, 
	param1
	);
	ld.param.b32 	%r64, [retval0];
	} // callseq 16
	ld.global.f64 	%fd1839, [%rd353];
$L__BB0_65:
	ld.global.f64 	%fd984, [%rd35+8];
	mul.f64 	%fd985, %fd594, %fd1839;
	ld.global.f64 	%fd986, [%rd45+8];
	fma.rn.f64 	%fd987, %fd985, %fd986, %fd984;
	ld.global.f64 	%fd988, [%rd39+8];
	ld.global.f64 	%fd989, [%rd60+8];
	fma.rn.f64 	%fd990, %fd985, %fd989, %fd988;
	mul.f64 	%fd991, %fd987, %fd990;
	fma.rn.f64 	%fd1850, %fd116, %fd991, %fd115;
$L__BB0_66:
	@%p34 bra 	$L__BB0_68;
	mov.u64 	%rd173, $str$5;
	cvta.global.u64 	%rd174, %rd173;
	{ // callseq 20, 0
	.param .b64 param0;
	st.param.b64 	[param0], %rd174;
	.param .b64 param1;
	st.param.b64 	[param1], 0;
	.param .b32 retval0;
	call.uni (retval0), 
	vprintf, 
	(
	param0, 
	param1
	);
	ld.param.b32 	%r73, [retval0];
	} // callseq 20
	ld.global.f64 	%fd1839, [%rd353];
$L__BB0_68:
	setp.ne.s32 	%p59, %r1, 0;
	div.rn.f64 	%fd1033, %fd1850, %fd593;
	mul.f64 	%fd124, %fd1033, 0dC000000000000000;
	ld.global.f64 	%fd1034, [%rd38];
	mul.f64 	%fd125, %fd594, %fd1839;
	ld.global.f64 	%fd1035, [%rd27];
	fma.rn.f64 	%fd1036, %fd125, %fd1035, %fd1034;
	mul.f64 	%fd1037, %fd1036, 0dC010000000000000;
	ld.global.f64 	%fd1038, [%rd39];
	ld.global.f64 	%fd1039, [%rd28];
	fma.rn.f64 	%fd1040, %fd125, %fd1039, %fd1038;
	mul.f64 	%fd1041, %fd1037, %fd1040;
	fma.rn.f64 	%fd1042, %fd1036, %fd1036, %fd1041;
	mul.f64 	%fd1043, %fd1040, 0d4018000000000000;
	fma.rn.f64 	%fd126, %fd1043, %fd1040, %fd1042;
	@%p59 bra 	$L__BB0_70;
	ld.global.f64 	%fd1068, [coefficient_adelantada+8];
	ld.global.f64 	%fd1069, [%rd11+8];
	ld.global.f64 	%fd1070, [%rd25+8];
	fma.rn.f64 	%fd1071, %fd125, %fd1070, %fd1069;
	fma.rn.f64 	%fd1072, %fd1068, %fd1071, 0d0000000000000000;
	ld.global.f64 	%fd1073, [coefficient_adelantada+16];
	ld.global.f64 	%fd1074, [%rd11+16];
	ld.global.f64 	%fd1075, [%rd25+16];
	fma.rn.f64 	%fd1076, %fd125, %fd1075, %fd1074;
	fma.rn.f64 	%fd1854, %fd1073, %fd1076, %fd1072;
	ld.global.f64 	%fd1853, [%rd40];
	ld.global.f64 	%fd1852, [%rd25];
	bra.uni 	$L__BB0_73;
$L__BB0_70:
	setp.gt.s32 	%p60, %r1, %r5;
	@%p60 bra 	$L__BB0_72;
	ld.global.f64 	%fd1044, [coefficient_centrada];
	ld.global.f64 	%fd1045, [%rd40+-8];
	ld.global.f64 	%fd1046, [%rd25+-8];
	fma.rn.f64 	%fd1047, %fd125, %fd1046, %fd1045;
	fma.rn.f64 	%fd1048, %fd1044, %fd1047, 0d0000000000000000;
	ld.global.f64 	%fd1049, [coefficient_centrada+8];
	ld.global.f64 	%fd1853, [%rd40];
	ld.global.f64 	%fd1852, [%rd25];
	fma.rn.f64 	%fd1050, %fd125, %fd1852, %fd1853;
	fma.rn.f64 	%fd1051, %fd1049, %fd1050, %fd1048;
	ld.global.f64 	%fd1052, [coefficient_centrada+16];
	ld.global.f64 	%fd1053, [%rd40+8];
	ld.global.f64 	%fd1054, [%rd25+8];
	fma.rn.f64 	%fd1055, %fd125, %fd1054, %fd1053;
	fma.rn.f64 	%fd1854, %fd1052, %fd1055, %fd1051;
	bra.uni 	$L__BB0_73;
$L__BB0_72:
	ld.global.f64 	%fd1056, [coefficient_atrasada+16];
	ld.global.f64 	%fd1057, [%rd40+-16];
	ld.global.f64 	%fd1058, [%rd25+-16];
	fma.rn.f64 	%fd1059, %fd125, %fd1058, %fd1057;
	fma.rn.f64 	%fd1060, %fd1056, %fd1059, 0d0000000000000000;
	ld.global.f64 	%fd1061, [coefficient_atrasada+8];
	ld.global.f64 	%fd1062, [%rd40+-8];
	ld.global.f64 	%fd1063, [%rd25+-8];
	fma.rn.f64 	%fd1064, %fd125, %fd1063, %fd1062;
	fma.rn.f64 	%fd1065, %fd1061, %fd1064, %fd1060;
	ld.global.f64 	%fd1066, [coefficient_atrasada];
	ld.global.f64 	%fd1853, [%rd40];
	ld.global.f64 	%fd1852, [%rd25];
	fma.rn.f64 	%fd1067, %fd125, %fd1852, %fd1853;
	fma.rn.f64 	%fd1854, %fd1066, %fd1067, %fd1065;
$L__BB0_73:
	ld.param.u64 	%rd351, [_Z13evolucion_varPdS_S_S_S_S_S_S_S_S_S_S_P7double2S1_S1_S1_S_S_S_S_iiidddiS_S1_i_param_17];
	ld.param.u64 	%rd348, [_Z13evolucion_varPdS_S_S_S_S_S_S_S_S_S_S_P7double2S1_S1_S1_S_S_S_S_iiidddiS_S1_i_param_16];
	div.rn.f64 	%fd1077, %fd1854, %fd593;
	fma.rn.f64 	%fd1078, %fd125, %fd1852, %fd1853;
	fma.rn.f64 	%fd1079, %fd1078, %fd1078, %fd1077;
	add.f64 	%fd1080, %fd1078, %fd1078;
	div.rn.f64 	%fd1081, %fd1080, %fd1898;
	add.f64 	%fd1082, %fd1079, %fd1081;
	mul.f64 	%fd1083, %fd1078, 0dBFE0000000000000;
	mul.wide.s32 	%rd175, %r1, 8;
	add.s64 	%rd176, %rd6, %rd175;
	ld.global.f64 	%fd1862, [%rd176];
	ld.global.f64 	%fd1861, [%rd30];
	fma.rn.f64 	%fd1084, %fd125, %fd1861, %fd1862;
	add.s64 	%rd177, %rd7, %rd175;
	ld.global.f64 	%fd1860, [%rd177];
	ld.global.f64 	%fd1859, [%rd29];
	fma.rn.f64 	%fd1085, %fd125, %fd1859, %fd1860;
	mul.f64 	%fd1086, %fd1085, 0d4010000000000000;
	ld.global.f64 	%fd1858, [%rd37];
	ld.global.f64 	%fd1857, [%rd23];
	fma.rn.f64 	%fd1087, %fd125, %fd1857, %fd1858;
	mul.f64 	%fd1088, %fd1086, %fd1087;
	ld.global.f64 	%fd1868, [%rd36];
	ld.global.f64 	%fd1867, [%rd22];
	fma.rn.f64 	%fd1089, %fd125, %fd1867, %fd1868;
	div.rn.f64 	%fd1090, %fd1088, %fd1089;
	add.f64 	%fd1091, %fd1084, %fd1090;
	fma.rn.f64 	%fd147, %fd1083, %fd1091, %fd1082;
	add.s64 	%rd178, %rd3, %rd175;
	ld.global.f64 	%fd1092, [%rd178];
	cvta.to.global.u64 	%rd179, %rd348;
	add.s64 	%rd180, %rd179, %rd175;
	ld.global.f64 	%fd1093, [%rd180];
	add.f64 	%fd1094, %fd1092, %fd1093;
	cvta.to.global.u64 	%rd181, %rd351;
	add.s64 	%rd182, %rd181, %rd175;
	ld.global.f64 	%fd1095, [%rd182];
	fma.rn.f64 	%fd148, %fd1095, 0d4000000000000000, %fd1094;
	@%p34 bra 	$L__BB0_75;
	mov.u64 	%rd183, $str$1;
	cvta.global.u64 	%rd184, %rd183;
	{ // callseq 21, 0
	.param .b64 param0;
	st.param.b64 	[param0], %rd184;
	.param .b64 param1;
	st.param.b64 	[param1], 0;
	.param .b32 retval0;
	call.uni (retval0), 
	vprintf, 
	(
	param0, 
	param1
	);
	ld.param.b32 	%r75, [retval0];
	} // callseq 21
	ld.global.f64 	%fd1839, [%rd353];
	ld.global.f64 	%fd1868, [%rd36];
	ld.global.f64 	%fd1867, [%rd22];
	mul.wide.s32 	%rd185, %r1, 8;
	add.s64 	%rd186, %rd6, %rd185;
	ld.global.f64 	%fd1862, [%rd186];
	ld.global.f64 	%fd1861, [%rd30];
	add.s64 	%rd187, %rd7, %rd185;
	ld.global.f64 	%fd1860, [%rd187];
	ld.global.f64 	%fd1859, [%rd29];
	ld.global.f64 	%fd1858, [%rd37];
	ld.global.f64 	%fd1857, [%rd23];
	ld.global.f64 	%fd1853, [%rd40];
	ld.global.f64 	%fd1852, [%rd25];
$L__BB0_75:
	ld.global.f64 	%fd1879, [%rd35];
	mul.f64 	%fd172, %fd594, %fd1839;
	ld.global.f64 	%fd1877, [%rd24];
	fma.rn.f64 	%fd1096, %fd172, %fd1877, %fd1879;
	fma.rn.f64 	%fd174, %fd172, %fd1867, %fd1868;
	div.rn.f64 	%fd1097, %fd147, %fd174;
	sub.f64 	%fd1098, %fd126, %fd1097;
	mul.f64 	%fd1099, %fd1096, 0d3FE0000000000000;
	mul.f64 	%fd1100, %fd148, %fd1099;
	fma.rn.f64 	%fd175, %fd1096, %fd1098, %fd1100;
	fma.rn.f64 	%fd176, %fd172, %fd1861, %fd1862;
	fma.rn.f64 	%fd177, %fd172, %fd1859, %fd1860;
	add.f64 	%fd1101, %fd177, %fd177;
	fma.rn.f64 	%fd178, %fd172, %fd1857, %fd1858;
	mul.f64 	%fd1102, %fd1101, %fd178;
	div.rn.f64 	%fd1103, %fd1102, %fd174;
	fma.rn.f64 	%fd1104, %fd176, 0d3FE0000000000000, %fd1103;
	ld.global.f64 	%fd179, [%rd41];
	ld.global.f64 	%fd1105, [%rd26];
	fma.rn.f64 	%fd180, %fd172, %fd1105, %fd179;
	sub.f64 	%fd1106, %fd1104, %fd180;
	fma.rn.f64 	%fd181, %fd172, %fd1852, %fd1853;
	sub.f64 	%fd182, %fd1106, %fd181;
	@%p59 bra 	$L__BB0_77;
	ld.global.f64 	%fd1133, [coefficient_adelantada+8];
	ld.global.f64 	%fd1134, [%rd10+8];
	ld.global.f64 	%fd1135, [%rd1+64];
	fma.rn.f64 	%fd1136, %fd172, %fd1135, %fd1134;
	fma.rn.f64 	%fd1137, %fd1133, %fd1136, 0d0000000000000000;
	ld.global.f64 	%fd1138, [coefficient_adelantada+16];
	ld.global.f64 	%fd1139, [%rd10+16];
	ld.global.f64 	%fd1140, [%rd1+72];
	fma.rn.f64 	%fd1141, %fd172, %fd1140, %fd1139;
	fma.rn.f64 	%fd1866, %fd1138, %fd1141, %fd1137;
	bra.uni 	$L__BB0_80;
$L__BB0_77:
	setp.gt.s32 	%p63, %r1, %r5;
	@%p63 bra 	$L__BB0_79;
	ld.global.f64 	%fd1107, [coefficient_centrada];
	ld.global.f64 	%fd1108, [%rd41+-8];
	ld.global.f64 	%fd1109, [%rd1+48];
	fma.rn.f64 	%fd1110, %fd172, %fd1109, %fd1108;
	fma.rn.f64 	%fd1111, %fd1107, %fd1110, 0d0000000000000000;
	ld.global.f64 	%fd1112, [coefficient_centrada+8];
	ld.global.f64 	%fd1113, [%rd1+56];
	fma.rn.f64 	%fd1114, %fd172, %fd1113, %fd179;
	fma.rn.f64 	%fd1115, %fd1112, %fd1114, %fd1111;
	ld.global.f64 	%fd1116, [coefficient_centrada+16];
	ld.global.f64 	%fd1117, [%rd41+8];
	ld.global.f64 	%fd1118, [%rd1+64];
	fma.rn.f64 	%fd1119, %fd172, %fd1118, %fd1117;
	fma.rn.f64 	%fd1866, %fd1116, %fd1119, %fd1115;
	bra.uni 	$L__BB0_80;
$L__BB0_79:
	ld.global.f64 	%fd1120, [coefficient_atrasada+16];
	ld.global.f64 	%fd1121, [%rd41+-16];
	ld.global.f64 	%fd1122, [%rd1+40];
	fma.rn.f64 	%fd1123, %fd172, %fd1122, %fd1121;
	fma.rn.f64 	%fd1124, %fd1120, %fd1123, 0d0000000000000000;
	ld.global.f64 	%fd1125, [coefficient_atrasada+8];
	ld.global.f64 	%fd1126, [%rd41+-8];
	ld.global.f64 	%fd1127, [%rd1+48];
	fma.rn.f64 	%fd1128, %fd172, %fd1127, %fd1126;
	fma.rn.f64 	%fd1129, %fd1125, %fd1128, %fd1124;
	ld.global.f64 	%fd1130, [coefficient_atrasada];
	ld.global.f64 	%fd1131, [%rd1+56];
	fma.rn.f64 	%fd1132, %fd172, %fd1131, %fd179;
	fma.rn.f64 	%fd1866, %fd1130, %fd1132, %fd1129;
$L__BB0_80:
	ld.param.u64 	%rd349, [_Z13evolucion_varPdS_S_S_S_S_S_S_S_S_S_S_P7double2S1_S1_S1_S_S_S_S_iiidddiS_S1_i_param_16];
	div.rn.f64 	%fd1142, %fd1866, %fd593;
	mul.f64 	%fd1143, %fd1142, 0dBFE0000000000000;
	mul.f64 	%fd1144, %fd180, 0dBFE0000000000000;
	fma.rn.f64 	%fd1145, %fd1144, %fd181, %fd1143;
	mul.f64 	%fd1146, %fd180, 0d3FD0000000000000;
	mul.f64 	%fd1147, %fd177, 0d4010000000000000;
	mul.f64 	%fd1148, %fd1147, %fd178;
	div.rn.f64 	%fd1149, %fd1148, %fd174;
	add.f64 	%fd1150, %fd176, %fd1149;
	fma.rn.f64 	%fd1151, %fd1146, %fd1150, %fd1145;
	ld.global.f64 	%fd1152, [%rd38];
	ld.global.f64 	%fd1153, [%rd27];
	fma.rn.f64 	%fd1154, %fd172, %fd1153, %fd1152;
	mul.f64 	%fd1155, %fd174, %fd1154;
	ld.global.f64 	%fd1156, [%rd39];
	ld.global.f64 	%fd1157, [%rd28];
	fma.rn.f64 	%fd1158, %fd172, %fd1157, %fd1156;
	fma.rn.f64 	%fd187, %fd1155, %fd1158, %fd1151;
	cvta.to.global.u64 	%rd188, %rd349;
	mul.wide.s32 	%rd189, %r1, 8;
	add.s64 	%rd190, %rd188, %rd189;
	ld.global.f64 	%fd1159, [%rd190];
	add.s64 	%rd191, %rd3, %rd189;
	ld.global.f64 	%fd1160, [%rd191];
	sub.f64 	%fd188, %fd1159, %fd1160;
	@%p34 bra 	$L__BB0_82;
	mov.u64 	%rd192, $str;
	cvta.global.u64 	%rd193, %rd192;
	{ // callseq 22, 0
	.param .b64 param0;
	st.param.b64 	[param0], %rd193;
	.param .b64 param1;
	st.param.b64 	[param1], 0;
	.param .b32 retval0;
	call.uni (retval0), 
	vprintf, 
	(
	param0, 
	param1
	);
	ld.param.b32 	%r77, [retval0];
	} // callseq 22
	ld.global.f64 	%fd1879, [%rd35];
	ld.global.f64 	%fd1839, [%rd353];
	ld.global.f64 	%fd1877, [%rd24];
	ld.global.f64 	%fd1868, [%rd36];
	ld.global.f64 	%fd1867, [%rd22];
$L__BB0_82:
	setp.ne.s32 	%p65, %r1, 0;
	mul.f64 	%fd199, %fd594, %fd1839;
	fma.rn.f64 	%fd1161, %fd199, %fd1877, %fd1879;
	fma.rn.f64 	%fd1162, %fd199, %fd1867, %fd1868;
	div.rn.f64 	%fd1163, %fd1161, %fd1162;
	sub.f64 	%fd1164, %fd182, %fd177;
	div.rn.f64 	%fd1165, %fd1164, %fd1898;
	add.f64 	%fd1166, %fd1165, %fd187;
	mul.f64 	%fd1167, %fd1161, 0d3FE0000000000000;
	mul.f64 	%fd1168, %fd188, %fd1167;
	fma.rn.f64 	%fd200, %fd1166, %fd1163, %fd1168;
	@%p65 bra 	$L__BB0_84;
	ld.global.f64 	%fd1193, [coefficient_adelantada+8];
	ld.global.f64 	%fd1194, [%rd8+8];
	ld.global.f64 	%fd1195, [%rd28+8];
	fma.rn.f64 	%fd1196, %fd199, %fd1195, %fd1194;
	fma.rn.f64 	%fd1197, %fd1193, %fd1196, 0d0000000000000000;
	ld.global.f64 	%fd1198, [coefficient_adelantada+16];
	ld.global.f64 	%fd1199, [%rd8+16];
	ld.global.f64 	%fd1200, [%rd28+16];
	fma.rn.f64 	%fd1201, %fd199, %fd1200, %fd1199;
	fma.rn.f64 	%fd1874, %fd1198, %fd1201, %fd1197;
	ld.global.f64 	%fd1873, [%rd39];
	ld.global.f64 	%fd1872, [%rd28];
	bra.uni 	$L__BB0_87;
$L__BB0_84:
	setp.gt.s32 	%p66, %r1, %r5;
	@%p66 bra 	$L__BB0_86;
	ld.global.f64 	%fd1169, [coefficient_centrada];
	ld.global.f64 	%fd1170, [%rd39+-8];
	ld.global.f64 	%fd1171, [%rd28+-8];
	fma.rn.f64 	%fd1172, %fd199, %fd1171, %fd1170;
	fma.rn.f64 	%fd1173, %fd1169, %fd1172, 0d0000000000000000;
	ld.global.f64 	%fd1174, [coefficient_centrada+8];
	ld.global.f64 	%fd1873, [%rd39];
	ld.global.f64 	%fd1872, [%rd28];
	fma.rn.f64 	%fd1175, %fd199, %fd1872, %fd1873;
	fma.rn.f64 	%fd1176, %fd1174, %fd1175, %fd1173;
	ld.global.f64 	%fd1177, [coefficient_centrada+16];
	ld.global.f64 	%fd1178, [%rd39+8];
	ld.global.f64 	%fd1179, [%rd28+8];
	fma.rn.f64 	%fd1180, %fd199, %fd1179, %fd1178;
	fma.rn.f64 	%fd1874, %fd1177, %fd1180, %fd1176;
	bra.uni 	$L__BB0_87;
$L__BB0_86:
	ld.global.f64 	%fd1181, [coefficient_atrasada+16];
	ld.global.f64 	%fd1182, [%rd39+-16];
	ld.global.f64 	%fd1183, [%rd28+-16];
	fma.rn.f64 	%fd1184, %fd199, %fd1183, %fd1182;
	fma.rn.f64 	%fd1185, %fd1181, %fd1184, 0d0000000000000000;
	ld.global.f64 	%fd1186, [coefficient_atrasada+8];
	ld.global.f64 	%fd1187, [%rd39+-8];
	ld.global.f64 	%fd1188, [%rd28+-8];
	fma.rn.f64 	%fd1189, %fd199, %fd1188, %fd1187;
	fma.rn.f64 	%fd1190, %fd1186, %fd1189, %fd1185;
	ld.global.f64 	%fd1191, [coefficient_atrasada];
	ld.global.f64 	%fd1873, [%rd39];
	ld.global.f64 	%fd1872, [%rd28];
	fma.rn.f64 	%fd1192, %fd199, %fd1872, %fd1873;
	fma.rn.f64 	%fd1874, %fd1191, %fd1192, %fd1190;
$L__BB0_87:
	div.rn.f64 	%fd1202, %fd1874, %fd593;
	ld.global.f64 	%fd1203, [%rd41];
	ld.global.f64 	%fd1204, [%rd26];
	fma.rn.f64 	%fd1205, %fd199, %fd1204, %fd1203;
	mul.f64 	%fd1206, %fd1205, 0d3FE0000000000000;
	ld.global.f64 	%fd1207, [%rd38];
	ld.global.f64 	%fd1208, [%rd27];
	fma.rn.f64 	%fd1209, %fd199, %fd1208, %fd1207;
	fma.rn.f64 	%fd1210, %fd199, %fd1872, %fd1873;
	fma.rn.f64 	%fd1211, %fd1210, 0dC008000000000000, %fd1209;
	mul.f64 	%fd1212, %fd1206, %fd1211;
	sub.f64 	%fd1213, %fd1202, %fd1212;
	mul.wide.s32 	%rd194, %r1, 8;
	add.s64 	%rd195, %rd2, %rd194;
	ld.global.f64 	%fd1214, [%rd195];
	fma.rn.f64 	%fd213, %fd1214, 0d3FE0000000000000, %fd1213;
	@%p34 bra 	$L__BB0_89;
	mov.u64 	%rd196, $str$2;
	cvta.global.u64 	%rd197, %rd196;
	{ // callseq 23, 0
	.param .b64 param0;
	st.param.b64 	[param0], %rd197;
	.param .b64 param1;
	st.param.b64 	[param1], 0;
	.param .b32 retval0;
	call.uni (retval0), 
	vprintf, 
	(
	param0, 
	param1
	);
	ld.param.b32 	%r79, [retval0];
	} // callseq 23
	ld.global.f64 	%fd1879, [%rd35];
	ld.global.f64 	%fd1839, [%rd353];
	ld.global.f64 	%fd1877, [%rd24];
	ld.global.f64 	%fd1868, [%rd36];
	ld.global.f64 	%fd1867, [%rd22];
$L__BB0_89:
	mul.f64 	%fd224, %fd594, %fd1839;
	fma.rn.f64 	%fd1215, %fd224, %fd1877, %fd1879;
	add.f64 	%fd1216, %fd1215, %fd1215;
	fma.rn.f64 	%fd1217, %fd224, %fd1867, %fd1868;
	mul.f64 	%fd1218, %fd1216, %fd1217;
	ld.global.f64 	%fd1219, [%rd37];
	ld.global.f64 	%fd1220, [%rd23];
	fma.rn.f64 	%fd1221, %fd224, %fd1220, %fd1219;
	div.rn.f64 	%fd1222, %fd1218, %fd1221;
	mul.f64 	%fd225, %fd213, %fd1222;
	@%p65 bra 	$L__BB0_91;
	ld.global.f64 	%fd1247, [coefficient_adelantada+8];
	ld.global.f64 	%fd1248, [%rd9+8];
	ld.global.f64 	%fd1249, [%rd27+8];
	fma.rn.f64 	%fd1250, %fd224, %fd1249, %fd1248;
	fma.rn.f64 	%fd1251, %fd1247, %fd1250, 0d0000000000000000;
	ld.global.f64 	%fd1252, [coefficient_adelantada+16];
	ld.global.f64 	%fd1253, [%rd9+16];
	ld.global.f64 	%fd1254, [%rd27+16];
	fma.rn.f64 	%fd1255, %fd224, %fd1254, %fd1253;
	fma.rn.f64 	%fd1882, %fd1252, %fd1255, %fd1251;
	ld.global.f64 	%fd1881, [%rd38];
	ld.global.f64 	%fd1880, [%rd27];
	bra.uni 	$L__BB0_94;
$L__BB0_91:
	setp.gt.s32 	%p69, %r1, %r5;
	@%p69 bra 	$L__BB0_93;
	ld.global.f64 	%fd1223, [coefficient_centrada];
	ld.global.f64 	%fd1224, [%rd38+-8];
	ld.global.f64 	%fd1225, [%rd27+-8];
	fma.rn.f64 	%fd1226, %fd224, %fd1225, %fd1224;
	fma.rn.f64 	%fd1227, %fd1223, %fd1226, 0d0000000000000000;
	ld.global.f64 	%fd1228, [coefficient_centrada+8];
	ld.global.f64 	%fd1881, [%rd38];
	ld.global.f64 	%fd1880, [%rd27];
	fma.rn.f64 	%fd1229, %fd224, %fd1880, %fd1881;
	fma.rn.f64 	%fd1230, %fd1228, %fd1229, %fd1227;
	ld.global.f64 	%fd1231, [coefficient_centrada+16];
	ld.global.f64 	%fd1232, [%rd38+8];
	ld.global.f64 	%fd1233, [%rd27+8];
	fma.rn.f64 	%fd1234, %fd224, %fd1233, %fd1232;
	fma.rn.f64 	%fd1882, %fd1231, %fd1234, %fd1230;
	bra.uni 	$L__BB0_94;
$L__BB0_93:
	ld.global.f64 	%fd1235, [coefficient_atrasada+16];
	ld.global.f64 	%fd1236, [%rd38+-16];
	ld.global.f64 	%fd1237, [%rd27+-16];
	fma.rn.f64 	%fd1238, %fd224, %fd1237, %fd1236;
	fma.rn.f64 	%fd1239, %fd1235, %fd1238, 0d0000000000000000;
	ld.global.f64 	%fd1240, [coefficient_atrasada+8];
	ld.global.f64 	%fd1241, [%rd38+-8];
	ld.global.f64 	%fd1242, [%rd27+-8];
	fma.rn.f64 	%fd1243, %fd224, %fd1242, %fd1241;
	fma.rn.f64 	%fd1244, %fd1240, %fd1243, %fd1239;
	ld.global.f64 	%fd1245, [coefficient_atrasada];
	ld.global.f64 	%fd1881, [%rd38];
	ld.global.f64 	%fd1880, [%rd27];
	fma.rn.f64 	%fd1246, %fd224, %fd1880, %fd1881;
	fma.rn.f64 	%fd1882, %fd1245, %fd1246, %fd1244;
$L__BB0_94:
	div.rn.f64 	%fd1256, %fd1882, %fd593;
	ld.global.f64 	%fd1257, [%rd40];
	ld.global.f64 	%fd1258, [%rd25];
	fma.rn.f64 	%fd1259, %fd224, %fd1258, %fd1257;
	fma.rn.f64 	%fd1260, %fd224, %fd1880, %fd1881;
	ld.global.f64 	%fd1261, [%rd39];
	ld.global.f64 	%fd1262, [%rd28];
	fma.rn.f64 	%fd1263, %fd224, %fd1262, %fd1261;
	fma.rn.f64 	%fd1264, %fd1263, 0dC010000000000000, %fd1260;
	mul.f64 	%fd1265, %fd1259, %fd1264;
	sub.f64 	%fd238, %fd1256, %fd1265;
	@%p34 bra 	$L__BB0_96;
	mov.u64 	%rd198, $str$3;
	cvta.global.u64 	%rd199, %rd198;
	{ // callseq 24, 0
	.param .b64 param0;
	st.param.b64 	[param0], %rd199;
	.param .b64 param1;
	st.param.b64 	[param1], 0;
	.param .b32 retval0;
	call.uni (retval0), 
	vprintf, 
	(
	param0, 
	param1
	);
	ld.param.b32 	%r81, [retval0];
	} // callseq 24
	ld.global.f64 	%fd1879, [%rd35];
	ld.global.f64 	%fd1839, [%rd353];
	ld.global.f64 	%fd1877, [%rd24];
$L__BB0_96:
	mul.f64 	%fd1266, %fd594, %fd1839;
	fma.rn.f64 	%fd1267, %fd1266, %fd1877, %fd1879;
	add.f64 	%fd1268, %fd1267, %fd1267;
	add.f64 	%fd1269, %fd238, %fd238;
	mul.wide.s32 	%rd200, %r1, 8;
	add.s64 	%rd201, %rd2, %rd200;
	ld.global.f64 	%fd1270, [%rd201];
	add.f64 	%fd1271, %fd1270, %fd1270;
	sub.f64 	%fd1272, %fd1269, %fd1271;
	mul.f64 	%fd245, %fd1268, %fd1272;
	setp.ne.s32 	%p71, %r201, 0;
	@%p71 bra 	$L__BB0_98;
	ld.global.f64 	%fd1285, [b_i];
	mul.f64 	%fd1897, %fd1285, %fd28;
	st.global.f64 	[%rd18], %fd28;
	ld.global.f64 	%fd1286, [b_i];
	mul.f64 	%fd1896, %fd1286, %fd55;
	st.global.f64 	[%rd20], %fd55;
	ld.global.f64 	%fd1287, [b_i];
	mul.f64 	%fd1895, %fd1287, %fd84;
	st.global.f64 	[%rd21], %fd84;
	ld.global.f64 	%fd1288, [b_i];
	mul.f64 	%fd1894, %fd1288, %fd87;
	st.global.f64 	[%rd22], %fd87;
	ld.global.f64 	%fd1289, [b_i];
	mul.f64 	%fd1893, %fd1289, %fd88;
	st.global.f64 	[%rd23], %fd88;
	ld.global.f64 	%fd1290, [b_i];
	mul.f64 	%fd1892, %fd1290, %fd89;
	st.global.f64 	[%rd24], %fd89;
	ld.global.f64 	%fd1291, [b_i];
	mul.f64 	%fd1891, %fd1291, %fd94;
	st.global.f64 	[%rd25], %fd94;
	ld.global.f64 	%fd1292, [b_i];
	mul.f64 	%fd1890, %fd1292, %fd124;
	st.global.f64 	[%rd26], %fd124;
	ld.global.f64 	%fd1293, [b_i];
	mul.f64 	%fd1889, %fd1293, %fd175;
	st.global.f64 	[%rd27], %fd175;
	ld.global.f64 	%fd1294, [b_i];
	mul.f64 	%fd1888, %fd1294, %fd200;
	st.global.f64 	[%rd28], %fd200;
	ld.global.f64 	%fd1295, [b_i];
	mul.f64 	%fd1887, %fd1295, %fd225;
	st.global.f64 	[%rd29], %fd225;
	ld.global.f64 	%fd1296, [b_i];
	mul.f64 	%fd1886, %fd1296, %fd245;
	st.global.f64 	[%rd30], %fd245;
	bra.uni 	$L__BB0_99;
$L__BB0_98:
	ld.global.f64 	%fd1273, [%rd354];
	fma.rn.f64 	%fd1897, %fd1273, %fd28, %fd1897;
	st.global.f64 	[%rd18], %fd28;
	ld.global.f64 	%fd1274, [%rd354];
	fma.rn.f64 	%fd1896, %fd1274, %fd55, %fd1896;
	st.global.f64 	[%rd20], %fd55;
	ld.global.f64 	%fd1275, [%rd354];
	fma.rn.f64 	%fd1895, %fd1275, %fd84, %fd1895;
	st.global.f64 	[%rd21], %fd84;
	ld.global.f64 	%fd1276, [%rd354];
	fma.rn.f64 	%fd1894, %fd1276, %fd87, %fd1894;
	st.global.f64 	[%rd22], %fd87;
	ld.global.f64 	%fd1277, [%rd354];
	fma.rn.f64 	%fd1893, %fd1277, %fd88, %fd1893;
	st.global.f64 	[%rd23], %fd88;
	ld.global.f64 	%fd1278, [%rd354];
	fma.rn.f64 	%fd1892, %fd1278, %fd89, %fd1892;
	st.global.f64 	[%rd24], %fd89;
	ld.global.f64 	%fd1279, [%rd354];
	fma.rn.f64 	%fd1891, %fd1279, %fd94, %fd1891;
	st.global.f64 	[%rd25], %fd94;
	ld.global.f64 	%fd1280, [%rd354];
	fma.rn.f64 	%fd1890, %fd1280, %fd124, %fd1890;
	st.global.f64 	[%rd26], %fd124;
	ld.global.f64 	%fd1281, [%rd354];
	fma.rn.f64 	%fd1889, %fd1281, %fd175, %fd1889;
	st.global.f64 	[%rd27], %fd175;
	ld.global.f64 	%fd1282, [%rd354];
	fma.rn.f64 	%fd1888, %fd1282, %fd200, %fd1888;
	st.global.f64 	[%rd28], %fd200;
	ld.global.f64 	%fd1283, [%rd354];
	fma.rn.f64 	%fd1887, %fd1283, %fd225, %fd1887;
	st.global.f64 	[%rd29], %fd225;
	ld.global.f64 	%fd1284, [%rd354];
	fma.rn.f64 	%fd1886, %fd1284, %fd245, %fd1886;
	st.global.f64 	[%rd30], %fd245;
$L__BB0_99:
	setp.ge.s32 	%p72, %r1, %r3;
	bar.sync 	0;
	@%p72 bra 	$L__BB0_163;
	rem.s32 	%r8, %r1, %r11;
	ld.global.v2.f64 	{%fd1297, %fd1298}, [%rd42];
	ld.global.f64 	%fd1924, [%rd353];
	mul.f64 	%fd284, %fd594, %fd1924;
	ld.global.v2.f64 	{%fd1299, %fd1300}, [%rd33];
	fma.rn.f64 	%fd1301, %fd284, %fd1299, %fd1297;
	mul.wide.s32 	%rd202, %r8, 8;
	add.s64 	%rd68, %rd12, %rd202;
	ld.global.f64 	%fd1302, [%rd68];
	add.s64 	%rd69, %rd64, %rd202;
	ld.global.f64 	%fd1303, [%rd69];
	fma.rn.f64 	%fd1304, %fd284, %fd1303, %fd1302;
	mul.f64 	%fd1305, %fd1301, %fd1304;
	add.s64 	%rd70, %rd14, %rd202;
	ld.global.f64 	%fd1306, [%rd70];
	add.s64 	%rd71, %rd65, %rd202;
	ld.global.f64 	%fd1307, [%rd71];
	fma.rn.f64 	%fd1308, %fd284, %fd1307, %fd1306;
	sqrt.rn.f64 	%fd1309, %fd1308;
	add.s64 	%rd72, %rd13, %rd202;
	ld.global.f64 	%fd1310, [%rd72];
	add.s64 	%rd73, %rd71, %rd19;
	ld.global.f64 	%fd1311, [%rd73];
	fma.rn.f64 	%fd1312, %fd284, %fd1311, %fd1310;
	mul.f64 	%fd1313, %fd1309, %fd1312;
	div.rn.f64 	%fd285, %fd1305, %fd1313;
	fma.rn.f64 	%fd1314, %fd284, %fd1300, %fd1298;
	mul.f64 	%fd1315, %fd1314, %fd1304;
	div.rn.f64 	%fd286, %fd1315, %fd1313;
	setp.ne.s32 	%p73, %r8, 0;
	@%p73 bra 	$L__BB0_110;
	ld.global.f64 	%fd287, [coefficient_adelantada+8];
	ld.global.f64 	%fd1434, [%rd42+16];
	ld.global.f64 	%fd1435, [%rd62+16];
	fma.rn.f64 	%fd1436, %fd284, %fd1435, %fd1434;
	ld.global.f64 	%fd1904, [%rd12+8];
	ld.global.f64 	%fd1903, [%rd61+8];
	fma.rn.f64 	%fd1437, %fd284, %fd1903, %fd1904;
	mul.f64 	%fd1438, %fd1436, %fd1437;
	ld.global.f64 	%fd1902, [%rd14+8];
	ld.global.f64 	%fd1901, [%rd63+8];
	fma.rn.f64 	%fd1439, %fd284, %fd1901, %fd1902;
	sqrt.rn.f64 	%fd1440, %fd1439;
	ld.global.f64 	%fd1900, [%rd13+8];
	add.s64 	%rd227, %rd63, %rd19;
	ld.global.f64 	%fd1899, [%rd227+8];
	fma.rn.f64 	%fd1441, %fd284, %fd1899, %fd1900;
	mul.f64 	%fd1442, %fd1440, %fd1441;
	div.rn.f64 	%fd294, %fd1438, %fd1442;
	not.pred 	%p89, %p3;
	mov.f64 	%fd1906, %fd287;
	@%p89 bra 	$L__BB0_103;
	mov.u64 	%rd228, $str$10;
	cvta.global.u64 	%rd229, %rd228;
	{ // callseq 37, 0
	.param .b64 param0;
	st.param.b64 	[param0], %rd229;
	.param .b64 param1;
	st.param.b64 	[param1], 0;
	.param .b32 retval0;
	call.uni (retval0), 
	vprintf, 
	(
	param0, 
	param1
	);
	ld.param.b32 	%r108, [retval0];
	} // callseq 37
	ld.global.f64 	%fd1906, [coefficient_adelantada+8];
	ld.global.f64 	%fd1924, [%rd353];
	ld.global.f64 	%fd1904, [%rd12+8];
	ld.global.f64 	%fd1903, [%rd61+8];
	ld.global.f64 	%fd1902, [%rd14+8];
	ld.global.f64 	%fd1901, [%rd63+8];
	ld.global.f64 	%fd1900, [%rd13+8];
	add.s64 	%rd230, %rd63, %rd19;
	ld.global.f64 	%fd1899, [%rd230+8];
$L__BB0_103:
	fma.rn.f64 	%fd311, %fd287, %fd294, 0d0000000000000000;
	ld.global.f64 	%fd1443, [%rd42+24];
	mul.f64 	%fd1444, %fd594, %fd1924;
	ld.global.f64 	%fd1445, [%rd62+24];
	fma.rn.f64 	%fd1446, %fd1444, %fd1445, %fd1443;
	fma.rn.f64 	%fd1447, %fd1444, %fd1903, %fd1904;
	mul.f64 	%fd1448, %fd1446, %fd1447;
	fma.rn.f64 	%fd1449, %fd1444, %fd1901, %fd1902;
	sqrt.rn.f64 	%fd1450, %fd1449;
	fma.rn.f64 	%fd1451, %fd1444, %fd1899, %fd1900;
	mul.f64 	%fd1452, %fd1450, %fd1451;
	div.rn.f64 	%fd312, %fd1448, %fd1452;
	@%p89 bra 	$L__BB0_105;
	mov.u64 	%rd231, $str$10;
	cvta.global.u64 	%rd232, %rd231;
	{ // callseq 38, 0
	.param .b64 param0;
	st.param.b64 	[param0], %rd232;
	.param .b64 param1;
	st.param.b64 	[param1], 0;
	.param .b32 retval0;
	call.uni (retval0), 
	vprintf, 
	(
	param0, 
	param1
	);
	ld.param.b32 	%r110, [retval0];
	} // callseq 38
	ld.global.f64 	%fd1924, [%rd353];
$L__BB0_105:
	ld.param.u32 	%r199, [_Z13evolucion_varPdS_S_S_S_S_S_S_S_S_S_S_P7double2S1_S1_S1_S_S_S_S_iiidddiS_S1_i_param_29];
	fma.rn.f64 	%fd315, %fd1906, %fd312, 0d0000000000000000;
	ld.global.f64 	%fd316, [coefficient_adelantada+16];
	ld.global.f64 	%fd1453, [%rd42+32];
	mul.f64 	%fd1454, %fd594, %fd1924;
	ld.global.f64 	%fd1455, [%rd62+32];
	fma.rn.f64 	%fd1456, %fd1454, %fd1455, %fd1453;
	ld.global.f64 	%fd1913, [%rd12+16];
	ld.global.f64 	%fd1912, [%rd64+16];
	fma.rn.f64 	%fd1457, %fd1454, %fd1912, %fd1913;
	mul.f64 	%fd1458, %fd1456, %fd1457;
	ld.global.f64 	%fd1911, [%rd14+16];
	ld.global.f64 	%fd1910, [%rd65+16];
	fma.rn.f64 	%fd1459, %fd1454, %fd1910, %fd1911;
	sqrt.rn.f64 	%fd1460, %fd1459;
	ld.global.f64 	%fd1909, [%rd13+16];
	add.s64 	%rd233, %rd65, %rd19;
	ld.global.f64 	%fd1908, [%rd233+16];
	fma.rn.f64 	%fd1461, %fd1454, %fd1908, %fd1909;
	mul.f64 	%fd1462, %fd1460, %fd1461;
	div.rn.f64 	%fd323, %fd1458, %fd1462;
	or.b32  	%r112, %r199, %r14;
	setp.ne.s32 	%p91, %r112, 0;
	setp.ne.s32 	%p92, %r1, 48;
	or.pred  	%p93, %p91, %p92;
	mov.f64 	%fd1915, %fd316;
	@%p93 bra 	$L__BB0_107;
	mov.u64 	%rd234, $str$10;
	cvta.global.u64 	%rd235, %rd234;
	{ // callseq 39, 0
	.param .b64 param0;
	st.param.b64 	[param0], %rd235;
	.param .b64 param1;
	st.param.b64 	[param1], 0;
	.param .b32 retval0;
	call.uni (retval0), 
	vprintf, 
	(
	param0, 
	param1
	);
	ld.param.b32 	%r113, [retval0];
	} // callseq 39
	ld.global.f64 	%fd1915, [coefficient_adelantada+16];
	ld.global.f64 	%fd1924, [%rd353];
	ld.global.f64 	%fd1913, [%rd12+16];
	ld.global.f64 	%fd1912, [%rd64+16];
	ld.global.f64 	%fd1911, [%rd14+16];
	ld.global.f64 	%fd1910, [%rd65+16];
	ld.global.f64 	%fd1909, [%rd13+16];
	add.s64 	%rd236, %rd65, %rd19;
	ld.global.f64 	%fd1908, [%rd236+16];
$L__BB0_107:
	ld.param.u32 	%r200, [_Z13evolucion_varPdS_S_S_S_S_S_S_S_S_S_S_P7double2S1_S1_S1_S_S_S_S_iiidddiS_S1_i_param_29];
	fma.rn.f64 	%fd1969, %fd316, %fd323, %fd311;
	ld.global.f64 	%fd1463, [%rd42+40];
	mul.f64 	%fd1464, %fd594, %fd1924;
	ld.global.f64 	%fd1465, [%rd62+40];
	fma.rn.f64 	%fd1466, %fd1464, %fd1465, %fd1463;
	fma.rn.f64 	%fd1467, %fd1464, %fd1912, %fd1913;
	mul.f64 	%fd1468, %fd1466, %fd1467;
	fma.rn.f64 	%fd1469, %fd1464, %fd1910, %fd1911;
	sqrt.rn.f64 	%fd1470, %fd1469;
	fma.rn.f64 	%fd1471, %fd1464, %fd1908, %fd1909;
	mul.f64 	%fd1472, %fd1470, %fd1471;
	div.rn.f64 	%fd341, %fd1468, %fd1472;
	or.b32  	%r115, %r200, %r14;
	setp.ne.s32 	%p94, %r115, 0;
	setp.ne.s32 	%p95, %r1, 48;
	or.pred  	%p96, %p94, %p95;
	@%p96 bra 	$L__BB0_109;
	mov.u64 	%rd237, $str$10;
	cvta.global.u64 	%rd238, %rd237;
	{ // callseq 40, 0
	.param .b64 param0;
	st.param.b64 	[param0], %rd238;
	.param .b64 param1;
	st.param.b64 	[param1], 0;
	.param .b32 retval0;
	call.uni (retval0), 
	vprintf, 
	(
	param0, 
	param1
	);
	ld.param.b32 	%r116, [retval0];
	} // callseq 40
$L__BB0_109:
	fma.rn.f64 	%fd1968, %fd1915, %fd341, %fd315;
	bra.uni 	$L__BB0_137;
$L__BB0_110:
	setp.le.s32 	%p74, %r8, %r5;
	@%p74 bra 	$L__BB0_124;
	ld.param.u32 	%r198, [_Z13evolucion_varPdS_S_S_S_S_S_S_S_S_S_S_P7double2S1_S1_S1_S_S_S_S_iiidddiS_S1_i_param_29];
	ld.global.f64 	%fd343, [coefficient_atrasada+16];
	ld.global.f64 	%fd1375, [%rd42+-32];
	ld.global.f64 	%fd1376, [%rd62+-32];
	fma.rn.f64 	%fd1377, %fd284, %fd1376, %fd1375;
	ld.global.f64 	%fd1921, [%rd68+-16];
	ld.global.f64 	%fd1920, [%rd69+-16];
	fma.rn.f64 	%fd1378, %fd284, %fd1920, %fd1921;
	mul.f64 	%fd1379, %fd1377, %fd1378;
	ld.global.f64 	%fd1919, [%rd70+-16];
	ld.global.f64 	%fd1918, [%rd71+-16];
	fma.rn.f64 	%fd1380, %fd284, %fd1918, %fd1919;
	sqrt.rn.f64 	%fd1381, %fd1380;
	ld.global.f64 	%fd1917, [%rd72+-16];
	ld.global.f64 	%fd1916, [%rd73+-16];
	fma.rn.f64 	%fd1382, %fd284, %fd1916, %fd1917;
	mul.f64 	%fd1383, %fd1381, %fd1382;
	div.rn.f64 	%fd350, %fd1379, %fd1383;
	or.b32  	%r95, %r198, %r14;
	setp.eq.s32 	%p81, %r95, 0;
	setp.eq.s32 	%p82, %r1, 52;
	and.pred  	%p6, %p81, %p82;
	not.pred 	%p83, %p6;
	mov.f64 	%fd1923, %fd343;
	@%p83 bra 	$L__BB0_113;
	mov.u64 	%rd215, $str$10;
	cvta.global.u64 	%rd216, %rd215;
	{ // callseq 31, 0
	.param .b64 param0;
	st.param.b64 	[param0], %rd216;
	.param .b64 param1;
	st.param.b64 	[param1], 0;
	.param .b32 retval0;
	call.uni (retval0), 
	vprintf, 
	(
	param0, 
	param1
	);
	ld.param.b32 	%r96, [retval0];
	} // callseq 31
	ld.global.f64 	%fd1923, [coefficient_atrasada+16];
	ld.global.f64 	%fd1924, [%rd353];
	ld.global.f64 	%fd1921, [%rd68+-16];
	ld.global.f64 	%fd1920, [%rd69+-16];
	ld.global.f64 	%fd1919, [%rd70+-16];
	ld.global.f64 	%fd1918, [%rd71+-16];
	ld.global.f64 	%fd1917, [%rd72+-16];
	ld.global.f64 	%fd1916, [%rd73+-16];
$L__BB0_113:
	fma.rn.f64 	%fd367, %fd343, %fd350, 0d0000000000000000;
	ld.global.f64 	%fd1384, [%rd42+-24];
	mul.f64 	%fd1385, %fd594, %fd1924;
	ld.global.f64 	%fd1386, [%rd62+-24];
	fma.rn.f64 	%fd1387, %fd1385, %fd1386, %fd1384;
	fma.rn.f64 	%fd1388, %fd1385, %fd1920, %fd1921;
	mul.f64 	%fd1389, %fd1387, %fd1388;
	fma.rn.f64 	%fd1390, %fd1385, %fd1918, %fd1919;
	sqrt.rn.f64 	%fd1391, %fd1390;
	fma.rn.f64 	%fd1392, %fd1385, %fd1916, %fd1917;
	mul.f64 	%fd1393, %fd1391, %fd1392;
	div.rn.f64 	%fd368, %fd1389, %fd1393;
	@%p83 bra 	$L__BB0_115;
	mov.u64 	%rd217, $str$10;
	cvta.global.u64 	%rd218, %rd217;
	{ // callseq 32, 0
	.param .b64 param0;
	st.param.b64 	[param0], %rd218;
	.param .b64 param1;
	st.param.b64 	[param1], 0;
	.param .b32 retval0;
	call.uni (retval0), 
	vprintf, 
	(
	param0, 
	param1
	);
	ld.param.b32 	%r98, [retval0];
	} // callseq 32
	ld.global.f64 	%fd1924, [%rd353];
$L__BB0_115:
	fma.rn.f64 	%fd371, %fd1923, %fd368, 0d0000000000000000;
	ld.global.f64 	%fd372, [coefficient_atrasada+8];
	ld.global.f64 	%fd1394, [%rd42+-16];
	mul.f64 	%fd1395, %fd594, %fd1924;
	ld.global.f64 	%fd1396, [%rd62+-16];
	fma.rn.f64 	%fd1397, %fd1395, %fd1396, %fd1394;
	ld.global.f64 	%fd1930, [%rd68+-8];
	ld.global.f64 	%fd1929, [%rd69+-8];
	fma.rn.f64 	%fd1398, %fd1395, %fd1929, %fd1930;
	mul.f64 	%fd1399, %fd1397, %fd1398;
	ld.global.f64 	%fd1928, [%rd70+-8];
	ld.global.f64 	%fd1927, [%rd71+-8];
	fma.rn.f64 	%fd1400, %fd1395, %fd1927, %fd1928;
	sqrt.rn.f64 	%fd1401, %fd1400;
	ld.global.f64 	%fd1926, [%rd72+-8];
	ld.global.f64 	%fd1925, [%rd73+-8];
	fma.rn.f64 	%fd1402, %fd1395, %fd1925, %fd1926;
	mul.f64 	%fd1403, %fd1401, %fd1402;
	div.rn.f64 	%fd379, %fd1399, %fd1403;
	not.pred 	%p85, %p2;
	mov.f64 	%fd1932, %fd372;
	@%p85 bra 	$L__BB0_117;
	mov.u64 	%rd219, $str$10;
	cvta.global.u64 	%rd220, %rd219;
	{ // callseq 33, 0
	.param .b64 param0;
	st.param.b64 	[param0], %rd220;
	.param .b64 param1;
	st.param.b64 	[param1], 0;
	.param .b32 retval0;
	call.uni (retval0), 
	vprintf, 
	(
	param0, 
	param1
	);
	ld.param.b32 	%r100, [retval0];
	} // callseq 33
	ld.global.f64 	%fd1932, [coefficient_atrasada+8];
	ld.global.f64 	%fd1924, [%rd353];
	ld.global.f64 	%fd1930, [%rd68+-8];
	ld.global.f64 	%fd1929, [%rd69+-8];
	ld.global.f64 	%fd1928, [%rd70+-8];
	ld.global.f64 	%fd1927, [%rd71+-8];
	ld.global.f64 	%fd1926, [%rd72+-8];
	ld.global.f64 	%fd1925, [%rd73+-8];
$L__BB0_117:
	fma.rn.f64 	%fd396, %fd372, %fd379, %fd367;
	ld.global.f64 	%fd1404, [%rd42+-8];
	mul.f64 	%fd1405, %fd594, %fd1924;
	ld.global.f64 	%fd1406, [%rd62+-8];
	fma.rn.f64 	%fd1407, %fd1405, %fd1406, %fd1404;
	fma.rn.f64 	%fd1408, %fd1405, %fd1929, %fd1930;
	mul.f64 	%fd1409, %fd1407, %fd1408;
	fma.rn.f64 	%fd1410, %fd1405, %fd1927, %fd1928;
	sqrt.rn.f64 	%fd1411, %fd1410;
	fma.rn.f64 	%fd1412, %fd1405, %fd1925, %fd1926;
	mul.f64 	%fd1413, %fd1411, %fd1412;
	div.rn.f64 	%fd397, %fd1409, %fd1413;
	@%p85 bra 	$L__BB0_119;
	mov.u64 	%rd221, $str$10;
	cvta.global.u64 	%rd222, %rd221;
	{ // callseq 34, 0
	.param .b64 param0;
	st.param.b64 	[param0], %rd222;
	.param .b64 param1;
	st.param.b64 	[param1], 0;
	.param .b32 retval0;
	call.uni (retval0), 
	vprintf, 
	(
	param0, 
	param1
	);
	ld.param.b32 	%r102, [retval0];
	} // callseq 34
	ld.global.f64 	%fd1924, [%rd353];
$L__BB0_119:
	fma.rn.f64 	%fd400, %fd1932, %fd397, %fd371;
	ld.global.f64 	%fd401, [coefficient_atrasada];
	ld.global.f64 	%fd1414, [%rd42];
	mul.f64 	%fd1415, %fd594, %fd1924;
	ld.global.f64 	%fd1416, [%rd33];
	fma.rn.f64 	%fd1417, %fd1415, %fd1416, %fd1414;
	ld.global.f64 	%fd1939, [%rd68];
	ld.global.f64 	%fd1938, [%rd69];
	fma.rn.f64 	%fd1418, %fd1415, %fd1938, %fd1939;
	mul.f64 	%fd1419, %fd1417, %fd1418;
	ld.global.f64 	%fd1937, [%rd70];
	ld.global.f64 	%fd1936, [%rd71];
	fma.rn.f64 	%fd1420, %fd1415, %fd1936, %fd1937;
	sqrt.rn.f64 	%fd1421, %fd1420;
	ld.global.f64 	%fd1935, [%rd72];
	ld.global.f64 	%fd1934, [%rd73];
	fma.rn.f64 	%fd1422, %fd1415, %fd1934, %fd1935;
	mul.f64 	%fd1423, %fd1421, %fd1422;
	div.rn.f64 	%fd408, %fd1419, %fd1423;
	not.pred 	%p87, %p1;
	mov.f64 	%fd1941, %fd401;
	@%p87 bra 	$L__BB0_121;
	mov.u64 	%rd223, $str$10;
	cvta.global.u64 	%rd224, %rd223;
	{ // callseq 35, 0
	.param .b64 param0;
	st.param.b64 	[param0], %rd224;
	.param .b64 param1;
	st.param.b64 	[param1], 0;
	.param .b32 retval0;
	call.uni (retval0), 
	vprintf, 
	(
	param0, 
	param1
	);
	ld.param.b32 	%r104, [retval0];
	} // callseq 35
	ld.global.f64 	%fd1941, [coefficient_atrasada];
	ld.global.f64 	%fd1924, [%rd353];
	ld.global.f64 	%fd1939, [%rd68];
	ld.global.f64 	%fd1938, [%rd69];
	ld.global.f64 	%fd1937, [%rd70];
	ld.global.f64 	%fd1936, [%rd71];
	ld.global.f64 	%fd1935, [%rd72];
	ld.global.f64 	%fd1934, [%rd73];
$L__BB0_121:
	fma.rn.f64 	%fd1969, %fd401, %fd408, %fd396;
	ld.global.f64 	%fd1424, [%rd42+8];
	mul.f64 	%fd1425, %fd594, %fd1924;
	ld.global.f64 	%fd1426, [%rd33+8];
	fma.rn.f64 	%fd1427, %fd1425, %fd1426, %fd1424;
	fma.rn.f64 	%fd1428, %fd1425, %fd1938, %fd1939;
	mul.f64 	%fd1429, %fd1427, %fd1428;
	fma.rn.f64 	%fd1430, %fd1425, %fd1936, %fd1937;
	sqrt.rn.f64 	%fd1431, %fd1430;
	fma.rn.f64 	%fd1432, %fd1425, %fd1934, %fd1935;
	mul.f64 	%fd1433, %fd1431, %fd1432;
	div.rn.f64 	%fd426, %fd1429, %fd1433;
	@%p87 bra 	$L__BB0_123;
	mov.u64 	%rd225, $str$10;
	cvta.global.u64 	%rd226, %rd225;
	{ // callseq 36, 0
	.param .b64 param0;
	st.param.b64 	[param0], %rd226;
	.param .b64 param1;
	st.param.b64 	[param1], 0;
	.param .b32 retval0;
	call.uni (retval0), 
	vprintf, 
	(
	param0, 
	param1
	);
	ld.param.b32 	%r106, [retval0];
	} // callseq 36
$L__BB0_123:
	fma.rn.f64 	%fd1968, %fd1941, %fd426, %fd400;
	bra.uni 	$L__BB0_137;
$L__BB0_124:
	ld.global.f64 	%fd428, [coefficient_centrada];
	ld.global.f64 	%fd1316, [%rd42+-16];
	ld.global.f64 	%fd1317, [%rd62+-16];
	fma.rn.f64 	%fd1318, %fd284, %fd1317, %fd1316;
	ld.global.f64 	%fd1947, [%rd68+-8];
	ld.global.f64 	%fd1946, [%rd69+-8];
	fma.rn.f64 	%fd1319, %fd284, %fd1946, %fd1947;
	mul.f64 	%fd1320, %fd1318, %fd1319;
	ld.global.f64 	%fd1945, [%rd70+-8];
	ld.global.f64 	%fd1944, [%rd71+-8];
	fma.rn.f64 	%fd1321, %fd284, %fd1944, %fd1945;
	sqrt.rn.f64 	%fd1322, %fd1321;
	ld.global.f64 	%fd1943, [%rd72+-8];
	ld.global.f64 	%fd1942, [%rd73+-8];
	fma.rn.f64 	%fd1323, %fd284, %fd1942, %fd1943;
	mul.f64 	%fd1324, %fd1322, %fd1323;
	div.rn.f64 	%fd435, %fd1320, %fd1324;
	not.pred 	%p75, %p2;
	mov.f64 	%fd1949, %fd428;
	@%p75 bra 	$L__BB0_126;
	mov.u64 	%rd203, $str$10;
	cvta.global.u64 	%rd204, %rd203;
	{ // callseq 25, 0
	.param .b64 param0;
	st.param.b64 	[param0], %rd204;
	.param .b64 param1;
	st.param.b64 	[param1], 0;
	.param .b32 retval0;
	call.uni (retval0), 
	vprintf, 
	(
	param0, 
	param1
	);
	ld.param.b32 	%r83, [retval0];
	} // callseq 25
	ld.global.f64 	%fd1949, [coefficient_centrada];
	ld.global.f64 	%fd1924, [%rd353];
	ld.global.f64 	%fd1947, [%rd68+-8];
	ld.global.f64 	%fd1946, [%rd69+-8];
	ld.global.f64 	%fd1945, [%rd70+-8];
	ld.global.f64 	%fd1944, [%rd71+-8];
	ld.global.f64 	%fd1943, [%rd72+-8];
	ld.global.f64 	%fd1942, [%rd73+-8];
$L__BB0_126:
	fma.rn.f64 	%fd452, %fd428, %fd435, 0d0000000000000000;
	ld.global.f64 	%fd1325, [%rd42+-8];
	mul.f64 	%fd1326, %fd594, %fd1924;
	ld.global.f64 	%fd1327, [%rd62+-8];
	fma.rn.f64 	%fd1328, %fd1326, %fd1327, %fd1325;
	fma.rn.f64 	%fd1329, %fd1326, %fd1946, %fd1947;
	mul.f64 	%fd1330, %fd1328, %fd1329;
	fma.rn.f64 	%fd1331, %fd1326, %fd1944, %fd1945;
	sqrt.rn.f64 	%fd1332, %fd1331;
	fma.rn.f64 	%fd1333, %fd1326, %fd1942, %fd1943;
	mul.f64 	%fd1334, %fd1332, %fd1333;
	div.rn.f64 	%fd453, %fd1330, %fd1334;
	@%p75 bra 	$L__BB0_128;
	mov.u64 	%rd205, $str$10;
	cvta.global.u64 	%rd206, %rd205;
	{ // callseq 26, 0
	.param .b64 param0;
	st.param.b64 	[param0], %rd206;
	.param .b64 param1;
	st.param.b64 	[param1], 0;
	.param .b32 retval0;
	call.uni (retval0), 
	vprintf, 
	(
	param0, 
	param1
	);
	ld.param.b32 	%r85, [retval0];
	} // callseq 26
	ld.global.f64 	%fd1924, [%rd353];
$L__BB0_128:
	fma.rn.f64 	%fd456, %fd1949, %fd453, 0d0000000000000000;
	ld.global.f64 	%fd457, [coefficient_centrada+8];
	ld.global.f64 	%fd1335, [%rd42];
	mul.f64 	%fd1336, %fd594, %fd1924;
	ld.global.f64 	%fd1337, [%rd33];
	fma.rn.f64 	%fd1338, %fd1336, %fd1337, %fd1335;
	ld.global.f64 	%fd1956, [%rd68];
	ld.global.f64 	%fd1955, [%rd69];
	fma.rn.f64 	%fd1339, %fd1336, %fd1955, %fd1956;
	mul.f64 	%fd1340, %fd1338, %fd1339;
	ld.global.f64 	%fd1954, [%rd70];
	ld.global.f64 	%fd1953, [%rd71];
	fma.rn.f64 	%fd1341, %fd1336, %fd1953, %fd1954;
	sqrt.rn.f64 	%fd1342, %fd1341;
	ld.global.f64 	%fd1952, [%rd72];
	ld.global.f64 	%fd1951, [%rd73];
	fma.rn.f64 	%fd1343, %fd1336, %fd1951, %fd1952;
	mul.f64 	%fd1344, %fd1342, %fd1343;
	div.rn.f64 	%fd464, %fd1340, %fd1344;
	not.pred 	%p77, %p1;
	mov.f64 	%fd1958, %fd457;
	@%p77 bra 	$L__BB0_130;
	mov.u64 	%rd207, $str$10;
	cvta.global.u64 	%rd208, %rd207;
	{ // callseq 27, 0
	.param .b64 param0;
	st.param.b64 	[param0], %rd208;
	.param .b64 param1;
	st.param.b64 	[param1], 0;
	.param .b32 retval0;
	call.uni (retval0), 
	vprintf, 
	(
	param0, 
	param1
	);
	ld.param.b32 	%r87, [retval0];
	} // callseq 27
	ld.global.f64 	%fd1958, [coefficient_centrada+8];
	ld.global.f64 	%fd1924, [%rd353];
	ld.global.f64 	%fd1956, [%rd68];
	ld.global.f64 	%fd1955, [%rd69];
	ld.global.f64 	%fd1954, [%rd70];
	ld.global.f64 	%fd1953, [%rd71];
	ld.global.f64 	%fd1952, [%rd72];
	ld.global.f64 	%fd1951, [%rd73];
$L__BB0_130:
	fma.rn.f64 	%fd481, %fd457, %fd464, %fd452;
	ld.global.f64 	%fd1345, [%rd42+8];
	mul.f64 	%fd1346, %fd594, %fd1924;
	ld.global.f64 	%fd1347, [%rd33+8];
	fma.rn.f64 	%fd1348, %fd1346, %fd1347, %fd1345;
	fma.rn.f64 	%fd1349, %fd1346, %fd1955, %fd1956;
	mul.f64 	%fd1350, %fd1348, %fd1349;
	fma.rn.f64 	%fd1351, %fd1346, %fd1953, %fd1954;
	sqrt.rn.f64 	%fd1352, %fd1351;
	fma.rn.f64 	%fd1353, %fd1346, %fd1951, %fd1952;
	mul.f64 	%fd1354, %fd1352, %fd1353;
	div.rn.f64 	%fd482, %fd1350, %fd1354;
	@%p77 bra 	$L__BB0_132;
	mov.u64 	%rd209, $str$10;
	cvta.global.u64 	%rd210, %rd209;
	{ // callseq 28, 0
	.param .b64 param0;
	st.param.b64 	[param0], %rd210;
	.param .b64 param1;
	st.param.b64 	[param1], 0;
	.param .b32 retval0;
	call.uni (retval0), 
	vprintf, 
	(
	param0, 
	param1
	);
	ld.param.b32 	%r89, [retval0];
	} // callseq 28
	ld.global.f64 	%fd1924, [%rd353];
$L__BB0_132:
	fma.rn.f64 	%fd485, %fd1958, %fd482, %fd456;
	ld.global.f64 	%fd486, [coefficient_centrada+16];
	ld.global.f64 	%fd1355, [%rd42+16];
	mul.f64 	%fd1356, %fd594, %fd1924;
	ld.global.f64 	%fd1357, [%rd62+16];
	fma.rn.f64 	%fd1358, %fd1356, %fd1357, %fd1355;
	ld.global.f64 	%fd1965, [%rd68+8];
	ld.global.f64 	%fd1964, [%rd69+8];
	fma.rn.f64 	%fd1359, %fd1356, %fd1964, %fd1965;
	mul.f64 	%fd1360, %fd1358, %fd1359;
	ld.global.f64 	%fd1963, [%rd70+8];
	ld.global.f64 	%fd1962, [%rd71+8];
	fma.rn.f64 	%fd1361, %fd1356, %fd1962, %fd1963;
	sqrt.rn.f64 	%fd1362, %fd1361;
	ld.global.f64 	%fd1961, [%rd72+8];
	ld.global.f64 	%fd1960, [%rd73+8];
	fma.rn.f64 	%fd1363, %fd1356, %fd1960, %fd1961;
	mul.f64 	%fd1364, %fd1362, %fd1363;
	div.rn.f64 	%fd493, %fd1360, %fd1364;
	not.pred 	%p79, %p3;
	mov.f64 	%fd1967, %fd486;
	@%p79 bra 	$L__BB0_134;
	mov.u64 	%rd211, $str$10;
	cvta.global.u64 	%rd212, %rd211;
	{ // callseq 29, 0
	.param .b64 param0;
	st.param.b64 	[param0], %rd212;
	.param .b64 param1;
	st.param.b64 	[param1], 0;
	.param .b32 retval0;
	call.uni (retval0), 
	vprintf, 
	(
	param0, 
	param1
	);
	ld.param.b32 	%r91, [retval0];
	} // callseq 29
	ld.global.f64 	%fd1967, [coefficient_centrada+16];
	ld.global.f64 	%fd1924, [%rd353];
	ld.global.f64 	%fd1965, [%rd68+8];
	ld.global.f64 	%fd1964, [%rd69+8];
	ld.global.f64 	%fd1963, [%rd70+8];
	ld.global.f64 	%fd1962, [%rd71+8];
	ld.global.f64 	%fd1961, [%rd72+8];
	ld.global.f64 	%fd1960, [%rd73+8];
$L__BB0_134:
	fma.rn.f64 	%fd1969, %fd486, %fd493, %fd481;
	ld.global.f64 	%fd1365, [%rd42+24];
	mul.f64 	%fd1366, %fd594, %fd1924;
	ld.global.f64 	%fd1367, [%rd62+24];
	fma.rn.f64 	%fd1368, %fd1366, %fd1367, %fd1365;
	fma.rn.f64 	%fd1369, %fd1366, %fd1964, %fd1965;
	mul.f64 	%fd1370, %fd1368, %fd1369;
	fma.rn.f64 	%fd1371, %fd1366, %fd1962, %fd1963;
	sqrt.rn.f64 	%fd1372, %fd1371;
	fma.rn.f64 	%fd1373, %fd1366, %fd1960, %fd1961;
	mul.f64 	%fd1374, %fd1372, %fd1373;
	div.rn.f64 	%fd511, %fd1370, %fd1374;
	@%p79 bra 	$L__BB0_136;
	mov.u64 	%rd213, $str$10;
	cvta.global.u64 	%rd214, %rd213;
	{ // callseq 30, 0
	.param .b64 param0;
	st.param.b64 	[param0], %rd214;
	.param .b64 param1;
	st.param.b64 	[param1], 0;
	.param .b32 retval0;
	call.uni (retval0), 
	vprintf, 
	(
	param0, 
	param1
	);
	ld.param.b32 	%r93, [retval0];
	} // callseq 30
$L__BB0_136:
	fma.rn.f64 	%fd1968, %fd1967, %fd511, %fd485;
$L__BB0_137:
	ld.param.u32 	%r193, [_Z13evolucion_varPdS_S_S_S_S_S_S_S_S_S_S_P7double2S1_S1_S1_S_S_S_S_iiidddiS_S1_i_param_22];
	ld.param.u64 	%rd343, [_Z13evolucion_varPdS_S_S_S_S_S_S_S_S_S_S_P7double2S1_S1_S1_S_S_S_S_iiidddiS_S1_i_param_12];
	setp.ne.s32 	%p97, %r1, 0;
	div.s32 	%r118, %r1, %r11;
	div.s32 	%r9, %r118, %r193;
	cvt.rn.f64.s32 	%fd1473, %r9;
	div.rn.f64 	%fd515, %fd1473, %fd1898;
	cvta.to.global.u64 	%rd239, %rd343;
	mul.wide.s32 	%rd240, %r1, 16;
	add.s64 	%rd241, %rd239, %rd240;
	ld.global.f64 	%fd1474, [%rd241];
	ld.global.f64 	%fd1475, [%rd353];
	mul.f64 	%fd516, %fd594, %fd1475;
	ld.global.f64 	%fd1476, [%rd31];
	fma.rn.f64 	%fd517, %fd516, %fd1476, %fd1474;
	ld.global.f64 	%fd1477, [%rd43];
	ld.global.f64 	%fd1478, [%rd32];
	fma.rn.f64 	%fd518, %fd516, %fd1478, %fd1477;
	fma.rn.f64 	%fd519, %fd515, %fd517, %fd518;
	fma.rn.f64 	%fd1479, %fd1473, 0d4000000000000000, 0d4000000000000000;
	div.rn.f64 	%fd520, %fd1479, %fd1898;
	@%p97 bra 	$L__BB0_139;
	ld.global.f64 	%fd1502, [coefficient_adelantada+8];
	ld.global.f64 	%fd1503, [%rd5+16];
	ld.global.f64 	%fd1504, [%rd32+16];
	fma.rn.f64 	%fd1505, %fd516, %fd1504, %fd1503;
	fma.rn.f64 	%fd1506, %fd1502, %fd1505, 0d0000000000000000;
	ld.global.f64 	%fd1507, [coefficient_adelantada+16];
	ld.global.f64 	%fd1508, [%rd5+32];
	ld.global.f64 	%fd1509, [%rd32+32];
	fma.rn.f64 	%fd1510, %fd516, %fd1509, %fd1508;
	fma.rn.f64 	%fd1970, %fd1507, %fd1510, %fd1506;
	bra.uni 	$L__BB0_142;
$L__BB0_139:
	setp.gt.s32 	%p98, %r1, %r5;
	@%p98 bra 	$L__BB0_141;
	ld.global.f64 	%fd1480, [coefficient_centrada];
	ld.global.f64 	%fd1481, [%rd43+-16];
	ld.global.f64 	%fd1482, [%rd32+-16];
	fma.rn.f64 	%fd1483, %fd516, %fd1482, %fd1481;
	fma.rn.f64 	%fd1484, %fd1480, %fd1483, 0d0000000000000000;
	ld.global.f64 	%fd1485, [coefficient_centrada+8];
	fma.rn.f64 	%fd1486, %fd1485, %fd518, %fd1484;
	ld.global.f64 	%fd1487, [coefficient_centrada+16];
	ld.global.f64 	%fd1488, [%rd43+16];
	ld.global.f64 	%fd1489, [%rd32+16];
	fma.rn.f64 	%fd1490, %fd516, %fd1489, %fd1488;
	fma.rn.f64 	%fd1970, %fd1487, %fd1490, %fd1486;
	bra.uni 	$L__BB0_142;
$L__BB0_141:
	ld.global.f64 	%fd1491, [coefficient_atrasada+16];
	ld.global.f64 	%fd1492, [%rd43+-32];
	ld.global.f64 	%fd1493, [%rd32+-32];
	fma.rn.f64 	%fd1494, %fd516, %fd1493, %fd1492;
	fma.rn.f64 	%fd1495, %fd1491, %fd1494, 0d0000000000000000;
	ld.global.f64 	%fd1496, [coefficient_atrasada+8];
	ld.global.f64 	%fd1497, [%rd43+-16];
	ld.global.f64 	%fd1498, [%rd32+-16];
	fma.rn.f64 	%fd1499, %fd516, %fd1498, %fd1497;
	fma.rn.f64 	%fd1500, %fd1496, %fd1499, %fd1495;
	ld.global.f64 	%fd1501, [coefficient_atrasada];
	fma.rn.f64 	%fd1970, %fd1501, %fd518, %fd1500;
$L__BB0_142:
	setp.ne.s32 	%p99, %r8, 0;
	div.rn.f64 	%fd1511, %fd1970, %fd593;
	fma.rn.f64 	%fd525, %fd520, %fd518, %fd1511;
	mad.lo.s32 	%r119, %r9, %r9, %r9;
	cvt.rn.f64.s32 	%fd1512, %r119;
	div.rn.f64 	%fd1513, %fd1512, %fd1898;
	mul.wide.s32 	%rd242, %r8, 8;
	add.s64 	%rd243, %rd7, %rd242;
	ld.global.f64 	%fd1514, [%rd243];
	mul.wide.s32 	%rd244, %r4, 8;
	add.s64 	%rd245, %rd69, %rd244;
	ld.global.f64 	%fd1515, [%rd245];
	fma.rn.f64 	%fd1516, %fd516, %fd1515, %fd1514;
	mul.f64 	%fd526, %fd1513, %fd1516;
	@%p99 bra 	$L__BB0_144;
	ld.global.f64 	%fd1976, [%rd68];
	ld.global.f64 	%fd1975, [%rd69];
	ld.global.f64 	%fd1974, [%rd72];
	ld.global.f64 	%fd1973, [%rd73];
	ld.global.f64 	%fd1972, [%rd70];
	ld.global.f64 	%fd1971, [%rd71];
	mov.f64 	%fd1977, 0d0000000000000000;
	bra.uni 	$L__BB0_147;
$L__BB0_144:
	setp.gt.s32 	%p100, %r8, %r5;
	@%p100 bra 	$L__BB0_146;
	ld.global.f64 	%fd1517, [coefficient_centrada];
	ld.global.f64 	%fd1518, [%rd68+-8];
	ld.global.f64 	%fd1519, [%rd69+-8];
	fma.rn.f64 	%fd1520, %fd516, %fd1519, %fd1518;
	ld.global.f64 	%fd1521, [%rd72+-8];
	ld.global.f64 	%fd1522, [%rd73+-8];
	fma.rn.f64 	%fd1523, %fd516, %fd1522, %fd1521;
	mul.f64 	%fd1524, %fd1520, %fd1523;
	ld.global.f64 	%fd1525, [%rd70+-8];
	ld.global.f64 	%fd1526, [%rd71+-8];
	fma.rn.f64 	%fd1527, %fd516, %fd1526, %fd1525;
	sqrt.rn.f64 	%fd1528, %fd1527;
	div.rn.f64 	%fd1529, %fd1524, %fd1528;
	fma.rn.f64 	%fd1530, %fd1517, %fd1529, 0d0000000000000000;
	ld.global.f64 	%fd1531, [coefficient_centrada+8];
	ld.global.f64 	%fd1976, [%rd68];
	ld.global.f64 	%fd1975, [%rd69];
	fma.rn.f64 	%fd1532, %fd516, %fd1975, %fd1976;
	ld.global.f64 	%fd1974, [%rd72];
	ld.global.f64 	%fd1973, [%rd73];
	fma.rn.f64 	%fd1533, %fd516, %fd1973, %fd1974;
	mul.f64 	%fd1534, %fd1532, %fd1533;
	ld.global.f64 	%fd1972, [%rd70];
	ld.global.f64 	%fd1971, [%rd71];
	fma.rn.f64 	%fd1535, %fd516, %fd1971, %fd1972;
	sqrt.rn.f64 	%fd1536, %fd1535;
	div.rn.f64 	%fd1537, %fd1534, %fd1536;
	fma.rn.f64 	%fd1538, %fd1531, %fd1537, %fd1530;
	ld.global.f64 	%fd1539, [coefficient_centrada+16];
	ld.global.f64 	%fd1540, [%rd68+8];
	ld.global.f64 	%fd1541, [%rd69+8];
	fma.rn.f64 	%fd1542, %fd516, %fd1541, %fd1540;
	ld.global.f64 	%fd1543, [%rd72+8];
	ld.global.f64 	%fd1544, [%rd73+8];
	fma.rn.f64 	%fd1545, %fd516, %fd1544, %fd1543;
	mul.f64 	%fd1546, %fd1542, %fd1545;
	ld.global.f64 	%fd1547, [%rd70+8];
	ld.global.f64 	%fd1548, [%rd71+8];
	fma.rn.f64 	%fd1549, %fd516, %fd1548, %fd1547;
	sqrt.rn.f64 	%fd1550, %fd1549;
	div.rn.f64 	%fd1551, %fd1546, %fd1550;
	fma.rn.f64 	%fd1977, %fd1539, %fd1551, %fd1538;
	bra.uni 	$L__BB0_147;
$L__BB0_146:
	ld.global.f64 	%fd1552, [coefficient_atrasada+16];
	ld.global.f64 	%fd1553, [%rd68+-16];
	ld.global.f64 	%fd1554, [%rd69+-16];
	fma.rn.f64 	%fd1555, %fd516, %fd1554, %fd1553;
	ld.global.f64 	%fd1556, [%rd72+-16];
	ld.global.f64 	%fd1557, [%rd73+-16];
	fma.rn.f64 	%fd1558, %fd516, %fd1557, %fd1556;
	mul.f64 	%fd1559, %fd1555, %fd1558;
	ld.global.f64 	%fd1560, [%rd70+-16];
	ld.global.f64 	%fd1561, [%rd71+-16];
	fma.rn.f64 	%fd1562, %fd516, %fd1561, %fd1560;
	sqrt.rn.f64 	%fd1563, %fd1562;
	div.rn.f64 	%fd1564, %fd1559, %fd1563;
	fma.rn.f64 	%fd1565, %fd1552, %fd1564, 0d0000000000000000;
	ld.global.f64 	%fd1566, [coefficient_atrasada+8];
	ld.global.f64 	%fd1567, [%rd68+-8];
	ld.global.f64 	%fd1568, [%rd69+-8];
	fma.rn.f64 	%fd1569, %fd516, %fd1568, %fd1567;
	ld.global.f64 	%fd1570, [%rd72+-8];
	ld.global.f64 	%fd1571, [%rd73+-8];
	fma.rn.f64 	%fd1572, %fd516, %fd1571, %fd1570;
	mul.f64 	%fd1573, %fd1569, %fd1572;
	ld.global.f64 	%fd1574, [%rd70+-8];
	ld.global.f64 	%fd1575, [%rd71+-8];
	fma.rn.f64 	%fd1576, %fd516, %fd1575, %fd1574;
	sqrt.rn.f64 	%fd1577, %fd1576;
	div.rn.f64 	%fd1578, %fd1573, %fd1577;
	fma.rn.f64 	%fd1579, %fd1566, %fd1578, %fd1565;
	ld.global.f64 	%fd1580, [coefficient_atrasada];
	ld.global.f64 	%fd1976, [%rd68];
	ld.global.f64 	%fd1975, [%rd69];
	fma.rn.f64 	%fd1581, %fd516, %fd1975, %fd1976;
	ld.global.f64 	%fd1974, [%rd72];
	ld.global.f64 	%fd1973, [%rd73];
	fma.rn.f64 	%fd1582, %fd516, %fd1973, %fd1974;
	mul.f64 	%fd1583, %fd1581, %fd1582;
	ld.global.f64 	%fd1972, [%rd70];
	ld.global.f64 	%fd1971, [%rd71];
	fma.rn.f64 	%fd1584, %fd516, %fd1971, %fd1972;
	sqrt.rn.f64 	%fd1585, %fd1584;
	div.rn.f64 	%fd1586, %fd1583, %fd1585;
	fma.rn.f64 	%fd1977, %fd1580, %fd1586, %fd1579;
$L__BB0_147:
	ld.param.u64 	%rd344, [_Z13evolucion_varPdS_S_S_S_S_S_S_S_S_S_S_P7double2S1_S1_S1_S_S_S_S_iiidddiS_S1_i_param_12];
	div.rn.f64 	%fd1588, %fd1977, %fd593;
	fma.rn.f64 	%fd1589, %fd516, %fd1975, %fd1976;
	fma.rn.f64 	%fd1590, %fd516, %fd1973, %fd1974;
	mul.f64 	%fd1591, %fd1589, %fd1590;
	fma.rn.f64 	%fd1592, %fd516, %fd1971, %fd1972;
	sqrt.rn.f64 	%fd1593, %fd1592;
	div.rn.f64 	%fd554, %fd1591, %fd1593;
	mul.f64 	%fd1594, %fd525, %fd554;
	fma.rn.f64 	%fd1595, %fd519, %fd1588, %fd1594;
	mul.f64 	%fd1596, %fd526, %fd517;
	fma.rn.f64 	%fd555, %fd1596, %fd554, %fd1595;
	cvta.to.global.u64 	%rd246, %rd344;
	mul.wide.s32 	%rd247, %r1, 16;
	add.s64 	%rd248, %rd246, %rd247;
	ld.global.f64 	%fd1597, [%rd248+8];
	ld.global.f64 	%fd1598, [%rd31+8];
	fma.rn.f64 	%fd556, %fd516, %fd1598, %fd1597;
	ld.global.f64 	%fd1599, [%rd43+8];
	ld.global.f64 	%fd1600, [%rd32+8];
	fma.rn.f64 	%fd557, %fd516, %fd1600, %fd1599;
	fma.rn.f64 	%fd558, %fd515, %fd556, %fd557;
	@%p97 bra 	$L__BB0_149;
	ld.global.f64 	%fd1623, [coefficient_adelantada+8];
	ld.global.f64 	%fd1624, [%rd5+24];
	ld.global.f64 	%fd1625, [%rd32+24];
	fma.rn.f64 	%fd1626, %fd516, %fd1625, %fd1624;
	fma.rn.f64 	%fd1627, %fd1623, %fd1626, 0d0000000000000000;
	ld.global.f64 	%fd1628, [coefficient_adelantada+16];
	ld.global.f64 	%fd1629, [%rd5+40];
	ld.global.f64 	%fd1630, [%rd32+40];
	fma.rn.f64 	%fd1631, %fd516, %fd1630, %fd1629;
	fma.rn.f64 	%fd1978, %fd1628, %fd1631, %fd1627;
	bra.uni 	$L__BB0_152;
$L__BB0_149:
	setp.gt.s32 	%p102, %r1, %r5;
	@%p102 bra 	$L__BB0_151;
	ld.global.f64 	%fd1601, [coefficient_centrada];
	ld.global.f64 	%fd1602, [%rd43+-8];
	ld.global.f64 	%fd1603, [%rd32+-8];
	fma.rn.f64 	%fd1604, %fd516, %fd1603, %fd1602;
	fma.rn.f64 	%fd1605, %fd1601, %fd1604, 0d0000000000000000;
	ld.global.f64 	%fd1606, [coefficient_centrada+8];
	fma.rn.f64 	%fd1607, %fd1606, %fd557, %fd1605;
	ld.global.f64 	%fd1608, [coefficient_centrada+16];
	ld.global.f64 	%fd1609, [%rd43+24];
	ld.global.f64 	%fd1610, [%rd32+24];
	fma.rn.f64 	%fd1611, %fd516, %fd1610, %fd1609;
	fma.rn.f64 	%fd1978, %fd1608, %fd1611, %fd1607;
	bra.uni 	$L__BB0_152;
$L__BB0_151:
	ld.global.f64 	%fd1612, [coefficient_atrasada+16];
	ld.global.f64 	%fd1613, [%rd43+-24];
	ld.global.f64 	%fd1614, [%rd32+-24];
	fma.rn.f64 	%fd1615, %fd516, %fd1614, %fd1613;
	fma.rn.f64 	%fd1616, %fd1612, %fd1615, 0d0000000000000000;
	ld.global.f64 	%fd1617, [coefficient_atrasada+8];
	ld.global.f64 	%fd1618, [%rd43+-8];
	ld.global.f64 	%fd1619, [%rd32+-8];
	fma.rn.f64 	%fd1620, %fd516, %fd1619, %fd1618;
	fma.rn.f64 	%fd1621, %fd1617, %fd1620, %fd1616;
	ld.global.f64 	%fd1622, [coefficient_atrasada];
	fma.rn.f64 	%fd1978, %fd1622, %fd557, %fd1621;
$L__BB0_152:
	setp.eq.s32 	%p103, %r8, 0;
	div.rn.f64 	%fd1633, %fd1978, %fd593;
	fma.rn.f64 	%fd563, %fd520, %fd557, %fd1633;
	mul.f64 	%fd564, %fd526, %fd556;
	mov.f64 	%fd1979, 0d0000000000000000;
	@%p103 bra 	$L__BB0_156;
	setp.gt.s32 	%p104, %r8, %r5;
	@%p104 bra 	$L__BB0_155;
	ld.global.f64 	%fd1634, [coefficient_centrada];
	ld.global.f64 	%fd1635, [%rd68+-8];
	ld.global.f64 	%fd1636, [%rd69+-8];
	fma.rn.f64 	%fd1637, %fd516, %fd1636, %fd1635;
	ld.global.f64 	%fd1638, [%rd72+-8];
	ld.global.f64 	%fd1639, [%rd73+-8];
	fma.rn.f64 	%fd1640, %fd516, %fd1639, %fd1638;
	mul.f64 	%fd1641, %fd1637, %fd1640;
	ld.global.f64 	%fd1642, [%rd70+-8];
	ld.global.f64 	%fd1643, [%rd71+-8];
	fma.rn.f64 	%fd1644, %fd516, %fd1643, %fd1642;
	sqrt.rn.f64 	%fd1645, %fd1644;
	div.rn.f64 	%fd1646, %fd1641, %fd1645;
	fma.rn.f64 	%fd1647, %fd1634, %fd1646, 0d0000000000000000;
	ld.global.f64 	%fd1648, [coefficient_centrada+8];
	fma.rn.f64 	%fd1649, %fd1648, %fd554, %fd1647;
	ld.global.f64 	%fd1650, [coefficient_centrada+16];
	ld.global.f64 	%fd1651, [%rd68+8];
	ld.global.f64 	%fd1652, [%rd69+8];
	fma.rn.f64 	%fd1653, %fd516, %fd1652, %fd1651;
	ld.global.f64 	%fd1654, [%rd72+8];
	ld.global.f64 	%fd1655, [%rd73+8];
	fma.rn.f64 	%fd1656, %fd516, %fd1655, %fd1654;
	mul.f64 	%fd1657, %fd1653, %fd1656;
	ld.global.f64 	%fd1658, [%rd70+8];
	ld.global.f64 	%fd1659, [%rd71+8];
	fma.rn.f64 	%fd1660, %fd516, %fd1659, %fd1658;
	sqrt.rn.f64 	%fd1661, %fd1660;
	div.rn.f64 	%fd1662, %fd1657, %fd1661;
	fma.rn.f64 	%fd1979, %fd1650, %fd1662, %fd1649;
	bra.uni 	$L__BB0_156;
$L__BB0_155:
	ld.global.f64 	%fd1663, [coefficient_atrasada+16];
	ld.global.f64 	%fd1664, [%rd68+-16];
	ld.global.f64 	%fd1665, [%rd69+-16];
	fma.rn.f64 	%fd1666, %fd516, %fd1665, %fd1664;
	ld.global.f64 	%fd1667, [%rd72+-16];
	ld.global.f64 	%fd1668, [%rd73+-16];
	fma.rn.f64 	%fd1669, %fd516, %fd1668, %fd1667;
	mul.f64 	%fd1670, %fd1666, %fd1669;
	ld.global.f64 	%fd1671, [%rd70+-16];
	ld.global.f64 	%fd1672, [%rd71+-16];
	fma.rn.f64 	%fd1673, %fd516, %fd1672, %fd1671;
	sqrt.rn.f64 	%fd1674, %fd1673;
	div.rn.f64 	%fd1675, %fd1670, %fd1674;
	fma.rn.f64 	%fd1676, %fd1663, %fd1675, 0d0000000000000000;
	ld.global.f64 	%fd1677, [coefficient_atrasada+8];
	ld.global.f64 	%fd1678, [%rd68+-8];
	ld.global.f64 	%fd1679, [%rd69+-8];
	fma.rn.f64 	%fd1680, %fd516, %fd1679, %fd1678;
	ld.global.f64 	%fd1681, [%rd72+-8];
	ld.global.f64 	%fd1682, [%rd73+-8];
	fma.rn.f64 	%fd1683, %fd516, %fd1682, %fd1681;
	mul.f64 	%fd1684, %fd1680, %fd1683;
	ld.global.f64 	%fd1685, [%rd70+-8];
	ld.global.f64 	%fd1686, [%rd71+-8];
	fma.rn.f64 	%fd1687, %fd516, %fd1686, %fd1685;
	sqrt.rn.f64 	%fd1688, %fd1687;
	div.rn.f64 	%fd1689, %fd1684, %fd1688;
	fma.rn.f64 	%fd1690, %fd1677, %fd1689, %fd1676;
	ld.global.f64 	%fd1691, [coefficient_atrasada];
	fma.rn.f64 	%fd1979, %fd1691, %fd554, %fd1690;
$L__BB0_156:
	div.rn.f64 	%fd1692, %fd1979, %fd593;
	mul.f64 	%fd1693, %fd563, %fd554;
	fma.rn.f64 	%fd1694, %fd558, %fd1692, %fd1693;
	fma.rn.f64 	%fd568, %fd564, %fd554, %fd1694;
	not.pred 	%p105, %p1;
	@%p105 bra 	$L__BB0_158;
	mov.u64 	%rd249, $str$11;
	cvta.global.u64 	%rd250, %rd249;
	{ // callseq 41, 0
	.param .b64 param0;
	st.param.b64 	[param0], %rd250;
	.param .b64 param1;
	st.param.b64 	[param1], 0;
	.param .b32 retval0;
	call.uni (retval0), 
	vprintf, 
	(
	param0, 
	param1
	);
	ld.param.b32 	%r120, [retval0];
	} // callseq 41
$L__BB0_158:
	setp.ne.s32 	%p106, %r201, 0;
	@%p106 bra 	$L__BB0_160;
	ld.global.f64 	%fd1701, [b_i];
	mul.f64 	%fd1991, %fd1701, %fd285;
	st.global.f64 	[%rd31], %fd285;
	ld.global.f64 	%fd1702, [b_i];
	mul.f64 	%fd1990, %fd1702, %fd286;
	st.global.f64 	[%rd31+8], %fd286;
	ld.global.f64 	%fd1703, [b_i];
	mul.f64 	%fd1989, %fd1703, %fd1969;
	st.global.f64 	[%rd32], %fd1969;
	ld.global.f64 	%fd1704, [b_i];
	mul.f64 	%fd1988, %fd1704, %fd1968;
	st.global.f64 	[%rd32+8], %fd1968;
	ld.global.f64 	%fd1705, [b_i];
	mul.f64 	%fd1987, %fd1705, %fd555;
	st.global.f64 	[%rd33], %fd555;
	ld.global.f64 	%fd1706, [b_i];
	mul.f64 	%fd1986, %fd1706, %fd568;
	st.global.f64 	[%rd33+8], %fd568;
	bra.uni 	$L__BB0_161;
$L__BB0_160:
	ld.global.f64 	%fd1695, [%rd354];
	fma.rn.f64 	%fd1991, %fd1695, %fd285, %fd1991;
	st.global.f64 	[%rd31], %fd285;
	ld.global.f64 	%fd1696, [%rd354];
	fma.rn.f64 	%fd1990, %fd1696, %fd286, %fd1990;
	st.global.f64 	[%rd31+8], %fd286;
	ld.global.f64 	%fd1697, [%rd354];
	fma.rn.f64 	%fd1989, %fd1697, %fd1969, %fd1989;
	st.global.f64 	[%rd32], %fd1969;
	ld.global.f64 	%fd1698, [%rd354];
	fma.rn.f64 	%fd1988, %fd1698, %fd1968, %fd1988;
	st.global.f64 	[%rd32+8], %fd1968;
	ld.global.f64 	%fd1699, [%rd354];
	fma.rn.f64 	%fd1987, %fd1699, %fd555, %fd1987;
	st.global.f64 	[%rd33], %fd555;
	ld.global.f64 	%fd1700, [%rd354];
	fma.rn.f64 	%fd1986, %fd1700, %fd568, %fd1986;
	st.global.f64 	[%rd33+8], %fd568;
$L__BB0_161:
	add.s32 	%r122, %r6, 50;
	setp.ne.s32 	%p107, %r1, %r122;
	@%p107 bra 	$L__BB0_163;
	add.u64 	%rd251, %SP, 0;
	add.u64 	%rd252, %SPL, 0;
	st.local.f64 	[%rd252], %fd1991;
	mov.u64 	%rd253, $str$12;
	cvta.global.u64 	%rd254, %rd253;
	{ // callseq 42, 0
	.param .b64 param0;
	st.param.b64 	[param0], %rd254;
	.param .b64 param1;
	st.param.b64 	[param1], %rd251;
	.param .b32 retval0;
	call.uni (retval0), 
	vprintf, 
	(
	param0, 
	param1
	);
	ld.param.b32 	%r123, [retval0];
	} // callseq 42
	st.local.f64 	[%rd252], %fd1989;
	mov.u64 	%rd255, $str$13;
	cvta.global.u64 	%rd256, %rd255;
	{ // callseq 43, 0
	.param .b64 param0;
	st.param.b64 	[param0], %rd256;
	.param .b64 param1;
	st.param.b64 	[param1], %rd251;
	.param .b32 retval0;
	call.uni (retval0), 
	vprintf, 
	(
	param0, 
	param1
	);
	ld.param.b32 	%r125, [retval0];
	} // callseq 43
	st.local.f64 	[%rd252], %fd1987;
	mov.u64 	%rd257, $str$14;
	cvta.global.u64 	%rd258, %rd257;
	{ // callseq 44, 0
	.param .b64 param0;
	st.param.b64 	[param0], %rd258;
	.param .b64 param1;
	st.param.b64 	[param1], %rd251;
	.param .b32 retval0;
	call.uni (retval0), 
	vprintf, 
	(
	param0, 
	param1
	);
	ld.param.b32 	%r127, [retval0];
	} // callseq 44
$L__BB0_163:
	bar.sync 	0;
	add.s32 	%r201, %r201, 1;
	add.s64 	%rd354, %rd354, 8;
	add.s64 	%rd353, %rd353, 8;
	setp.ne.s32 	%p108, %r201, 4;
	@%p108 bra 	$L__BB0_5;
	setp.ge.s32 	%p109, %r1, %r11;
	@%p109 bra 	$L__BB0_166;
	mad.lo.s32 	%r129, %r14, %r11, %r1;
	mul.wide.s32 	%rd259, %r129, 8;
	add.s64 	%rd260, %rd17, %rd259;
	ld.global.f64 	%fd1707, [%rd260];
	fma.rn.f64 	%fd1708, %fd594, %fd1897, %fd1707;
	add.s64 	%rd261, %rd260, %rd19;
	st.global.f64 	[%rd261], %fd1708;
	ld.global.f64 	%fd1709, [%rd34];
	fma.rn.f64 	%fd1710, %fd594, %fd1896, %fd1709;
	st.global.f64 	[%rd34], %fd1710;
	ld.global.f64 	%fd1711, [%rd50];
	fma.rn.f64 	%fd1712, %fd594, %fd1895, %fd1711;
	st.global.f64 	[%rd50], %fd1712;
	ld.global.f64 	%fd1713, [%rd36];
	fma.rn.f64 	%fd1714, %fd594, %fd1894, %fd1713;
	st.global.f64 	[%rd36], %fd1714;
	ld.global.f64 	%fd1715, [%rd37];
	fma.rn.f64 	%fd1716, %fd594, %fd1893, %fd1715;
	st.global.f64 	[%rd37], %fd1716;
	ld.global.f64 	%fd1717, [%rd35];
	fma.rn.f64 	%fd1718, %fd594, %fd1892, %fd1717;
	st.global.f64 	[%rd35], %fd1718;
	ld.global.f64 	%fd1719, [%rd40];
	fma.rn.f64 	%fd1720, %fd594, %fd1891, %fd1719;
	st.global.f64 	[%rd40], %fd1720;
	ld.global.f64 	%fd1721, [%rd41];
	fma.rn.f64 	%fd1722, %fd594, %fd1890, %fd1721;
	st.global.f64 	[%rd41], %fd1722;
	ld.global.f64 	%fd1723, [%rd38];
	fma.rn.f64 	%fd1724, %fd594, %fd1889, %fd1723;
	st.global.f64 	[%rd38], %fd1724;
	ld.global.f64 	%fd1725, [%rd39];
	fma.rn.f64 	%fd1726, %fd594, %fd1888, %fd1725;
	st.global.f64 	[%rd39], %fd1726;
	mul.wide.s32 	%rd262, %r1, 8;
	add.s64 	%rd263, %rd7, %rd262;
	ld.global.f64 	%fd1727, [%rd263];
	fma.rn.f64 	%fd1728, %fd594, %fd1887, %fd1727;
	st.global.f64 	[%rd263], %fd1728;
	add.s64 	%rd264, %rd6, %rd262;
	ld.global.f64 	%fd1729, [%rd264];
	fma.rn.f64 	%fd1730, %fd594, %fd1886, %fd1729;
	st.global.f64 	[%rd264], %fd1730;
$L__BB0_166:
	ld.param.u64 	%rd346, [_Z13evolucion_varPdS_S_S_S_S_S_S_S_S_S_S_P7double2S1_S1_S1_S_S_S_S_iiidddiS_S1_i_param_13];
	ld.param.u64 	%rd345, [_Z13evolucion_varPdS_S_S_S_S_S_S_S_S_S_S_P7double2S1_S1_S1_S_S_S_S_iiidddiS_S1_i_param_12];
	cvta.to.global.u64 	%rd76, %rd345;
	cvta.to.global.u64 	%rd77, %rd346;
	setp.ge.s32 	%p110, %r1, %r3;
	bar.sync 	0;
	@%p110 bra 	$L__BB0_168;
	mul.wide.s32 	%rd265, %r1, 16;
	add.s64 	%rd266, %rd76, %rd265;
	ld.global.v2.f64 	{%fd1731, %fd1732}, [%rd266];
	fma.rn.f64 	%fd1733, %fd594, %fd1991, %fd1731;
	add.s64 	%rd267, %rd77, %rd265;
	fma.rn.f64 	%fd1734, %fd594, %fd1990, %fd1732;
	st.global.v2.f64 	[%rd267], {%fd1733, %fd1734};
	ld.global.v2.f64 	{%fd1735, %fd1736}, [%rd43];
	fma.rn.f64 	%fd1737, %fd594, %fd1989, %fd1735;
	fma.rn.f64 	%fd1738, %fd594, %fd1988, %fd1736;
	st.global.v2.f64 	[%rd43], {%fd1737, %fd1738};
	ld.global.v2.f64 	{%fd1739, %fd1740}, [%rd42];
	fma.rn.f64 	%fd1741, %fd594, %fd1987, %fd1739;
	fma.rn.f64 	%fd1742, %fd594, %fd1986, %fd1740;
	st.global.v2.f64 	[%rd42], {%fd1741, %fd1742};
$L__BB0_168:
	bar.sync 	0;
	setp.ne.s32 	%p111, %r1, 2;
	@%p111 bra 	$L__BB0_170;
	mul.lo.s32 	%r130, %r14, %r11;
	mul.wide.s32 	%rd268, %r130, 8;
	add.s64 	%rd269, %rd17, %rd268;
	ld.global.f64 	%fd1743, [%rd269+8];
	mul.f64 	%fd1744, %fd1743, 0d4010000000000000;
	ld.global.f64 	%fd1745, [%rd269+16];
	sub.f64 	%fd1746, %fd1744, %fd1745;
	div.rn.f64 	%fd1747, %fd1746, 0d4008000000000000;
	st.global.f64 	[%rd269], %fd1747;
	ld.global.f64 	%fd1748, [%rd12+8];
	mul.f64 	%fd1749, %fd1748, 0d4010000000000000;
	ld.global.f64 	%fd1750, [%rd12+16];
	sub.f64 	%fd1751, %fd1749, %fd1750;
	div.rn.f64 	%fd1752, %fd1751, 0d4008000000000000;
	st.global.f64 	[%rd12], %fd1752;
	ld.global.f64 	%fd1753, [%rd16+8];
	mul.f64 	%fd1754, %fd1753, 0d4010000000000000;
	ld.global.f64 	%fd1755, [%rd16+16];
	sub.f64 	%fd1756, %fd1754, %fd1755;
	div.rn.f64 	%fd1757, %fd1756, 0d4008000000000000;
	st.global.f64 	[%rd16], %fd1757;
	ld.global.f64 	%fd1758, [%rd14+8];
	mul.f64 	%fd1759, %fd1758, 0d4010000000000000;
	ld.global.f64 	%fd1760, [%rd14+16];
	sub.f64 	%fd1761, %fd1759, %fd1760;
	div.rn.f64 	%fd1762, %fd1761, 0d4008000000000000;
	st.global.f64 	[%rd14], %fd1762;
	ld.global.f64 	%fd1763, [%rd13+8];
	mul.f64 	%fd1764, %fd1763, 0d4010000000000000;
	ld.global.f64 	%fd1765, [%rd13+16];
	sub.f64 	%fd1766, %fd1764, %fd1765;
	div.rn.f64 	%fd1767, %fd1766, 0d4008000000000000;
	st.global.f64 	[%rd13], %fd1767;
	ld.global.f64 	%fd1768, [%rd9+8];
	mul.f64 	%fd1769, %fd1768, 0d4010000000000000;
	ld.global.f64 	%fd1770, [%rd9+16];
	sub.f64 	%fd1771, %fd1769, %fd1770;
	div.rn.f64 	%fd1772, %fd1771, 0d4008000000000000;
	st.global.f64 	[%rd9], %fd1772;
	ld.global.f64 	%fd1773, [%rd8+8];
	mul.f64 	%fd1774, %fd1773, 0d4010000000000000;
	ld.global.f64 	%fd1775, [%rd8+16];
	sub.f64 	%fd1776, %fd1774, %fd1775;
	div.rn.f64 	%fd1777, %fd1776, 0d4008000000000000;
	st.global.f64 	[%rd8], %fd1777;
$L__BB0_170:
	setp.ne.s32 	%p112, %r1, 50;
	bar.sync 	0;
	@%p112 bra 	$L__BB0_172;
	ld.param.u64 	%rd352, [_Z13evolucion_varPdS_S_S_S_S_S_S_S_S_S_S_P7double2S1_S1_S1_S_S_S_S_iiidddiS_S1_i_param_17];
	ld.param.u64 	%rd350, [_Z13evolucion_varPdS_S_S_S_S_S_S_S_S_S_S_P7double2S1_S1_S1_S_S_S_S_iiidddiS_S1_i_param_16];
	ld.param.u64 	%rd347, [_Z13evolucion_varPdS_S_S_S_S_S_S_S_S_S_S_P7double2S1_S1_S1_S_S_S_S_iiidddiS_S1_i_param_14];
	mul.lo.s32 	%r131, %r14, %r11;
	mul.wide.s32 	%rd270, %r131, 8;
	add.s64 	%rd271, %rd17, %rd270;
	ld.global.f64 	%fd1778, [%rd271+400];
	add.u64 	%rd272, %SP, 0;
	add.u64 	%rd273, %SPL, 0;
	st.local.f64 	[%rd273], %fd1778;
	mov.u64 	%rd274, $str$15;
	cvta.global.u64 	%rd275, %rd274;
	{ // callseq 45, 0
	.param .b64 param0;
	st.param.b64 	[param0], %rd275;
	.param .b64 param1;
	st.param.b64 	[param1], %rd272;
	.param .b32 retval0;
	call.uni (retval0), 
	vprintf, 
	(
	param0, 
	param1
	);
	ld.param.b32 	%r132, [retval0];
	} // callseq 45
	add.s64 	%rd276, %rd271, %rd19;
	ld.global.f64 	%fd1779, [%rd276+400];
	st.local.f64 	[%rd273], %fd1779;
	mov.u64 	%rd277, $str$16;
	cvta.global.u64 	%rd278, %rd277;
	{ // callseq 46, 0
	.param .b64 param0;
	st.param.b64 	[param0], %rd278;
	.param .b64 param1;
	st.param.b64 	[param1], %rd272;
	.param .b32 retval0;
	call.uni (retval0), 
	vprintf, 
	(
	param0, 
	param1
	);
	ld.param.b32 	%r134, [retval0];
	} // callseq 46
	ld.global.f64 	%fd1780, [%rd16+400];
	st.local.f64 	[%rd273], %fd1780;
	mov.u64 	%rd279, $str$17;
	cvta.global.u64 	%rd280, %rd279;
	{ // callseq 47, 0
	.param .b64 param0;
	st.param.b64 	[param0], %rd280;
	.param .b64 param1;
	st.param.b64 	[param1], %rd272;
	.param .b32 retval0;
	call.uni (retval0), 
	vprintf, 
	(
	param0, 
	param1
	);
	ld.param.b32 	%r136, [retval0];
	} // callseq 47
	ld.global.f64 	%fd1781, [%rd15+400];
	st.local.f64 	[%rd273], %fd1781;
	mov.u64 	%rd281, $str$18;
	cvta.global.u64 	%rd282, %rd281;
	{ // callseq 48, 0
	.param .b64 param0;
	st.param.b64 	[param0], %rd282;
	.param .b64 param1;
	st.param.b64 	[param1], %rd272;
	.param .b32 retval0;
	call.uni (retval0), 
	vprintf, 
	(
	param0, 
	param1
	);
	ld.param.b32 	%r138, [retval0];
	} // callseq 48
	ld.global.f64 	%fd1782, [%rd12+400];
	st.local.f64 	[%rd273], %fd1782;
	mov.u64 	%rd283, $str$19;
	cvta.global.u64 	%rd284, %rd283;
	{ // callseq 49, 0
	.param .b64 param0;
	st.param.b64 	[param0], %rd284;
	.param .b64 param1;
	st.param.b64 	[param1], %rd272;
	.param .b32 retval0;
	call.uni (retval0), 
	vprintf, 
	(
	param0, 
	param1
	);
	ld.param.b32 	%r140, [retval0];
	} // callseq 49
	ld.global.f64 	%fd1783, [%rd14+400];
	st.local.f64 	[%rd273], %fd1783;
	mov.u64 	%rd285, $str$20;
	cvta.global.u64 	%rd286, %rd285;
	{ // callseq 50, 0
	.param .b64 param0;
	st.param.b64 	[param0], %rd286;
	.param .b64 param1;
	st.param.b64 	[param1], %rd272;
	.param .b32 retval0;
	call.uni (retval0), 
	vprintf, 
	(
	param0, 
	param1
	);
	ld.param.b32 	%r142, [retval0];
	} // callseq 50
	ld.global.f64 	%fd1784, [%rd13+400];
	st.local.f64 	[%rd273], %fd1784;
	mov.u64 	%rd287, $str$21;
	cvta.global.u64 	%rd288, %rd287;
	{ // callseq 51, 0
	.param .b64 param0;
	st.param.b64 	[param0], %rd288;
	.param .b64 param1;
	st.param.b64 	[param1], %rd272;
	.param .b32 retval0;
	call.uni (retval0), 
	vprintf, 
	(
	param0, 
	param1
	);
	ld.param.b32 	%r144, [retval0];
	} // callseq 51
	ld.global.f64 	%fd1785, [%rd9+392];
	st.local.f64 	[%rd273], %fd1785;
	mov.u64 	%rd289, $str$22;
	cvta.global.u64 	%rd290, %rd289;
	{ // callseq 52, 0
	.param .b64 param0;
	st.param.b64 	[param0], %rd290;
	.param .b64 param1;
	st.param.b64 	[param1], %rd272;
	.param .b32 retval0;
	call.uni (retval0), 
	vprintf, 
	(
	param0, 
	param1
	);
	ld.param.b32 	%r146, [retval0];
	} // callseq 52
	ld.global.f64 	%fd1786, [%rd8+392];
	st.local.f64 	[%rd273], %fd1786;
	mov.u64 	%rd291, $str$23;
	cvta.global.u64 	%rd292, %rd291;
	{ // callseq 53, 0
	.param .b64 param0;
	st.param.b64 	[param0], %rd292;
	.param .b64 param1;
	st.param.b64 	[param1], %rd272;
	.param .b32 retval0;
	call.uni (retval0), 
	vprintf, 
	(
	param0, 
	param1
	);
	ld.param.b32 	%r148, [retval0];
	} // callseq 53
	ld.global.f64 	%fd1787, [%rd9+400];
	st.local.f64 	[%rd273], %fd1787;
	mov.u64 	%rd293, $str$24;
	cvta.global.u64 	%rd294, %rd293;
	{ // callseq 54, 0
	.param .b64 param0;
	st.param.b64 	[param0], %rd294;
	.param .b64 param1;
	st.param.b64 	[param1], %rd272;
	.param .b32 retval0;
	call.uni (retval0), 
	vprintf, 
	(
	param0, 
	param1
	);
	ld.param.b32 	%r150, [retval0];
	} // callseq 54
	ld.global.f64 	%fd1788, [%rd8+400];
	st.local.f64 	[%rd273], %fd1788;
	mov.u64 	%rd295, $str$25;
	cvta.global.u64 	%rd296, %rd295;
	{ // callseq 55, 0
	.param .b64 param0;
	st.param.b64 	[param0], %rd296;
	.param .b64 param1;
	st.param.b64 	[param1], %rd272;
	.param .b32 retval0;
	call.uni (retval0), 
	vprintf, 
	(
	param0, 
	param1
	);
	ld.param.b32 	%r152, [retval0];
	} // callseq 55
	ld.global.f64 	%fd1789, [%rd9+408];
	st.local.f64 	[%rd273], %fd1789;
	mov.u64 	%rd297, $str$26;
	cvta.global.u64 	%rd298, %rd297;
	{ // callseq 56, 0
	.param .b64 param0;
	st.param.b64 	[param0], %rd298;
	.param .b64 param1;
	st.param.b64 	[param1], %rd272;
	.param .b32 retval0;
	call.uni (retval0), 
	vprintf, 
	(
	param0, 
	param1
	);
	ld.param.b32 	%r154, [retval0];
	} // callseq 56
	ld.global.f64 	%fd1790, [%rd8+408];
	st.local.f64 	[%rd273], %fd1790;
	mov.u64 	%rd299, $str$27;
	cvta.global.u64 	%rd300, %rd299;
	{ // callseq 57, 0
	.param .b64 param0;
	st.param.b64 	[param0], %rd300;
	.param .b64 param1;
	st.param.b64 	[param1], %rd272;
	.param .b32 retval0;
	call.uni (retval0), 
	vprintf, 
	(
	param0, 
	param1
	);
	ld.param.b32 	%r156, [retval0];
	} // callseq 57
	ld.global.f64 	%fd1791, [%rd10+400];
	st.local.f64 	[%rd273], %fd1791;
	mov.u64 	%rd301, $str$28;
	cvta.global.u64 	%rd302, %rd301;
	{ // callseq 58, 0
	.param .b64 param0;
	st.param.b64 	[param0], %rd302;
	.param .b64 param1;
	st.param.b64 	[param1], %rd272;
	.param .b32 retval0;
	call.uni (retval0), 
	vprintf, 
	(
	param0, 
	param1
	);
	ld.param.b32 	%r158, [retval0];
	} // callseq 58
	ld.global.f64 	%fd1792, [%rd11+400];
	st.local.f64 	[%rd273], %fd1792;
	mov.u64 	%rd303, $str$29;
	cvta.global.u64 	%rd304, %rd303;
	{ // callseq 59, 0
	.param .b64 param0;
	st.param.b64 	[param0], %rd304;
	.param .b64 param1;
	st.param.b64 	[param1], %rd272;
	.param .b32 retval0;
	call.uni (retval0), 
	vprintf, 
	(
	param0, 
	param1
	);
	ld.param.b32 	%r160, [retval0];
	} // callseq 59
	ld.global.f64 	%fd1793, [%rd6+400];
	st.local.f64 	[%rd273], %fd1793;
	mov.u64 	%rd305, $str$30;
	cvta.global.u64 	%rd306, %rd305;
	{ // callseq 60, 0
	.param .b64 param0;
	st.param.b64 	[param0], %rd306;
	.param .b64 param1;
	st.param.b64 	[param1], %rd272;
	.param .b32 retval0;
	call.uni (retval0), 
	vprintf, 
	(
	param0, 
	param1
	);
	ld.param.b32 	%r162, [retval0];
	} // callseq 60
	ld.global.f64 	%fd1794, [%rd7+400];
	st.local.f64 	[%rd273], %fd1794;
	mov.u64 	%rd307, $str$31;
	cvta.global.u64 	%rd308, %rd307;
	{ // callseq 61, 0
	.param .b64 param0;
	st.param.b64 	[param0], %rd308;
	.param .b64 param1;
	st.param.b64 	[param1], %rd272;
	.param .b32 retval0;
	call.uni (retval0), 
	vprintf, 
	(
	param0, 
	param1
	);
	ld.param.b32 	%r164, [retval0];
	} // callseq 61
	ld.global.f64 	%fd1795, [%rd3+400];
	st.local.f64 	[%rd273], %fd1795;
	mov.u64 	%rd309, $str$32;
	cvta.global.u64 	%rd310, %rd309;
	{ // callseq 62, 0
	.param .b64 param0;
	st.param.b64 	[param0], %rd310;
	.param .b64 param1;
	st.param.b64 	[param1], %rd272;
	.param .b32 retval0;
	call.uni (retval0), 
	vprintf, 
	(
	param0, 
	param1
	);
	ld.param.b32 	%r166, [retval0];
	} // callseq 62
	ld.global.f64 	%fd1796, [%rd2+400];
	st.local.f64 	[%rd273], %fd1796;
	mov.u64 	%rd311, $str$33;
	cvta.global.u64 	%rd312, %rd311;
	{ // callseq 63, 0
	.param .b64 param0;
	st.param.b64 	[param0], %rd312;
	.param .b64 param1;
	st.param.b64 	[param1], %rd272;
	.param .b32 retval0;
	call.uni (retval0), 
	vprintf, 
	(
	param0, 
	param1
	);
	ld.param.b32 	%r168, [retval0];
	} // callseq 63
	cvta.to.global.u64 	%rd313, %rd350;
	ld.global.f64 	%fd1797, [%rd313+400];
	st.local.f64 	[%rd273], %fd1797;
	mov.u64 	%rd314, $str$34;
	cvta.global.u64 	%rd315, %rd314;
	{ // callseq 64, 0
	.param .b64 param0;
	st.param.b64 	[param0], %rd315;
	.param .b64 param1;
	st.param.b64 	[param1], %rd272;
	.param .b32 retval0;
	call.uni (retval0), 
	vprintf, 
	(
	param0, 
	param1
	);
	ld.param.b32 	%r170, [retval0];
	} // callseq 64
	cvta.to.global.u64 	%rd316, %rd352;
	ld.global.f64 	%fd1798, [%rd316+400];
	st.local.f64 	[%rd273], %fd1798;
	mov.u64 	%rd317, $str$35;
	cvta.global.u64 	%rd318, %rd317;
	{ // callseq 65, 0
	.param .b64 param0;
	st.param.b64 	[param0], %rd318;
	.param .b64 param1;
	st.param.b64 	[param1], %rd272;
	.param .b32 retval0;
	call.uni (retval0), 
	vprintf, 
	(
	param0, 
	param1
	);
	ld.param.b32 	%r172, [retval0];
	} // callseq 65
	mul.wide.s32 	%rd319, %r6, 16;
	add.s64 	%rd320, %rd76, %rd319;
	ld.global.f64 	%fd1799, [%rd320+800];
	st.local.f64 	[%rd273], %fd1799;
	mov.u64 	%rd321, $str$36;
	cvta.global.u64 	%rd322, %rd321;
	{ // callseq 66, 0
	.param .b64 param0;
	st.param.b64 	[param0], %rd322;
	.param .b64 param1;
	st.param.b64 	[param1], %rd272;
	.param .b32 retval0;
	call.uni (retval0), 
	vprintf, 
	(
	param0, 
	param1
	);
	ld.param.b32 	%r174, [retval0];
	} // callseq 66
	add.s64 	%rd323, %rd77, %rd319;
	ld.global.f64 	%fd1800, [%rd323+800];
	st.local.f64 	[%rd273], %fd1800;
	mov.u64 	%rd324, $str$37;
	cvta.global.u64 	%rd325, %rd324;
	{ // callseq 67, 0
	.param .b64 param0;
	st.param.b64 	[param0], %rd325;
	.param .b64 param1;
	st.param.b64 	[param1], %rd272;
	.param .b32 retval0;
	call.uni (retval0), 
	vprintf, 
	(
	param0, 
	param1
	);
	ld.param.b32 	%r176, [retval0];
	} // callseq 67
	ld.global.f64 	%fd1801, [%rd320+800];
	fma.rn.f64 	%fd1802, %fd594, %fd1991, %fd1801;
	st.local.f64 	[%rd273], %fd1802;
	mov.u64 	%rd326, $str$38;
	cvta.global.u64 	%rd327, %rd326;
	{ // callseq 68, 0
	.param .b64 param0;
	st.param.b64 	[param0], %rd327;
	.param .b64 param1;
	st.param.b64 	[param1], %rd272;
	.param .b32 retval0;
	call.uni (retval0), 
	vprintf, 
	(
	param0, 
	param1
	);
	ld.param.b32 	%r178, [retval0];
	} // callseq 68
	add.s64 	%rd328, %rd5, %rd319;
	ld.global.f64 	%fd1803, [%rd328+800];
	st.local.f64 	[%rd273], %fd1803;
	mov.u64 	%rd329, $str$39;
	cvta.global.u64 	%rd330, %rd329;
	{ // callseq 69, 0
	.param .b64 param0;
	st.param.b64 	[param0], %rd330;
	.param .b64 param1;
	st.param.b64 	[param1], %rd272;
	.param .b32 retval0;
	call.uni (retval0), 
	vprintf, 
	(
	param0, 
	param1
	);
	ld.param.b32 	%r180, [retval0];
	} // callseq 69
	cvta.to.global.u64 	%rd331, %rd347;
	add.s64 	%rd332, %rd331, %rd319;
	ld.global.f64 	%fd1804, [%rd332+800];
	st.local.f64 	[%rd273], %fd1804;
	mov.u64 	%rd333, $str$40;
	cvta.global.u64 	%rd334, %rd333;
	{ // callseq 70, 0
	.param .b64 param0;
	st.param.b64 	[param0], %rd334;
	.param .b64 param1;
	st.param.b64 	[param1], %rd272;
	.param .b32 retval0;
	call.uni (retval0), 
	vprintf, 
	(
	param0, 
	param1
	);
	ld.param.b32 	%r182, [retval0];
	} // callseq 70
	ld.global.f64 	%fd1805, [%rd320+808];
	st.local.f64 	[%rd273], %fd1805;
	mov.u64 	%rd335, $str$41;
	cvta.global.u64 	%rd336, %rd335;
	{ // callseq 71, 0
	.param .b64 param0;
	st.param.b64 	[param0], %rd336;
	.param .b64 param1;
	st.param.b64 	[param1], %rd272;
	.param .b32 retval0;
	call.uni (retval0), 
	vprintf, 
	(
	param0, 
	param1
	);
	ld.param.b32 	%r184, [retval0];
	} // callseq 71
	ld.global.f64 	%fd1806, [%rd323+808];
	st.local.f64 	[%rd273], %fd1806;
	mov.u64 	%rd337, $str$42;
	cvta.global.u64 	%rd338, %rd337;
	{ // callseq 72, 0
	.param .b64 param0;
	st.param.b64 	[param0], %rd338;
	.param .b64 param1;
	st.param.b64 	[param1], %rd272;
	.param .b32 retval0;
	call.uni (retval0), 
	vprintf, 
	(
	param0, 
	param1
	);
	ld.param.b32 	%r186, [retval0];
	} // callseq 72
	ld.global.f64 	%fd1807, [%rd328+808];
	st.local.f64 	[%rd273], %fd1807;
	mov.u64 	%rd339, $str$43;
	cvta.global.u64 	%rd340, %rd339;
	{ // callseq 73, 0
	.param .b64 param0;
	st.param.b64 	[param0], %rd340;
	.param .b64 param1;
	st.param.b64 	[param1], %rd272;
	.param .b32 retval0;
	call.uni (retval0), 
	vprintf, 
	(
	param0, 
	param1
	);
	ld.param.b32 	%r188, [retval0];
	} // callseq 73
	ld.global.f64 	%fd1808, [%rd332+808];
	st.local.f64 	[%rd273], %fd1808;
	mov.u64 	%rd341, $str$44;
	cvta.global.u64 	%rd342, %rd341;
	{ // callseq 74, 0
	.param .b64 param0;
	st.param.b64 	[param0], %rd342;
	.param .b64 param1;
	st.param.b64 	[param1], %rd272;
	.param .b32 retval0;
	call.uni (retval0), 
	vprintf, 
	(
	param0, 
	param1
	);
	ld.param.b32 	%r190, [retval0];
	} // callseq 74
$L__BB0_172:
	ret;

}
	// .globl	_Z11fluctuationP7double2S0_S0_PdS1_dddiiiii
.visible .entry _Z11fluctuationP7double2S0_S0_PdS1_dddiiiii(
	.param .u64 .ptr .align 1 _Z11fluctuationP7double2S0_S0_PdS1_dddiiiii_param_0,
	.param .u64 .ptr .align 1 _Z11fluctuationP7double2S0_S0_PdS1_dddiiiii_param_1,
	.param .u64 .ptr .align 1 _Z11fluctuationP7double2S0_S0_PdS1_dddiiiii_param_2,
	.param .u64 .ptr .align 1 _Z11fluctuationP7double2S0_S0_PdS1_dddiiiii_param_3,
	.param .u64 .ptr .align 1 _Z11fluctuationP7double2S0_S0_PdS1_dddiiiii_param_4,
	.param .f64 _Z11fluctuationP7double2S0_S0_PdS1_dddiiiii_param_5,
	.param .f64 _Z11fluctuationP7double2S0_S0_PdS1_dddiiiii_param_6,
	.param .f64 _Z11fluctuationP7double2S0_S0_PdS1_dddiiiii_param_7,
	.param .u32 _Z11fluctuationP7double2S0_S0_PdS1_dddiiiii_param_8,
	.param .u32 _Z11fluctuationP7double2S0_S0_PdS1_dddiiiii_param_9,
	.param .u32 _Z11fluctuationP7double2S0_S0_PdS1_dddiiiii_param_10,
	.param .u32 _Z11fluctuationP7double2S0_S0_PdS1_dddiiiii_param_11,
	.param .u32 _Z11fluctuationP7double2S0_S0_PdS1_dddiiiii_param_12
)
{
	.local .align 8 .b8 	__local_depot1[24];
	.reg .b64 	%SP;
	.reg .b64 	%SPL;
	.reg .pred 	%p<165>;
	.reg .b32 	%r<327>;
	.reg .b64 	%rd<95>;
	.reg .b64 	%fd<591>;

	mov.u64 	%SPL, __local_depot1;
	cvta.local.u64 	%SP, %SPL;
	ld.param.u64 	%rd16, [_Z11fluctuationP7double2S0_S0_PdS1_dddiiiii_param_0];
	ld.param.u64 	%rd17, [_Z11fluctuationP7double2S0_S0_PdS1_dddiiiii_param_1];
	ld.param.u64 	%rd18, [_Z11fluctuationP7double2S0_S0_PdS1_dddiiiii_param_4];
	ld.param.f64 	%fd126, [_Z11fluctuationP7double2S0_S0_PdS1_dddiiiii_param_5];
	ld.param.f64 	%fd127, [_Z11fluctuationP7double2S0_S0_PdS1_dddiiiii_param_6];
	ld.param.u32 	%r100, [_Z11fluctuationP7double2S0_S0_PdS1_dddiiiii_param_8];
	ld.param.u32 	%r103, [_Z11fluctuationP7double2S0_S0_PdS1_dddiiiii_param_11];
	cvta.to.global.u64 	%rd1, %rd16;
	cvta.to.global.u64 	%rd2, %rd17;
	cvta.to.global.u64 	%rd3, %rd18;
	mov.u32 	%r1, %tid.x;
	mov.u32 	%r104, %ntid.x;
	mov.u32 	%r105, %ctaid.x;
	mul.lo.s32 	%r2, %r104, %r105;
	add.s32 	%r3, %r2, %r1;
	setp.ge.s32 	%p5, %r3, %r100;
	@%p5 bra 	$L__BB1_102;
	ld.param.u32 	%r283, [_Z11fluctuationP7double2S0_S0_PdS1_dddiiiii_param_9];
	setp.eq.s32 	%p6, %r3, 0;
	cvt.rn.f64.s32 	%fd130, %r3;
	selp.f64 	%fd131, 0d3FE0000000000000, %fd130, %p6;
	mul.f64 	%fd1, %fd131, %fd126;
	mul.wide.s32 	%rd19, %r3, 8;
	add.s64 	%rd4, %rd3, %rd19;
	mov.b64 	%rd20, 0;
	st.global.u64 	[%rd4], %rd20;
	setp.lt.s32 	%p7, %r283, 1;
	mov.f64 	%fd547, 0d0000000000000000;
	@%p7 bra 	$L__BB1_15;
	ld.param.u32 	%r284, [_Z11fluctuationP7double2S0_S0_PdS1_dddiiiii_param_9];
	mul.lo.s32 	%r107, %r284, %r100;
	cvt.rn.f64.s32 	%fd133, %r103;
	{
	.reg .b32 %temp; 
	mov.b64 	{%temp, %r108}, %fd1;
	}
	{
	.reg .b32 %temp; 
	mov.b64 	{%temp, %r109}, %fd133;
	}
	shr.u32 	%r111, %r109, 20;
	and.b32  	%r112, %r111, 2047;
	add.s32 	%r113, %r112, -1012;
	mov.b64 	%rd21, %fd133;
	shl.b64 	%rd22, %rd21, %r113;
	setp.eq.s64 	%p8, %rd22, -9223372036854775808;
	abs.f64 	%fd2, %fd1;
	{ // callseq 75, 0
	.param .b64 param0;
	st.param.f64 	[param0], %fd2;
	.param .b64 param1;
	st.param.f64 	[param1], %fd133;
	.param .b64 retval0;
	call.uni (retval0), 
	__internal_accurate_pow, 
	(
	param0, 
	param1
	);
	ld.param.f64 	%fd134, [retval0];
	} // callseq 75
	setp.lt.s32 	%p10, %r108, 0;
	neg.f64 	%fd136, %fd134;
	selp.f64 	%fd137, %fd136, %fd134, %p8;
	selp.f64 	%fd138, %fd137, %fd134, %p10;
	setp.eq.f64 	%p11, %fd1, 0d0000000000000000;
	abs.f64 	%fd139, %fd133;
	setp.neu.f64 	%p12, %fd139, 0d3FE0000000000000;
	and.pred  	%p13, %p12, %p8;
	selp.b32 	%r114, %r108, 0, %p13;
	setp.lt.s32 	%p14, %r109, 0;
	or.b32  	%r115, %r114, 2146435072;
	selp.b32 	%r116, %r115, %r114, %p14;
	mov.b32 	%r117, 0;
	mov.b64 	%fd140, {%r117, %r116};
	add.f64 	%fd141, %fd1, %fd133;
	{
	.reg .b32 %temp; 
	mov.b64 	{%temp, %r118}, %fd141;
	}
	and.b32  	%r4, %r118, 2146435072;
	selp.b32 	%r119, 0, 2146435072, %p14;
	and.b32  	%r120, %r109, 2147483647;
	setp.ne.s32 	%p15, %r120, 1071644672;
	or.b32  	%r121, %r119, -2147483648;
	mov.f64 	%fd142, 0d4031000000000000;
	{
	.reg .b32 %temp; 
	mov.b64 	{%temp, %r122}, %fd142;
	}
	and.b32  	%r123, %r122, 2146435072;
	setp.eq.s32 	%p16, %r123, 1076887552;
	and.pred  	%p1, %p10, %p16;
	selp.b32 	%r124, %r108, 0, %p16;
	setp.lt.s32 	%p18, %r122, 0;
	or.b32  	%r125, %r124, 2146435072;
	selp.b32 	%r126, %r125, %r124, %p18;
	mov.b64 	%fd3, {%r117, %r126};
	add.f64 	%fd143, %fd1, 0d4031000000000000;
	{
	.reg .b32 %temp; 
	mov.b64 	{%temp, %r127}, %fd143;
	}
	and.b32  	%r5, %r127, 2146435072;
	selp.b32 	%r128, 0, 2146435072, %p18;
	and.b32  	%r129, %r122, 2147483647;
	setp.ne.s32 	%p19, %r129, 1071644672;
	and.pred  	%p20, %p16, %p19;
	or.b32  	%r130, %r128, -2147483648;
	selp.b32 	%r131, %r130, %r128, %p20;
	selp.b32 	%r132, %r131, %r128, %p10;
	mov.b64 	%fd4, {%r117, %r132};
	add.s32 	%r6, %r284, -1;
	selp.f64 	%fd5, %fd140, %fd138, %p11;
	selp.u32 	%r133, -1, 0, %p8;
	selp.u32 	%r134, -1, 0, %p13;
	selp.b32 	%r135, %r134, %r133, %p11;
	and.b32  	%r137, %r135, 1;
	setp.eq.b32 	%p22, %r137, 1;
	selp.b32 	%r138, %r121, %r119, %p15;
	selp.b32 	%r139, %r138, %r119, %p22;
	selp.b32 	%r140, %r139, %r119, %p10;
	mov.b64 	%fd6, {%r117, %r140};
	mad.lo.s32 	%r302, %r107, 17, 50;
	mad.lo.s32 	%r141, %r107, %r103, %r1;
	add.s32 	%r301, %r141, %r2;
	neg.s32 	%r300, %r284;
	mov.f64 	%fd546, 0d0000000000000000;
	mov.b32 	%r303, 1;
	add.u64 	%rd27, %SP, 0;
	mov.u64 	%rd29, $str$45;
	mov.u64 	%rd32, $str$46;
	mov.u32 	%r304, %r6;
	mov.f64 	%fd545, %fd546;
$L__BB1_3:
	ld.param.f64 	%fd541, [_Z11fluctuationP7double2S0_S0_PdS1_dddiiiii_param_7];
	setp.neu.f64 	%p23, %fd2, 0d7FF0000000000000;
	setp.num.f64 	%p24, %fd1, %fd1;
	setp.ne.s32 	%p25, %r4, 2146435072;
	mul.wide.s32 	%rd23, %r301, 16;
	add.s64 	%rd24, %rd1, %rd23;
	add.s64 	%rd25, %rd2, %rd23;
	ld.global.v2.f64 	{%fd144, %fd145}, [%rd25];
	cvt.rn.f64.s32 	%fd146, %r103;
	add.rn.f64 	%fd147, %fd1, %fd146;
	selp.f64 	%fd148, %fd5, %fd147, %p25;
	selp.f64 	%fd149, %fd5, %fd148, %p24;
	selp.f64 	%fd150, %fd149, %fd6, %p23;
	selp.f64 	%fd151, %fd149, %fd150, %p25;
	setp.eq.f64 	%p26, %fd1, 0d3FF0000000000000;
	setp.eq.s32 	%p27, %r103, 0;
	selp.f64 	%fd152, 0d3FF0000000000000, %fd151, %p27;
	selp.f64 	%fd153, 0d3FF0000000000000, %fd152, %p26;
	mul.f64 	%fd154, %fd144, %fd153;
	ld.global.v2.f64 	{%fd155, %fd156}, [%rd24];
	mul.f64 	%fd157, %fd155, %fd153;
	sub.f64 	%fd158, %fd154, %fd157;
	div.rn.f64 	%fd9, %fd158, %fd541;
	mul.f64 	%fd159, %fd153, %fd145;
	mul.f64 	%fd160, %fd153, %fd156;
	sub.f64 	%fd161, %fd159, %fd160;
	div.rn.f64 	%fd10, %fd161, %fd541;
	setp.ne.s32 	%p28, %r3, 50;
	setp.ne.s32 	%p29, %r103, 17;
	or.pred  	%p30, %p28, %p29;
	@%p30 bra 	$L__BB1_5;
	mul.wide.s32 	%rd26, %r302, 16;
	setp.eq.s32 	%p31, %r5, 2146435072;
	cvta.to.local.u64 	%rd28, %rd27;
	st.local.f64 	[%rd28], %fd9;
	add.s32 	%r142, %r303, -1;
	st.local.u32 	[%rd28+8], %r142;
	cvta.global.u64 	%rd30, %rd29;
	{ // callseq 76, 0
	.param .b64 param0;
	st.param.b64 	[param0], %rd30;
	.param .b64 param1;
	st.param.b64 	[param1], %rd27;
	.param .b32 retval0;
	call.uni (retval0), 
	vprintf, 
	(
	param0, 
	param1
	);
	ld.param.b32 	%r143, [retval0];
	} // callseq 76
	add.s64 	%rd31, %rd1, %rd26;
	ld.global.f64 	%fd162, [%rd31];
	{ // callseq 77, 0
	.param .b64 param0;
	st.param.f64 	[param0], %fd2;
	.param .b64 param1;
	st.param.f64 	[param1], 0d4031000000000000;
	.param .b64 retval0;
	call.uni (retval0), 
	__internal_accurate_pow, 
	(
	param0, 
	param1
	);
	ld.param.f64 	%fd163, [retval0];
	} // callseq 77
	neg.f64 	%fd165, %fd163;
	selp.f64 	%fd166, %fd165, %fd163, %p1;
	selp.f64 	%fd167, %fd3, %fd166, %p11;
	mov.f64 	%fd168, 0d4031000000000000;
	add.rn.f64 	%fd169, %fd1, %fd168;
	selp.f64 	%fd170, %fd167, %fd169, %p24;
	selp.f64 	%fd171, %fd170, %fd4, %p23;
	selp.f64 	%fd172, %fd171, %fd167, %p31;
	selp.f64 	%fd173, 0d3FF0000000000000, %fd172, %p26;
	st.local.f64 	[%rd28], %fd162;
	st.local.f64 	[%rd28+8], %fd173;
	st.local.u32 	[%rd28+16], %r142;
	cvta.global.u64 	%rd33, %rd32;
	{ // callseq 78, 0
	.param .b64 param0;
	st.param.b64 	[param0], %rd33;
	.param .b64 param1;
	st.param.b64 	[param1], %rd27;
	.param .b32 retval0;
	call.uni (retval0), 
	vprintf, 
	(
	param0, 
	param1
	);
	ld.param.b32 	%r145, [retval0];
	} // callseq 78
	add.s64 	%rd34, %rd2, %rd26;
	ld.global.f64 	%fd174, [%rd34];
	st.local.f64 	[%rd28], %fd174;
	st.local.f64 	[%rd28+8], %fd173;
	st.local.u32 	[%rd28+16], %r142;
	mov.u64 	%rd35, $str$47;
	cvta.global.u64 	%rd36, %rd35;
	{ // callseq 79, 0
	.param .b64 param0;
	st.param.b64 	[param0], %rd36;
	.param .b64 param1;
	st.param.b64 	[param1], %rd27;
	.param .b32 retval0;
	call.uni (retval0), 
	vprintf, 
	(
	param0, 
	param1
	);
	ld.param.b32 	%r147, [retval0];
	} // callseq 79
$L__BB1_5:
	setp.ne.s32 	%p36, %r303, 1;
	@%p36 bra 	$L__BB1_7;
	mul.f64 	%fd184, %fd10, %fd10;
	fma.rn.f64 	%fd185, %fd9, %fd9, %fd184;
	st.global.f64 	[%rd4], %fd185;
	bra.uni 	$L__BB1_13;
$L__BB1_7:
	add.s32 	%r15, %r303, -1;
	and.b32  	%r16, %r15, 1;
	setp.eq.b32 	%p37, %r16, 1;
	setp.ge.s32 	%p38, %r15, %r6;
	or.pred  	%p39, %p37, %p38;
	@%p39 bra 	$L__BB1_9;
	mul.f64 	%fd182, %fd10, %fd10;
	fma.rn.f64 	%fd183, %fd9, %fd9, %fd182;
	fma.rn.f64 	%fd545, %fd183, 0d4010000000000000, %fd545;
	bra.uni 	$L__BB1_13;
$L__BB1_9:
	setp.eq.s32 	%p41, %r16, 0;
	or.pred  	%p42, %p41, %p38;
	@%p42 bra 	$L__BB1_11;
	mul.f64 	%fd179, %fd10, %fd10;
	fma.rn.f64 	%fd180, %fd9, %fd9, %fd179;
	fma.rn.f64 	%fd181, %fd180, 0d8000000000000000, 0d4000000000000000;
	add.f64 	%fd546, %fd546, %fd181;
	bra.uni 	$L__BB1_13;
$L__BB1_11:
	setp.ne.s32 	%p43, %r300, -1;
	@%p43 bra 	$L__BB1_13;
	mul.f64 	%fd175, %fd10, %fd10;
	fma.rn.f64 	%fd176, %fd9, %fd9, %fd175;
	ld.global.f64 	%fd177, [%rd4];
	add.f64 	%fd178, %fd176, %fd177;
	st.global.f64 	[%rd4], %fd178;
$L__BB1_13:
	add.s32 	%r304, %r304, -1;
	add.s32 	%r303, %r303, 1;
	add.s32 	%r302, %r302, %r100;
	add.s32 	%r301, %r301, %r100;
	add.s32 	%r300, %r300, 1;
	setp.ne.s32 	%p44, %r304, -1;
	@%p44 bra 	$L__BB1_3;
	add.f64 	%fd186, %fd545, %fd546;
	ld.global.f64 	%fd187, [%rd4];
	add.f64 	%fd547, %fd186, %fd187;
$L__BB1_15:
	cvt.rn.f64.s32 	%fd17, %r103;
	fma.rn.f64 	%fd188, %fd17, 0d4000000000000000, 0d3FF0000000000000;
	mul.f64 	%fd189, %fd188, %fd547;
	mul.f64 	%fd190, %fd189, 0d3FB45F57CE20D722;
	mul.f64 	%fd191, %fd127, %fd190;
	div.rn.f64 	%fd192, %fd191, 0d4008000000000000;
	st.global.f64 	[%rd4], %fd192;
	setp.ne.s32 	%p45, %r3, 50;
	@%p45 bra 	$L__BB1_17;
	ld.global.f64 	%fd193, [%rd3+400];
	add.u64 	%rd37, %SP, 0;
	add.u64 	%rd38, %SPL, 0;
	st.local.f64 	[%rd38], %fd193;
	st.local.u32 	[%rd38+8], %r103;
	mov.u64 	%rd39, $str$48;
	cvta.global.u64 	%rd40, %rd39;
	{ // callseq 80, 0
	.param .b64 param0;
	st.param.b64 	[param0], %rd40;
	.param .b64 param1;
	st.param.b64 	[param1], %rd37;
	.param .b32 retval0;
	call.uni (retval0), 
	vprintf, 
	(
	param0, 
	param1
	);
	ld.param.b32 	%r149, [retval0];
	} // callseq 80
$L__BB1_17:
	ld.param.u32 	%r285, [_Z11fluctuationP7double2S0_S0_PdS1_dddiiiii_param_9];
	setp.lt.s32 	%p46, %r285, 1;
	mul.wide.s32 	%rd5, %r100, 8;
	add.s64 	%rd6, %rd4, %rd5;
	mov.f64 	%fd554, 0d0000000000000000;
	@%p46 bra 	$L__BB1_33;
	ld.param.u32 	%r286, [_Z11fluctuationP7double2S0_S0_PdS1_dddiiiii_param_9];
	mul.lo.s32 	%r152, %r103, %r286;
	add.s32 	%r22, %r100, -2;
	add.s32 	%r23, %r286, -1;
	neg.s32 	%r306, %r286;
	mad.lo.s32 	%r153, %r152, %r100, %r1;
	add.s32 	%r305, %r153, %r2;
	mov.f64 	%fd553, 0d0000000000000000;
	mov.b32 	%r307, 1;
	mov.u32 	%r308, %r23;
	mov.f64 	%fd552, %fd553;
$L__BB1_19:
	add.s32 	%r30, %r307, -1;
	setp.eq.s32 	%p47, %r305, 0;
	mov.f64 	%fd550, 0d0000000000000000;
	mov.f64 	%fd551, %fd550;
	@%p47 bra 	$L__BB1_23;
	setp.le.s32 	%p48, %r305, %r22;
	@%p48 bra 	$L__BB1_22;
	ld.global.f64 	%fd210, [coefficient_atrasada+16];
	mul.wide.s32 	%rd43, %r305, 16;
	add.s64 	%rd44, %rd2, %rd43;
	ld.global.v2.f64 	{%fd211, %fd212}, [%rd44+-32];
	fma.rn.f64 	%fd213, %fd210, %fd211, 0d0000000000000000;
	fma.rn.f64 	%fd214, %fd210, %fd212, 0d0000000000000000;
	ld.global.f64 	%fd215, [coefficient_atrasada+8];
	ld.global.v2.f64 	{%fd216, %fd217}, [%rd44+-16];
	fma.rn.f64 	%fd218, %fd215, %fd216, %fd213;
	fma.rn.f64 	%fd219, %fd215, %fd217, %fd214;
	ld.global.f64 	%fd220, [coefficient_atrasada];
	ld.global.v2.f64 	{%fd221, %fd222}, [%rd44];
	fma.rn.f64 	%fd551, %fd220, %fd221, %fd218;
	fma.rn.f64 	%fd550, %fd220, %fd222, %fd219;
	bra.uni 	$L__BB1_23;
$L__BB1_22:
	ld.global.f64 	%fd197, [coefficient_centrada];
	mul.wide.s32 	%rd41, %r305, 16;
	add.s64 	%rd42, %rd2, %rd41;
	ld.global.v2.f64 	{%fd198, %fd199}, [%rd42+-16];
	fma.rn.f64 	%fd200, %fd197, %fd198, 0d0000000000000000;
	fma.rn.f64 	%fd201, %fd197, %fd199, 0d0000000000000000;
	ld.global.f64 	%fd202, [coefficient_centrada+8];
	ld.global.v2.f64 	{%fd203, %fd204}, [%rd42];
	fma.rn.f64 	%fd205, %fd202, %fd203, %fd200;
	fma.rn.f64 	%fd206, %fd202, %fd204, %fd201;
	ld.global.f64 	%fd207, [coefficient_centrada+16];
	ld.global.f64 	%fd208, [%rd42+16];
	fma.rn.f64 	%fd551, %fd207, %fd208, %fd205;
	ld.global.f64 	%fd209, [%rd42+24];
	fma.rn.f64 	%fd550, %fd207, %fd209, %fd206;
$L__BB1_23:
	div.rn.f64 	%fd26, %fd551, %fd126;
	div.rn.f64 	%fd27, %fd550, %fd126;
	setp.ne.s32 	%p49, %r307, 1;
	@%p49 bra 	$L__BB1_25;
	mul.f64 	%fd232, %fd26, %fd26;
	fma.rn.f64 	%fd233, %fd27, %fd27, %fd232;
	st.global.f64 	[%rd6], %fd233;
	bra.uni 	$L__BB1_31;
$L__BB1_25:
	and.b32  	%r31, %r30, 1;
	setp.eq.b32 	%p50, %r31, 1;
	setp.ge.s32 	%p51, %r30, %r23;
	or.pred  	%p52, %p50, %p51;
	@%p52 bra 	$L__BB1_27;
	mul.f64 	%fd230, %fd26, %fd26;
	fma.rn.f64 	%fd231, %fd27, %fd27, %fd230;
	fma.rn.f64 	%fd552, %fd231, 0d4010000000000000, %fd552;
	bra.uni 	$L__BB1_31;
$L__BB1_27:
	setp.eq.s32 	%p54, %r31, 0;
	or.pred  	%p55, %p54, %p51;
	@%p55 bra 	$L__BB1_29;
	mul.f64 	%fd227, %fd26, %fd26;
	fma.rn.f64 	%fd228, %fd27, %fd27, %fd227;
	fma.rn.f64 	%fd229, %fd228, 0d8000000000000000, 0d4000000000000000;
	add.f64 	%fd553, %fd553, %fd229;
	bra.uni 	$L__BB1_31;
$L__BB1_29:
	setp.ne.s32 	%p56, %r306, -1;
	@%p56 bra 	$L__BB1_31;
	mul.f64 	%fd223, %fd26, %fd26;
	fma.rn.f64 	%fd224, %fd27, %fd27, %fd223;
	ld.global.f64 	%fd225, [%rd6];
	add.f64 	%fd226, %fd224, %fd225;
	st.global.f64 	[%rd6], %fd226;
$L__BB1_31:
	add.s32 	%r308, %r308, -1;
	add.s32 	%r307, %r307, 1;
	add.s32 	%r306, %r306, 1;
	add.s32 	%r305, %r305, %r100;
	setp.ne.s32 	%p57, %r308, -1;
	@%p57 bra 	$L__BB1_19;
	add.f64 	%fd554, %fd552, %fd553;
$L__BB1_33:
	setp.ne.s32 	%p58, %r3, 50;
	ld.global.f64 	%fd234, [%rd6];
	add.f64 	%fd235, %fd554, %fd234;
	shl.b32 	%r154, %r103, 1;
	or.b32  	%r36, %r154, 1;
	cvt.rn.f64.s32 	%fd34, %r36;
	mul.f64 	%fd236, %fd235, %fd34;
	mul.f64 	%fd237, %fd236, 0d3FB45F57CE20D722;
	mul.f64 	%fd238, %fd127, %fd237;
	div.rn.f64 	%fd239, %fd238, 0d4008000000000000;
	st.global.f64 	[%rd6], %fd239;
	@%p58 bra 	$L__BB1_35;
	mul.wide.s32 	%rd45, %r100, 8;
	add.s64 	%rd46, %rd3, %rd45;
	ld.global.f64 	%fd240, [%rd46+400];
	add.u64 	%rd47, %SP, 0;
	add.u64 	%rd48, %SPL, 0;
	st.local.f64 	[%rd48], %fd240;
	st.local.u32 	[%rd48+8], %r103;
	mov.u64 	%rd49, $str$49;
	cvta.global.u64 	%rd50, %rd49;
	{ // callseq 81, 0
	.param .b64 param0;
	st.param.b64 	[param0], %rd50;
	.param .b64 param1;
	st.param.b64 	[param1], %rd47;
	.param .b32 retval0;
	call.uni (retval0), 
	vprintf, 
	(
	param0, 
	param1
	);
	ld.param.b32 	%r155, [retval0];
	} // callseq 81
$L__BB1_35:
	ld.param.u32 	%r287, [_Z11fluctuationP7double2S0_S0_PdS1_dddiiiii_param_9];
	setp.lt.s32 	%p59, %r287, 1;
	add.s64 	%rd7, %rd6, %rd5;
	mov.f64 	%fd563, 0d0000000000000000;
	@%p59 bra 	$L__BB1_52;
	ld.param.u32 	%r288, [_Z11fluctuationP7double2S0_S0_PdS1_dddiiiii_param_9];
	{
	.reg .b32 %temp; 
	mov.b64 	{%temp, %r158}, %fd1;
	}
	{
	.reg .b32 %temp; 
	mov.b64 	{%temp, %r159}, %fd17;
	}
	shr.u32 	%r161, %r159, 20;
	and.b32  	%r162, %r161, 2047;
	add.s32 	%r163, %r162, -1012;
	mov.b64 	%rd51, %fd17;
	shl.b64 	%rd52, %rd51, %r163;
	setp.eq.s64 	%p60, %rd52, -9223372036854775808;
	abs.f64 	%fd35, %fd1;
	{ // callseq 82, 0
	.param .b64 param0;
	st.param.f64 	[param0], %fd35;
	.param .b64 param1;
	st.param.f64 	[param1], %fd17;
	.param .b64 retval0;
	call.uni (retval0), 
	__internal_accurate_pow, 
	(
	param0, 
	param1
	);
	ld.param.f64 	%fd243, [retval0];
	} // callseq 82
	setp.lt.s32 	%p62, %r158, 0;
	neg.f64 	%fd245, %fd243;
	selp.f64 	%fd246, %fd245, %fd243, %p60;
	selp.f64 	%fd247, %fd246, %fd243, %p62;
	setp.eq.f64 	%p63, %fd1, 0d0000000000000000;
	abs.f64 	%fd248, %fd17;
	setp.neu.f64 	%p64, %fd248, 0d3FE0000000000000;
	and.pred  	%p65, %p64, %p60;
	selp.b32 	%r164, %r158, 0, %p65;
	setp.lt.s32 	%p66, %r159, 0;
	or.b32  	%r165, %r164, 2146435072;
	selp.b32 	%r166, %r165, %r164, %p66;
	mov.b32 	%r167, 0;
	mov.b64 	%fd249, {%r167, %r166};
	add.f64 	%fd250, %fd1, %fd17;
	{
	.reg .b32 %temp; 
	mov.b64 	{%temp, %r168}, %fd250;
	}
	and.b32  	%r37, %r168, 2146435072;
	selp.b32 	%r169, 0, 2146435072, %p66;
	and.b32  	%r170, %r159, 2147483647;
	setp.ne.s32 	%p67, %r170, 1071644672;
	or.b32  	%r171, %r169, -2147483648;
	setp.eq.f64 	%p68, %fd1, 0d3FF0000000000000;
	setp.eq.s32 	%p69, %r103, 0;
	or.pred  	%p2, %p68, %p69;
	add.s32 	%r38, %r288, -1;
	selp.f64 	%fd36, %fd249, %fd247, %p63;
	selp.u32 	%r172, -1, 0, %p60;
	selp.u32 	%r173, -1, 0, %p65;
	selp.b32 	%r174, %r173, %r172, %p63;
	and.b32  	%r176, %r174, 1;
	setp.eq.b32 	%p70, %r176, 1;
	selp.b32 	%r177, %r171, %r169, %p67;
	selp.b32 	%r178, %r177, %r169, %p70;
	selp.b32 	%r179, %r178, %r169, %p62;
	mov.b64 	%fd37, {%r167, %r179};
	neg.s32 	%r310, %r288;
	mul.lo.s32 	%r180, %r103, %r288;
	mad.lo.s32 	%r181, %r180, %r100, %r1;
	add.s32 	%r309, %r181, %r2;
	mov.f64 	%fd562, 0d0000000000000000;
	mov.b32 	%r311, 1;
	mov.u32 	%r312, %r38;
	mov.f64 	%fd561, %fd562;
$L__BB1_37:
	setp.ne.s32 	%p71, %r309, 0;
	mul.wide.s32 	%rd53, %r309, 16;
	add.s64 	%rd8, %rd2, %rd53;
	@%p71 bra 	$L__BB1_39;
	ld.global.f64 	%fd558, [%rd2];
	ld.global.f64 	%fd557, [%rd8+8];
	mov.f64 	%fd559, 0d0000000000000000;
	mov.f64 	%fd560, %fd559;
	bra.uni 	$L__BB1_42;
$L__BB1_39:
	add.s32 	%r182, %r100, -2;
	setp.le.s32 	%p72, %r309, %r182;
	@%p72 bra 	$L__BB1_41;
	ld.global.f64 	%fd262, [coefficient_atrasada+16];
	mul.wide.s32 	%rd56, %r309, 16;
	add.s64 	%rd57, %rd2, %rd56;
	ld.global.v2.f64 	{%fd263, %fd264}, [%rd57+-32];
	fma.rn.f64 	%fd265, %fd262, %fd263, 0d0000000000000000;
	fma.rn.f64 	%fd266, %fd262, %fd264, 0d0000000000000000;
	ld.global.f64 	%fd267, [coefficient_atrasada+8];
	ld.global.v2.f64 	{%fd268, %fd269}, [%rd57+-16];
	fma.rn.f64 	%fd270, %fd267, %fd268, %fd265;
	fma.rn.f64 	%fd271, %fd267, %fd269, %fd266;
	ld.global.f64 	%fd272, [coefficient_atrasada];
	ld.global.v2.f64 	{%fd558, %fd557}, [%rd57];
	fma.rn.f64 	%fd560, %fd272, %fd558, %fd270;
	fma.rn.f64 	%fd559, %fd272, %fd557, %fd271;
	bra.uni 	$L__BB1_42;
$L__BB1_41:
	ld.global.f64 	%fd251, [coefficient_centrada];
	mul.wide.s32 	%rd54, %r309, 16;
	add.s64 	%rd55, %rd2, %rd54;
	ld.global.v2.f64 	{%fd252, %fd253}, [%rd55+-16];
	fma.rn.f64 	%fd254, %fd251, %fd252, 0d0000000000000000;
	fma.rn.f64 	%fd255, %fd251, %fd253, 0d0000000000000000;
	ld.global.f64 	%fd256, [coefficient_centrada+8];
	ld.global.v2.f64 	{%fd558, %fd557}, [%rd55];
	fma.rn.f64 	%fd257, %fd256, %fd558, %fd254;
	fma.rn.f64 	%fd258, %fd256, %fd557, %fd255;
	ld.global.f64 	%fd259, [coefficient_centrada+16];
	ld.global.f64 	%fd260, [%rd55+16];
	fma.rn.f64 	%fd560, %fd259, %fd260, %fd257;
	ld.global.f64 	%fd261, [%rd55+24];
	fma.rn.f64 	%fd559, %fd259, %fd261, %fd258;
$L__BB1_42:
	ld.param.f64 	%fd542, [_Z11fluctuationP7double2S0_S0_PdS1_dddiiiii_param_7];
	setp.neu.f64 	%p73, %fd35, 0d7FF0000000000000;
	setp.num.f64 	%p74, %fd1, %fd1;
	setp.ne.s32 	%p75, %r37, 2146435072;
	div.rn.f64 	%fd274, %fd560, %fd126;
	div.rn.f64 	%fd275, %fd559, %fd126;
	add.rn.f64 	%fd276, %fd1, %fd17;
	selp.f64 	%fd277, %fd36, %fd276, %p75;
	selp.f64 	%fd278, %fd36, %fd277, %p74;
	selp.f64 	%fd279, %fd278, %fd37, %p73;
	selp.f64 	%fd280, %fd278, %fd279, %p75;
	selp.f64 	%fd281, 0d3FF0000000000000, %fd280, %p2;
	mul.f64 	%fd282, %fd558, %fd281;
	mul.wide.s32 	%rd58, %r309, 16;
	add.s64 	%rd59, %rd1, %rd58;
	ld.global.v2.f64 	{%fd283, %fd284}, [%rd59];
	mul.f64 	%fd285, %fd283, %fd281;
	sub.f64 	%fd286, %fd282, %fd285;
	mul.f64 	%fd287, %fd274, %fd286;
	div.rn.f64 	%fd54, %fd287, %fd542;
	mul.f64 	%fd288, %fd281, %fd557;
	mul.f64 	%fd289, %fd281, %fd284;
	sub.f64 	%fd290, %fd288, %fd289;
	mul.f64 	%fd291, %fd275, %fd290;
	div.rn.f64 	%fd55, %fd291, %fd542;
	setp.ne.s32 	%p76, %r311, 1;
	@%p76 bra 	$L__BB1_44;
	sub.f64 	%fd298, %fd54, %fd55;
	st.global.f64 	[%rd7], %fd298;
	bra.uni 	$L__BB1_50;
$L__BB1_44:
	add.s32 	%r183, %r311, -1;
	and.b32  	%r45, %r183, 1;
	setp.eq.b32 	%p77, %r45, 1;
	setp.ge.s32 	%p78, %r183, %r38;
	or.pred  	%p79, %p77, %p78;
	@%p79 bra 	$L__BB1_46;
	sub.f64 	%fd297, %fd54, %fd55;
	fma.rn.f64 	%fd561, %fd297, 0d4010000000000000, %fd561;
	bra.uni 	$L__BB1_50;
$L__BB1_46:
	add.s32 	%r184, %r311, -1;
	setp.ge.s32 	%p80, %r184, %r38;
	setp.eq.s32 	%p81, %r45, 0;
	or.pred  	%p82, %p81, %p80;
	@%p82 bra 	$L__BB1_48;
	sub.f64 	%fd295, %fd54, %fd55;
	fma.rn.f64 	%fd296, %fd295, 0d8000000000000000, 0d4000000000000000;
	add.f64 	%fd562, %fd562, %fd296;
	bra.uni 	$L__BB1_50;
$L__BB1_48:
	setp.ne.s32 	%p83, %r310, -1;
	@%p83 bra 	$L__BB1_50;
	sub.f64 	%fd292, %fd54, %fd55;
	ld.global.f64 	%fd293, [%rd7];
	add.f64 	%fd294, %fd292, %fd293;
	st.global.f64 	[%rd7], %fd294;
$L__BB1_50:
	add.s32 	%r312, %r312, -1;
	add.s32 	%r311, %r311, 1;
	add.s32 	%r310, %r310, 1;
	add.s32 	%r309, %r309, %r100;
	setp.ne.s32 	%p84, %r312, -1;
	@%p84 bra 	$L__BB1_37;
	add.f64 	%fd563, %fd561, %fd562;
$L__BB1_52:
	setp.ne.s32 	%p85, %r3, 50;
	ld.global.f64 	%fd299, [%rd7];
	add.f64 	%fd300, %fd563, %fd299;
	mul.f64 	%fd301, %fd300, %fd34;
	mul.f64 	%fd302, %fd301, 0d3FB45F57CE20D722;
	mul.f64 	%fd303, %fd127, %fd302;
	div.rn.f64 	%fd304, %fd303, 0d4008000000000000;
	st.global.f64 	[%rd7], %fd304;
	@%p85 bra 	$L__BB1_54;
	shl.b32 	%r185, %r100, 1;
	mul.wide.s32 	%rd60, %r185, 8;
	add.s64 	%rd61, %rd3, %rd60;
	ld.global.f64 	%fd305, [%rd61+400];
	add.u64 	%rd62, %SP, 0;
	add.u64 	%rd63, %SPL, 0;
	st.local.f64 	[%rd63], %fd305;
	st.local.u32 	[%rd63+8], %r103;
	mov.u64 	%rd64, $str$50;
	cvta.global.u64 	%rd65, %rd64;
	{ // callseq 83, 0
	.param .b64 param0;
	st.param.b64 	[param0], %rd65;
	.param .b64 param1;
	st.param.b64 	[param1], %rd62;
	.param .b32 retval0;
	call.uni (retval0), 
	vprintf, 
	(
	param0, 
	param1
	);
	ld.param.b32 	%r186, [retval0];
	} // callseq 83
$L__BB1_54:
	ld.param.u32 	%r289, [_Z11fluctuationP7double2S0_S0_PdS1_dddiiiii_param_9];
	setp.lt.s32 	%p86, %r289, 1;
	add.s64 	%rd9, %rd7, %rd5;
	mov.f64 	%fd574, 0d0000000000000000;
	@%p86 bra 	$L__BB1_76;
	ld.param.u32 	%r290, [_Z11fluctuationP7double2S0_S0_PdS1_dddiiiii_param_9];
	mul.lo.s32 	%r50, %r103, %r290;
	{
	.reg .b32 %temp; 
	mov.b64 	{%temp, %r51}, %fd1;
	}
	{
	.reg .b32 %temp; 
	mov.b64 	{%temp, %r189}, %fd17;
	}
	shr.u32 	%r190, %r189, 20;
	and.b32  	%r191, %r190, 2047;
	add.s32 	%r192, %r191, -1012;
	mov.b64 	%rd66, %fd17;
	shl.b64 	%rd67, %rd66, %r192;
	setp.eq.s64 	%p87, %rd67, -9223372036854775808;
	abs.f64 	%fd62, %fd1;
	{ // callseq 84, 0
	.param .b64 param0;
	st.param.f64 	[param0], %fd62;
	.param .b64 param1;
	st.param.f64 	[param1], %fd17;
	.param .b64 retval0;
	call.uni (retval0), 
	__internal_accurate_pow, 
	(
	param0, 
	param1
	);
	ld.param.f64 	%fd309, [retval0];
	} // callseq 84
	setp.lt.s32 	%p88, %r51, 0;
	neg.f64 	%fd311, %fd309;
	selp.f64 	%fd312, %fd311, %fd309, %p87;
	selp.f64 	%fd63, %fd312, %fd309, %p88;
	abs.f64 	%fd313, %fd17;
	setp.neu.f64 	%p89, %fd313, 0d3FE0000000000000;
	and.pred  	%p3, %p89, %p87;
	selp.b32 	%r193, %r51, 0, %p3;
	setp.lt.s32 	%p90, %r189, 0;
	or.b32  	%r194, %r193, 2146435072;
	selp.b32 	%r195, %r194, %r193, %p90;
	mov.b32 	%r318, 0;
	mov.b64 	%fd64, {%r318, %r195};
	add.f64 	%fd314, %fd1, %fd17;
	{
	.reg .b32 %temp; 
	mov.b64 	{%temp, %r196}, %fd314;
	}
	and.b32  	%r52, %r196, 2146435072;
	selp.b32 	%r53, 0, 2146435072, %p90;
	and.b32  	%r54, %r189, 2147483647;
	or.b32  	%r55, %r53, -2147483648;
	add.s32 	%r56, %r290, -1;
	setp.eq.s32 	%p91, %r56, 0;
	mov.f64 	%fd564, 0d0000000000000000;
	mov.f64 	%fd566, %fd564;
	@%p91 bra 	$L__BB1_68;
	ld.param.u32 	%r291, [_Z11fluctuationP7double2S0_S0_PdS1_dddiiiii_param_9];
	setp.ne.s32 	%p92, %r54, 1071644672;
	setp.neu.f64 	%p93, %fd62, 0d7FF0000000000000;
	setp.nan.f64 	%p94, %fd1, %fd1;
	setp.ne.s32 	%p95, %r52, 2146435072;
	setp.eq.f64 	%p96, %fd1, 0d0000000000000000;
	setp.lt.s32 	%p97, %r51, 0;
	setp.eq.s64 	%p98, %rd67, -9223372036854775808;
	selp.f64 	%fd316, %fd64, %fd63, %p96;
	selp.u32 	%r200, -1, 0, %p3;
	selp.u32 	%r201, -1, 0, %p98;
	selp.b32 	%r202, %r200, %r201, %p96;
	and.b32  	%r204, %r202, 1;
	setp.eq.b32 	%p99, %r204, 1;
	selp.b32 	%r205, %r55, %r53, %p92;
	selp.b32 	%r206, %r205, %r53, %p99;
	selp.b32 	%r207, %r206, %r53, %p97;
	mov.b32 	%r208, 0;
	mov.b64 	%fd317, {%r208, %r207};
	add.rn.f64 	%fd318, %fd1, %fd17;
	selp.f64 	%fd319, %fd316, %fd318, %p95;
	selp.f64 	%fd320, %fd319, %fd316, %p94;
	selp.f64 	%fd321, %fd320, %fd317, %p93;
	selp.f64 	%fd322, %fd320, %fd321, %p95;
	setp.eq.f64 	%p100, %fd1, 0d3FF0000000000000;
	setp.eq.s32 	%p101, %r103, 0;
	selp.f64 	%fd323, 0d3FF0000000000000, %fd322, %p101;
	selp.f64 	%fd65, 0d3FF0000000000000, %fd323, %p100;
	and.b32  	%r209, %r291, 2147483646;
	neg.s32 	%r317, %r209;
	mad.lo.s32 	%r210, %r50, %r100, %r1;
	add.s32 	%r313, %r210, %r2;
	mov.f64 	%fd564, 0d0000000000000000;
	mov.b32 	%r315, 2;
	mov.b32 	%r314, -1;
	mul.wide.s32 	%rd69, %r100, 16;
	mov.u32 	%r316, %r56;
$L__BB1_57:
	mul.wide.s32 	%rd68, %r313, 16;
	add.s64 	%rd11, %rd2, %rd68;
	ld.global.v2.f64 	{%fd324, %fd325}, [%rd11];
	mul.f64 	%fd326, %fd324, %fd65;
	mul.f64 	%fd327, %fd324, %fd326;
	mul.f64 	%fd328, %fd325, %fd65;
	mul.f64 	%fd329, %fd325, %fd328;
	mul.f64 	%fd330, %fd65, %fd329;
	fma.rn.f64 	%fd68, %fd65, %fd327, %fd330;
	setp.ne.s32 	%p102, %r314, -1;
	@%p102 bra 	$L__BB1_59;
	st.global.f64 	[%rd9], %fd68;
	bra.uni 	$L__BB1_63;
$L__BB1_59:
	add.s32 	%r211, %r315, -2;
	setp.ge.s32 	%p103, %r211, %r56;
	@%p103 bra 	$L__BB1_61;
	fma.rn.f64 	%fd566, %fd68, 0d4010000000000000, %fd566;
	bra.uni 	$L__BB1_63;
$L__BB1_61:
	setp.ne.s32 	%p104, %r316, 0;
	@%p104 bra 	$L__BB1_63;
	ld.global.f64 	%fd331, [%rd9];
	add.f64 	%fd332, %fd68, %fd331;
	st.global.f64 	[%rd9], %fd332;
$L__BB1_63:
	add.s64 	%rd70, %rd11, %rd69;
	ld.global.v2.f64 	{%fd333, %fd334}, [%rd70];
	mul.f64 	%fd335, %fd333, %fd65;
	mul.f64 	%fd336, %fd333, %fd335;
	mul.f64 	%fd337, %fd334, %fd65;
	mul.f64 	%fd338, %fd334, %fd337;
	mul.f64 	%fd339, %fd65, %fd338;
	fma.rn.f64 	%fd71, %fd65, %fd336, %fd339;
	add.s32 	%r212, %r315, -1;
	setp.lt.s32 	%p105, %r212, %r56;
	@%p105 bra 	$L__BB1_66;
	setp.ne.s32 	%p106, %r316, 1;
	@%p106 bra 	$L__BB1_67;
	ld.global.f64 	%fd340, [%rd9];
	add.f64 	%fd341, %fd71, %fd340;
	st.global.f64 	[%rd9], %fd341;
	bra.uni 	$L__BB1_67;
$L__BB1_66:
	fma.rn.f64 	%fd342, %fd71, 0d8000000000000000, 0d4000000000000000;
	add.f64 	%fd564, %fd564, %fd342;
$L__BB1_67:
	ld.param.u32 	%r292, [_Z11fluctuationP7double2S0_S0_PdS1_dddiiiii_param_9];
	and.b32  	%r318, %r292, 2147483646;
	add.s32 	%r317, %r317, 2;
	add.s32 	%r316, %r316, -2;
	add.s32 	%r315, %r315, 2;
	add.s32 	%r314, %r314, -2;
	shl.b32 	%r213, %r100, 1;
	add.s32 	%r313, %r313, %r213;
	setp.ne.s32 	%p107, %r317, 0;
	@%p107 bra 	$L__BB1_57;
$L__BB1_68:
	ld.param.u32 	%r293, [_Z11fluctuationP7double2S0_S0_PdS1_dddiiiii_param_9];
	and.b32  	%r214, %r293, 1;
	setp.eq.b32 	%p108, %r214, 1;
	not.pred 	%p109, %p108;
	@%p109 bra 	$L__BB1_75;
	setp.ne.s32 	%p110, %r54, 1071644672;
	setp.neu.f64 	%p111, %fd62, 0d7FF0000000000000;
	setp.nan.f64 	%p112, %fd1, %fd1;
	setp.ne.s32 	%p113, %r52, 2146435072;
	setp.eq.f64 	%p114, %fd1, 0d0000000000000000;
	setp.lt.s32 	%p115, %r51, 0;
	setp.eq.s64 	%p116, %rd67, -9223372036854775808;
	add.s32 	%r216, %r318, %r50;
	mad.lo.s32 	%r217, %r216, %r100, %r3;
	mul.wide.s32 	%rd71, %r217, 16;
	add.s64 	%rd72, %rd2, %rd71;
	ld.global.v2.f64 	{%fd343, %fd344}, [%rd72];
	selp.f64 	%fd345, %fd64, %fd63, %p114;
	selp.u32 	%r218, -1, 0, %p3;
	selp.u32 	%r219, -1, 0, %p116;
	selp.b32 	%r220, %r218, %r219, %p114;
	and.b32  	%r222, %r220, 1;
	setp.eq.b32 	%p117, %r222, 1;
	add.rn.f64 	%fd346, %fd1, %fd17;
	selp.f64 	%fd347, %fd345, %fd346, %p113;
	selp.f64 	%fd348, %fd347, %fd345, %p112;
	or.b32  	%r223, %r53, -2147483648;
	selp.b32 	%r224, %r223, %r53, %p110;
	selp.b32 	%r225, %r224, %r53, %p117;
	selp.b32 	%r226, %r225, %r53, %p115;
	mov.b32 	%r227, 0;
	mov.b64 	%fd349, {%r227, %r226};
	selp.f64 	%fd350, %fd348, %fd349, %p111;
	selp.f64 	%fd351, %fd348, %fd350, %p113;
	setp.eq.f64 	%p118, %fd1, 0d3FF0000000000000;
	setp.eq.s32 	%p119, %r103, 0;
	selp.f64 	%fd352, 0d3FF0000000000000, %fd351, %p119;
	selp.f64 	%fd353, 0d3FF0000000000000, %fd352, %p118;
	mul.f64 	%fd354, %fd343, %fd353;
	mul.f64 	%fd355, %fd343, %fd354;
	mul.f64 	%fd356, %fd344, %fd353;
	mul.f64 	%fd357, %fd344, %fd356;
	mul.f64 	%fd358, %fd353, %fd357;
	fma.rn.f64 	%fd78, %fd353, %fd355, %fd358;
	setp.eq.s32 	%p120, %r318, 0;
	@%p120 bra 	$L__BB1_74;
	setp.lt.s32 	%p121, %r318, %r56;
	@%p121 bra 	$L__BB1_73;
	setp.ne.s32 	%p122, %r318, %r56;
	@%p122 bra 	$L__BB1_75;
	ld.global.f64 	%fd359, [%rd9];
	add.f64 	%fd360, %fd78, %fd359;
	st.global.f64 	[%rd9], %fd360;
	bra.uni 	$L__BB1_75;
$L__BB1_73:
	fma.rn.f64 	%fd566, %fd78, 0d4010000000000000, %fd566;
	bra.uni 	$L__BB1_75;
$L__BB1_74:
	st.global.f64 	[%rd9], %fd78;
$L__BB1_75:
	add.f64 	%fd574, %fd566, %fd564;
$L__BB1_76:
	ld.global.f64 	%fd361, [%rd9];
	add.f64 	%fd362, %fd574, %fd361;
	mul.f64 	%fd363, %fd362, 0d3FE0000000000000;
	sub.s32 	%r228, %r36, %r103;
	cvt.rn.f64.s32 	%fd84, %r228;
	mul.f64 	%fd364, %fd363, %fd84;
	mul.f64 	%fd365, %fd364, %fd34;
	mul.f64 	%fd366, %fd365, 0d3FB45F57CE20D722;
	mul.f64 	%fd367, %fd127, %fd366;
	div.rn.f64 	%fd368, %fd367, 0d4008000000000000;
	st.global.f64 	[%rd9], %fd368;
	add.s32 	%r229, %r100, -1;
	mul.lo.s32 	%r230, %r229, %r3;
	cvt.rn.f64.s32 	%fd369, %r230;
	cvt.rn.f64.s32 	%fd370, %r3;
	mul.f64 	%fd371, %fd126, %fd370;
	div.rn.f64 	%fd85, %fd369, %fd371;
	{
	.reg .b32 %temp; 
	mov.b64 	{%temp, %r71}, %fd85;
	}
	abs.f64 	%fd86, %fd85;
	{
	.reg .b32 %temp; 
	mov.b64 	{%temp, %r231}, %fd86;
	}
	setp.gt.s32 	%p123, %r231, 1071801957;
	@%p123 bra 	$L__BB1_80;
	mul.f64 	%fd412, %fd85, %fd85;
	fma.rn.f64 	%fd413, %fd412, 0d3FB0066BDC1895E9, 0dBFB3823B180754AF;
	fma.rn.f64 	%fd414, %fd413, %fd412, 0d3FB11E52CC2F79AE;
	fma.rn.f64 	%fd415, %fd414, %fd412, 0dBF924EAF3526861B;
	fma.rn.f64 	%fd416, %fd415, %fd412, 0d3F91DF02A31E6CB7;
	fma.rn.f64 	%fd417, %fd416, %fd412, 0d3F847D18B0EEC6CC;
	fma.rn.f64 	%fd418, %fd417, %fd412, 0d3F8D0AF961BA53B0;
	fma.rn.f64 	%fd419, %fd418, %fd412, 0d3F91BF7734CF1C48;
	fma.rn.f64 	%fd420, %fd419, %fd412, 0d3F96E91483144EF7;
	fma.rn.f64 	%fd421, %fd420, %fd412, 0d3F9F1C6E0A4F9F81;
	fma.rn.f64 	%fd422, %fd421, %fd412, 0d3FA6DB6DC27FA92B;
	fma.rn.f64 	%fd423, %fd422, %fd412, 0d3FB333333320F91B;
	fma.rn.f64 	%fd424, %fd423, %fd412, 0d3FC5555555555F4D;
	mul.f64 	%fd425, %fd412, %fd424;
	fma.rn.f64 	%fd87, %fd425, %fd86, %fd86;
	setp.gt.s32 	%p127, %r71, -1;
	@%p127 bra 	$L__BB1_79;
	mov.f64 	%fd430, 0d3C91A62633145C07;
	add.rn.f64 	%fd431, %fd87, %fd430;
	mov.f64 	%fd432, 0d3FF921FB54442D18;
	add.rn.f64 	%fd575, %fd432, %fd431;
	bra.uni 	$L__BB1_81;
$L__BB1_79:
	mov.f64 	%fd426, 0dBC91A62633145C07;
	add.rn.f64 	%fd427, %fd87, %fd426;
	neg.f64 	%fd428, %fd427;
	mov.f64 	%fd429, 0d3FF921FB54442D18;
	add.rn.f64 	%fd575, %fd429, %fd428;
	bra.uni 	$L__BB1_81;
$L__BB1_80:
	mov.f64 	%fd372, 0d3FF0000000000000;
	sub.f64 	%fd373, %fd372, %fd86;
	{
	.reg .b32 %temp; 
	mov.b64 	{%r232, %temp}, %fd373;
	}
	{
	.reg .b32 %temp; 
	mov.b64 	{%temp, %r233}, %fd373;
	}
	add.s32 	%r234, %r233, -1048576;
	mov.b64 	%fd374, {%r232, %r234};
	rsqrt.approx.ftz.f64 	%fd375, %fd374;
	{
	.reg .b32 %temp; 
	mov.b64 	{%r235, %temp}, %fd375;
	}
	{
	.reg .b32 %temp; 
	mov.b64 	{%temp, %r236}, %fd375;
	}
	add.s32 	%r237, %r236, -1048576;
	mov.b64 	%fd376, {%r235, %r237};
	mul.f64 	%fd377, %fd374, %fd375;
	neg.f64 	%fd378, %fd377;
	fma.rn.f64 	%fd379, %fd377, %fd378, %fd374;
	fma.rn.f64 	%fd380, %fd379, %fd376, %fd377;
	neg.f64 	%fd381, %fd380;
	fma.rn.f64 	%fd382, %fd375, %fd381, 0d3FF0000000000000;
	fma.rn.f64 	%fd383, %fd382, %fd376, %fd376;
	fma.rn.f64 	%fd384, %fd380, %fd381, %fd374;
	fma.rn.f64 	%fd385, %fd384, %fd383, %fd380;
	{
	.reg .b32 %temp; 
	mov.b64 	{%r238, %temp}, %fd385;
	}
	{
	.reg .b32 %temp; 
	mov.b64 	{%temp, %r239}, %fd385;
	}
	add.s32 	%r240, %r239, 1048576;
	mov.b64 	%fd386, {%r238, %r240};
	fma.rn.f64 	%fd387, %fd373, 0d3EC715B371155F70, 0dBEBAC2FE66FAAC4B;
	fma.rn.f64 	%fd388, %fd387, %fd373, 0d3ED9A9B88EFCD9B8;
	fma.rn.f64 	%fd389, %fd388, %fd373, 0d3EDD0F40A8A0C4C3;
	fma.rn.f64 	%fd390, %fd389, %fd373, 0d3EF46D4CFA9E0E1F;
	fma.rn.f64 	%fd391, %fd390, %fd373, 0d3F079C168D1E2422;
	fma.rn.f64 	%fd392, %fd391, %fd373, 0d3F1C9A88C3BCA540;
	fma.rn.f64 	%fd393, %fd392, %fd373, 0d3F31C4E64BD476DF;
	fma.rn.f64 	%fd394, %fd393, %fd373, 0d3F46E8BA60009C8F;
	fma.rn.f64 	%fd395, %fd394, %fd373, 0d3F5F1C71C62B05A2;
	fma.rn.f64 	%fd396, %fd395, %fd373, 0d3F76DB6DB6DC9F2C;
	fma.rn.f64 	%fd397, %fd396, %fd373, 0d3F9333333333329C;
	fma.rn.f64 	%fd398, %fd397, %fd373, 0d3FB5555555555555;
	setp.lt.s32 	%p124, %r233, 1;
	mov.f64 	%fd399, 0d0000000000000000;
	mul.rn.f64 	%fd400, %fd86, %fd399;
	mul.f64 	%fd401, %fd373, %fd398;
	fma.rn.f64 	%fd402, %fd401, %fd386, %fd386;
	selp.f64 	%fd403, %fd400, %fd402, %p124;
	setp.lt.s32 	%p125, %r233, 0;
	mov.f64 	%fd404, 0d7FF0000000000000;
	mul.rn.f64 	%fd405, %fd403, %fd404;
	selp.f64 	%fd406, %fd405, %fd403, %p125;
	setp.lt.s32 	%p126, %r71, 0;
	mov.f64 	%fd407, 0dBCA1A62633145C07;
	add.rn.f64 	%fd408, %fd406, %fd407;
	neg.f64 	%fd409, %fd408;
	mov.f64 	%fd410, 0d400921FB54442D18;
	add.rn.f64 	%fd411, %fd410, %fd409;
	selp.f64 	%fd575, %fd411, %fd406, %p126;
$L__BB1_81:
	ld.param.u32 	%r294, [_Z11fluctuationP7double2S0_S0_PdS1_dddiiiii_param_9];
	setp.lt.s32 	%p128, %r294, 1;
	add.s64 	%rd12, %rd9, %rd5;
	mov.f64 	%fd589, 0d0000000000000000;
	@%p128 bra 	$L__BB1_97;
	ld.param.u32 	%r295, [_Z11fluctuationP7double2S0_S0_PdS1_dddiiiii_param_9];
	mul.lo.s32 	%r72, %r103, %r295;
	{
	.reg .b32 %temp; 
	mov.b64 	{%temp, %r73}, %fd1;
	}
	{
	.reg .b32 %temp; 
	mov.b64 	{%temp, %r242}, %fd17;
	}
	shr.u32 	%r243, %r242, 20;
	and.b32  	%r244, %r243, 2047;
	add.s32 	%r245, %r244, -1012;
	mov.b64 	%rd73, %fd17;
	shl.b64 	%rd74, %rd73, %r245;
	setp.eq.s64 	%p129, %rd74, -9223372036854775808;
	abs.f64 	%fd92, %fd1;
	{ // callseq 85, 0
	.param .b64 param0;
	st.param.f64 	[param0], %fd92;
	.param .b64 param1;
	st.param.f64 	[param1], %fd17;
	.param .b64 retval0;
	call.uni (retval0), 
	__internal_accurate_pow, 
	(
	param0, 
	param1
	);
	ld.param.f64 	%fd436, [retval0];
	} // callseq 85
	setp.lt.s32 	%p130, %r73, 0;
	neg.f64 	%fd438, %fd436;
	selp.f64 	%fd439, %fd438, %fd436, %p129;
	selp.f64 	%fd93, %fd439, %fd436, %p130;
	abs.f64 	%fd440, %fd17;
	setp.neu.f64 	%p131, %fd440, 0d3FE0000000000000;
	and.pred  	%p4, %p131, %p129;
	selp.b32 	%r246, %r73, 0, %p4;
	setp.lt.s32 	%p132, %r242, 0;
	or.b32  	%r247, %r246, 2146435072;
	selp.b32 	%r248, %r247, %r246, %p132;
	mov.b32 	%r325, 0;
	mov.b64 	%fd94, {%r325, %r248};
	add.f64 	%fd441, %fd1, %fd17;
	{
	.reg .b32 %temp; 
	mov.b64 	{%temp, %r249}, %fd441;
	}
	and.b32  	%r74, %r249, 2146435072;
	selp.b32 	%r75, 0, 2146435072, %p132;
	and.b32  	%r76, %r242, 2147483647;
	or.b32  	%r77, %r75, -2147483648;
	add.rn.f64 	%fd95, %fd1, %fd17;
	setp.lt.u32 	%p133, %r295, 4;
	mov.f64 	%fd586, 0d0000000000000000;
	mov.f64 	%fd585, %fd586;
	@%p133 bra 	$L__BB1_88;
	ld.param.u32 	%r296, [_Z11fluctuationP7double2S0_S0_PdS1_dddiiiii_param_9];
	setp.ne.s32 	%p134, %r76, 1071644672;
	setp.neu.f64 	%p135, %fd92, 0d7FF0000000000000;
	setp.nan.f64 	%p136, %fd1, %fd1;
	setp.ne.s32 	%p137, %r74, 2146435072;
	setp.eq.f64 	%p138, %fd1, 0d0000000000000000;
	setp.lt.s32 	%p139, %r73, 0;
	setp.eq.s64 	%p140, %rd74, -9223372036854775808;
	selp.f64 	%fd443, %fd94, %fd93, %p138;
	selp.u32 	%r252, -1, 0, %p4;
	selp.u32 	%r253, -1, 0, %p140;
	selp.b32 	%r254, %r252, %r253, %p138;
	and.b32  	%r256, %r254, 1;
	setp.eq.b32 	%p141, %r256, 1;
	selp.b32 	%r257, %r77, %r75, %p134;
	selp.b32 	%r258, %r257, %r75, %p141;
	selp.b32 	%r259, %r258, %r75, %p139;
	mov.b32 	%r321, 0;
	mov.b64 	%fd444, {%r321, %r259};
	selp.f64 	%fd445, %fd443, %fd95, %p137;
	selp.f64 	%fd446, %fd445, %fd443, %p136;
	selp.f64 	%fd447, %fd446, %fd444, %p135;
	selp.f64 	%fd448, %fd446, %fd447, %p137;
	setp.eq.f64 	%p142, %fd1, 0d3FF0000000000000;
	setp.eq.s32 	%p143, %r103, 0;
	selp.f64 	%fd449, 0d3FF0000000000000, %fd448, %p143;
	selp.f64 	%fd96, 0d3FF0000000000000, %fd449, %p142;
	and.b32  	%r260, %r296, 2147483644;
	neg.s32 	%r320, %r260;
	mad.lo.s32 	%r261, %r72, %r100, %r1;
	add.s32 	%r319, %r261, %r2;
	mov.f64 	%fd586, 0d0000000000000000;
	mul.wide.s32 	%rd76, %r100, 16;
$L__BB1_84:
	mul.wide.s32 	%rd75, %r319, 16;
	add.s64 	%rd14, %rd2, %rd75;
	ld.global.v2.f64 	{%fd450, %fd451}, [%rd14];
	mul.f64 	%fd452, %fd450, %fd96;
	mul.f64 	%fd453, %fd450, %fd452;
	mul.f64 	%fd454, %fd451, %fd96;
	mul.f64 	%fd455, %fd451, %fd454;
	mul.f64 	%fd456, %fd96, %fd455;
	fma.rn.f64 	%fd99, %fd96, %fd453, %fd456;
	setp.ne.s32 	%p144, %r321, 0;
	@%p144 bra 	$L__BB1_86;
	st.global.f64 	[%rd12], %fd99;
	bra.uni 	$L__BB1_87;
$L__BB1_86:
	fma.rn.f64 	%fd585, %fd99, 0d4010000000000000, %fd585;
$L__BB1_87:
	ld.param.u32 	%r297, [_Z11fluctuationP7double2S0_S0_PdS1_dddiiiii_param_9];
	and.b32  	%r325, %r297, 2147483644;
	add.s64 	%rd77, %rd14, %rd76;
	ld.global.v2.f64 	{%fd457, %fd458}, [%rd77];
	mul.f64 	%fd459, %fd457, %fd96;
	mul.f64 	%fd460, %fd457, %fd459;
	mul.f64 	%fd461, %fd458, %fd96;
	mul.f64 	%fd462, %fd458, %fd461;
	mul.f64 	%fd463, %fd96, %fd462;
	fma.rn.f64 	%fd464, %fd96, %fd460, %fd463;
	mul.f64 	%fd465, %fd464, 0d0000000000000000;
	mov.f64 	%fd466, 0d4000000000000000;
	sub.f64 	%fd467, %fd466, %fd465;
	add.f64 	%fd468, %fd586, %fd467;
	add.s64 	%rd78, %rd77, %rd76;
	ld.global.v2.f64 	{%fd469, %fd470}, [%rd78];
	mul.f64 	%fd471, %fd469, %fd96;
	mul.f64 	%fd472, %fd469, %fd471;
	mul.f64 	%fd473, %fd470, %fd96;
	mul.f64 	%fd474, %fd470, %fd473;
	mul.f64 	%fd475, %fd96, %fd474;
	fma.rn.f64 	%fd476, %fd96, %fd472, %fd475;
	fma.rn.f64 	%fd585, %fd476, 0d4010000000000000, %fd585;
	add.s64 	%rd79, %rd78, %rd76;
	ld.global.v2.f64 	{%fd477, %fd478}, [%rd79];
	mul.f64 	%fd479, %fd477, %fd96;
	mul.f64 	%fd480, %fd477, %fd479;
	mul.f64 	%fd481, %fd478, %fd96;
	mul.f64 	%fd482, %fd478, %fd481;
	mul.f64 	%fd483, %fd96, %fd482;
	fma.rn.f64 	%fd484, %fd96, %fd480, %fd483;
	mul.f64 	%fd485, %fd484, 0d0000000000000000;
	sub.f64 	%fd486, %fd466, %fd485;
	add.f64 	%fd586, %fd468, %fd486;
	add.s32 	%r321, %r321, 4;
	add.s32 	%r320, %r320, 4;
	shl.b32 	%r262, %r100, 2;
	add.s32 	%r319, %r319, %r262;
	setp.ne.s32 	%p145, %r320, 0;
	@%p145 bra 	$L__BB1_84;
$L__BB1_88:
	ld.param.u32 	%r298, [_Z11fluctuationP7double2S0_S0_PdS1_dddiiiii_param_9];
	and.b32  	%r88, %r298, 3;
	setp.eq.s32 	%p146, %r88, 0;
	@%p146 bra 	$L__BB1_96;
	setp.ne.s32 	%p147, %r76, 1071644672;
	setp.neu.f64 	%p148, %fd92, 0d7FF0000000000000;
	setp.nan.f64 	%p149, %fd1, %fd1;
	setp.ne.s32 	%p150, %r74, 2146435072;
	setp.eq.f64 	%p151, %fd1, 0d0000000000000000;
	setp.lt.s32 	%p152, %r73, 0;
	setp.eq.s64 	%p153, %rd74, -9223372036854775808;
	selp.f64 	%fd487, %fd94, %fd93, %p151;
	selp.u32 	%r264, -1, 0, %p4;
	selp.u32 	%r265, -1, 0, %p153;
	selp.b32 	%r266, %r264, %r265, %p151;
	and.b32  	%r268, %r266, 1;
	setp.eq.b32 	%p154, %r268, 1;
	selp.f64 	%fd488, %fd487, %fd95, %p150;
	selp.f64 	%fd489, %fd488, %fd487, %p149;
	or.b32  	%r269, %r75, -2147483648;
	selp.b32 	%r270, %r269, %r75, %p147;
	selp.b32 	%r271, %r270, %r75, %p154;
	selp.b32 	%r272, %r271, %r75, %p152;
	mov.b32 	%r273, 0;
	mov.b64 	%fd490, {%r273, %r272};
	selp.f64 	%fd491, %fd489, %fd490, %p148;
	selp.f64 	%fd492, %fd489, %fd491, %p150;
	setp.eq.f64 	%p155, %fd1, 0d3FF0000000000000;
	setp.eq.s32 	%p156, %r103, 0;
	selp.f64 	%fd493, 0d3FF0000000000000, %fd492, %p156;
	selp.f64 	%fd108, 0d3FF0000000000000, %fd493, %p155;
	add.s32 	%r274, %r325, %r72;
	mad.lo.s32 	%r324, %r100, %r274, %r3;
	neg.s32 	%r323, %r88;
$L__BB1_90:
	.pragma "nounroll";
	mul.wide.s32 	%rd80, %r324, 16;
	add.s64 	%rd81, %rd2, %rd80;
	ld.global.v2.f64 	{%fd494, %fd495}, [%rd81];
	mul.f64 	%fd496, %fd494, %fd108;
	mul.f64 	%fd497, %fd494, %fd496;
	mul.f64 	%fd498, %fd495, %fd108;
	mul.f64 	%fd499, %fd495, %fd498;
	mul.f64 	%fd500, %fd108, %fd499;
	fma.rn.f64 	%fd111, %fd108, %fd497, %fd500;
	setp.eq.s32 	%p157, %r325, 0;
	@%p157 bra 	$L__BB1_94;
	and.b32  	%r275, %r325, 1;
	setp.eq.b32 	%p158, %r275, 1;
	not.pred 	%p159, %p158;
	@%p159 bra 	$L__BB1_93;
	fma.rn.f64 	%fd501, %fd111, 0d8000000000000000, 0d4000000000000000;
	add.f64 	%fd586, %fd586, %fd501;
	bra.uni 	$L__BB1_95;
$L__BB1_93:
	fma.rn.f64 	%fd585, %fd111, 0d4010000000000000, %fd585;
	bra.uni 	$L__BB1_95;
$L__BB1_94:
	st.global.f64 	[%rd12], %fd111;
$L__BB1_95:
	add.s32 	%r325, %r325, 1;
	add.s32 	%r324, %r324, %r100;
	add.s32 	%r323, %r323, 1;
	setp.ne.s32 	%p160, %r323, 0;
	@%p160 bra 	$L__BB1_90;
$L__BB1_96:
	add.f64 	%fd589, %fd585, %fd586;
$L__BB1_97:
	ld.global.f64 	%fd502, [%rd12];
	add.f64 	%fd503, %fd589, %fd502;
	mul.f64 	%fd504, %fd503, 0d3FB45F57CE20D722;
	mul.f64 	%fd505, %fd504, %fd84;
	mul.f64 	%fd120, %fd505, %fd34;
	abs.f64 	%fd121, %fd575;
	setp.neu.f64 	%p161, %fd121, 0d7FF0000000000000;
	@%p161 bra 	$L__BB1_99;
	mov.f64 	%fd511, 0d0000000000000000;
	mul.rn.f64 	%fd590, %fd575, %fd511;
	mov.b32 	%r326, 0;
	bra.uni 	$L__BB1_101;
$L__BB1_99:
	mul.f64 	%fd506, %fd575, 0d3FE45F306DC9C883;
	cvt.rni.s32.f64 	%r326, %fd506;
	cvt.rn.f64.s32 	%fd507, %r326;
	fma.rn.f64 	%fd508, %fd507, 0dBFF921FB54442D18, %fd575;
	fma.rn.f64 	%fd509, %fd507, 0dBC91A62633145C00, %fd508;
	fma.rn.f64 	%fd590, %fd507, 0dB97B839A252049C0, %fd509;
	setp.ltu.f64 	%p162, %fd121, 0d41E0000000000000;
	@%p162 bra 	$L__BB1_101;
	{ // callseq 86, 0
	.param .b64 param0;
	st.param.f64 	[param0], %fd575;
	.param .align 16 .b8 retval0[16];
	call.uni (retval0), 
	__internal_trig_reduction_slowpathd, 
	(
	param0
	);
	ld.param.f64 	%fd590, [retval0];
	ld.param.b32 	%r326, [retval0+8];
	} // callseq 86
$L__BB1_101:
	ld.param.u32 	%r299, [_Z11fluctuationP7double2S0_S0_PdS1_dddiiiii_param_10];
	ld.param.u64 	%rd94, [_Z11fluctuationP7double2S0_S0_PdS1_dddiiiii_param_3];
	shl.b32 	%r278, %r326, 6;
	cvt.u64.u32 	%rd82, %r278;
	and.b64  	%rd83, %rd82, 64;
	mov.u64 	%rd84, __cudart_sin_cos_coeffs;
	add.s64 	%rd85, %rd84, %rd83;
	mul.rn.f64 	%fd512, %fd590, %fd590;
	and.b32  	%r279, %r326, 1;
	setp.eq.b32 	%p163, %r279, 1;
	selp.f64 	%fd513, 0dBDA8FF8320FD8164, 0d3DE5DB65F9785EBA, %p163;
	ld.global.nc.v2.f64 	{%fd514, %fd515}, [%rd85];
	fma.rn.f64 	%fd516, %fd513, %fd512, %fd514;
	fma.rn.f64 	%fd517, %fd516, %fd512, %fd515;
	ld.global.nc.v2.f64 	{%fd518, %fd519}, [%rd85+16];
	fma.rn.f64 	%fd520, %fd517, %fd512, %fd518;
	fma.rn.f64 	%fd521, %fd520, %fd512, %fd519;
	ld.global.nc.v2.f64 	{%fd522, %fd523}, [%rd85+32];
	fma.rn.f64 	%fd524, %fd521, %fd512, %fd522;
	fma.rn.f64 	%fd525, %fd524, %fd512, %fd523;
	fma.rn.f64 	%fd526, %fd525, %fd590, %fd590;
	fma.rn.f64 	%fd527, %fd525, %fd512, 0d3FF0000000000000;
	selp.f64 	%fd528, %fd527, %fd526, %p163;
	and.b32  	%r280, %r326, 2;
	setp.eq.s32 	%p164, %r280, 0;
	mov.f64 	%fd529, 0d0000000000000000;
	sub.f64 	%fd530, %fd529, %fd528;
	selp.f64 	%fd531, %fd528, %fd530, %p164;
	mul.f64 	%fd532, %fd120, %fd531;
	mul.f64 	%fd533, %fd531, %fd532;
	mul.f64 	%fd534, %fd127, %fd533;
	div.rn.f64 	%fd535, %fd534, 0d4008000000000000;
	st.global.f64 	[%rd12], %fd535;
	ld.global.f64 	%fd536, [%rd4];
	mad.lo.s32 	%r281, %r103, %r100, %r3;
	cvta.to.global.u64 	%rd86, %rd94;
	mul.wide.s32 	%rd87, %r281, 8;
	add.s64 	%rd88, %rd86, %rd87;
	st.global.f64 	[%rd88], %fd536;
	ld.global.f64 	%fd537, [%rd6];
	mul.lo.s32 	%r282, %r299, %r100;
	mul.wide.s32 	%rd89, %r282, 8;
	add.s64 	%rd90, %rd88, %rd89;
	st.global.f64 	[%rd90], %fd537;
	ld.global.f64 	%fd538, [%rd7];
	add.s64 	%rd91, %rd90, %rd89;
	st.global.f64 	[%rd91], %fd538;
	ld.global.f64 	%fd539, [%rd9];
	add.s64 	%rd92, %rd91, %rd89;
	st.global.f64 	[%rd92], %fd539;
	ld.global.f64 	%fd540, [%rd12];
	add.s64 	%rd93, %rd92, %rd89;
	st.global.f64 	[%rd93], %fd540;
$L__BB1_102:
	ret;

}
	// .globl	_Z10suma_fluctPdii
.visible .entry _Z10suma_fluctPdii(
	.param .u64 .ptr .align 1 _Z10suma_fluctPdii_param_0,
	.param .u32 _Z10suma_fluctPdii_param_1,
	.param .u32 _Z10suma_fluctPdii_param_2
)
{
	.reg .pred 	%p<10>;
	.reg .b32 	%r<34>;
	.reg .b64 	%rd<50>;
	.reg .b64 	%fd<106>;

	ld.param.u64 	%rd7, [_Z10suma_fluctPdii_param_0];
	ld.param.u32 	%r16, [_Z10suma_fluctPdii_param_1];
	ld.param.u32 	%r17, [_Z10suma_fluctPdii_param_2];
	mov.u32 	%r18, %tid.x;
	mov.u32 	%r19, %ntid.x;
	mov.u32 	%r20, %ctaid.x;
	mad.lo.s32 	%r1, %r19, %r20, %r18;
	setp.ge.s32 	%p1, %r1, %r17;
	setp.lt.s32 	%p2, %r16, 2;
	or.pred  	%p3, %p1, %p2;
	@%p3 bra 	$L__BB2_10;
	cvta.to.global.u64 	%rd8, %rd7;
	mul.wide.s32 	%rd9, %r1, 8;
	add.s64 	%rd1, %rd8, %rd9;
	mul.lo.s32 	%r22, %r17, %r16;
	mul.wide.s32 	%rd2, %r22, 8;
	add.s64 	%rd3, %rd1, %rd2;
	add.s64 	%rd4, %rd3, %rd2;
	add.s64 	%rd5, %rd4, %rd2;
	add.s64 	%rd6, %rd5, %rd2;
	add.s32 	%r2, %r16, -1;
	add.s32 	%r23, %r16, -2;
	and.b32  	%r3, %r2, 3;
	setp.lt.u32 	%p4, %r23, 3;
	mov.b32 	%r33, 1;
	@%p4 bra 	$L__BB2_5;
	and.b32  	%r25, %r2, -4;
	neg.s32 	%r31, %r25;
	shl.b32 	%r5, %r17, 2;
	mov.b32 	%r30, 0;
	mov.u32 	%r29, %r17;
$L__BB2_3:
	.pragma "nounroll";
	mul.wide.s32 	%rd10, %r29, 8;
	add.s64 	%rd11, %rd1, %rd10;
	ld.global.f64 	%fd1, [%rd11];
	ld.global.f64 	%fd2, [%rd1];
	add.f64 	%fd3, %fd1, %fd2;
	st.global.f64 	[%rd1], %fd3;
	add.s64 	%rd12, %rd11, %rd2;
	ld.global.f64 	%fd4, [%rd12];
	ld.global.f64 	%fd5, [%rd3];
	add.f64 	%fd6, %fd4, %fd5;
	st.global.f64 	[%rd3], %fd6;
	add.s64 	%rd13, %rd12, %rd2;
	ld.global.f64 	%fd7, [%rd13];
	ld.global.f64 	%fd8, [%rd4];
	add.f64 	%fd9, %fd7, %fd8;
	st.global.f64 	[%rd4], %fd9;
	add.s64 	%rd14, %rd13, %rd2;
	ld.global.f64 	%fd10, [%rd14];
	ld.global.f64 	%fd11, [%rd5];
	add.f64 	%fd12, %fd10, %fd11;
	st.global.f64 	[%rd5], %fd12;
	add.s64 	%rd15, %rd14, %rd2;
	ld.global.f64 	%fd13, [%rd15];
	ld.global.f64 	%fd14, [%rd6];
	add.f64 	%fd15, %fd13, %fd14;
	st.global.f64 	[%rd6], %fd15;
	mul.wide.s32 	%rd16, %r17, 8;
	add.s64 	%rd17, %rd11, %rd16;
	ld.global.f64 	%fd16, [%rd17];
	ld.global.f64 	%fd17, [%rd1];
	add.f64 	%fd18, %fd16, %fd17;
	st.global.f64 	[%rd1], %fd18;
	add.s64 	%rd18, %rd17, %rd2;
	ld.global.f64 	%fd19, [%rd18];
	ld.global.f64 	%fd20, [%rd3];
	add.f64 	%fd21, %fd19, %fd20;
	st.global.f64 	[%rd3], %fd21;
	add.s64 	%rd19, %rd18, %rd2;
	ld.global.f64 	%fd22, [%rd19];
	ld.global.f64 	%fd23, [%rd4];
	add.f64 	%fd24, %fd22, %fd23;
	st.global.f64 	[%rd4], %fd24;
	add.s64 	%rd20, %rd19, %rd2;
	ld.global.f64 	%fd25, [%rd20];
	ld.global.f64 	%fd26, [%rd5];
	add.f64 	%fd27, %fd25, %fd26;
	st.global.f64 	[%rd5], %fd27;
	add.s64 	%rd21, %rd20, %rd2;
	ld.global.f64 	%fd28, [%rd21];
	ld.global.f64 	%fd29, [%rd6];
	add.f64 	%fd30, %fd28, %fd29;
	st.global.f64 	[%rd6], %fd30;
	add.s64 	%rd22, %rd17, %rd16;
	ld.global.f64 	%fd31, [%rd22];
	ld.global.f64 	%fd32, [%rd1];
	add.f64 	%fd33, %fd31, %fd32;
	st.global.f64 	[%rd1], %fd33;
	add.s64 	%rd23, %rd22, %rd2;
	ld.global.f64 	%fd34, [%rd23];
	ld.global.f64 	%fd35, [%rd3];
	add.f64 	%fd36, %fd34, %fd35;
	st.global.f64 	[%rd3], %fd36;
	add.s64 	%rd24, %rd23, %rd2;
	ld.global.f64 	%fd37, [%rd24];
	ld.global.f64 	%fd38, [%rd4];
	add.f64 	%fd39, %fd37, %fd38;
	st.global.f64 	[%rd4], %fd39;
	add.s64 	%rd25, %rd24, %rd2;
	ld.global.f64 	%fd40, [%rd25];
	ld.global.f64 	%fd41, [%rd5];
	add.f64 	%fd42, %fd40, %fd41;
	st.global.f64 	[%rd5], %fd42;
	add.s64 	%rd26, %rd25, %rd2;
	ld.global.f64 	%fd43, [%rd26];
	ld.global.f64 	%fd44, [%rd6];
	add.f64 	%fd45, %fd43, %fd44;
	st.global.f64 	[%rd6], %fd45;
	add.s64 	%rd27, %rd22, %rd16;
	ld.global.f64 	%fd46, [%rd27];
	ld.global.f64 	%fd47, [%rd1];
	add.f64 	%fd48, %fd46, %fd47;
	st.global.f64 	[%rd1], %fd48;
	add.s64 	%rd28, %rd27, %rd2;
	ld.global.f64 	%fd49, [%rd28];
	ld.global.f64 	%fd50, [%rd3];
	add.f64 	%fd51, %fd49, %fd50;
	st.global.f64 	[%rd3], %fd51;
	add.s64 	%rd29, %rd28, %rd2;
	ld.global.f64 	%fd52, [%rd29];
	ld.global.f64 	%fd53, [%rd4];
	add.f64 	%fd54, %fd52, %fd53;
	st.global.f64 	[%rd4], %fd54;
	add.s64 	%rd30, %rd29, %rd2;
	ld.global.f64 	%fd55, [%rd30];
	ld.global.f64 	%fd56, [%rd5];
	add.f64 	%fd57, %fd55, %fd56;
	st.global.f64 	[%rd5], %fd57;
	add.s64 	%rd31, %rd30, %rd2;
	ld.global.f64 	%fd58, [%rd31];
	ld.global.f64 	%fd59, [%rd6];
	add.f64 	%fd60, %fd58, %fd59;
	st.global.f64 	[%rd6], %fd60;
	add.s32 	%r31, %r31, 4;
	add.s32 	%r30, %r30, 4;
	add.s32 	%r29, %r29, %r5;
	setp.ne.s32 	%p5, %r31, 0;
	@%p5 bra 	$L__BB2_3;
	add.s32 	%r33, %r30, 1;
$L__BB2_5:
	setp.eq.s32 	%p6, %r3, 0;
	@%p6 bra 	$L__BB2_10;
	setp.eq.s32 	%p7, %r3, 1;
	@%p7 bra 	$L__BB2_8;
	mul.lo.s32 	%r26, %r33, %r17;
	mul.wide.s32 	%rd32, %r26, 8;
	add.s64 	%rd33, %rd1, %rd32;
	ld.global.f64 	%fd61, [%rd33];
	ld.global.f64 	%fd62, [%rd1];
	add.f64 	%fd63, %fd61, %fd62;
	st.global.f64 	[%rd1], %fd63;
	add.s64 	%rd34, %rd33, %rd2;
	ld.global.f64 	%fd64, [%rd34];
	ld.global.f64 	%fd65, [%rd3];
	add.f64 	%fd66, %fd64, %fd65;
	st.global.f64 	[%rd3], %fd66;
	add.s64 	%rd35, %rd34, %rd2;
	ld.global.f64 	%fd67, [%rd35];
	ld.global.f64 	%fd68, [%rd4];
	add.f64 	%fd69, %fd67, %fd68;
	st.global.f64 	[%rd4], %fd69;
	add.s64 	%rd36, %rd35, %rd2;
	ld.global.f64 	%fd70, [%rd36];
	ld.global.f64 	%fd71, [%rd5];
	add.f64 	%fd72, %fd70, %fd71;
	st.global.f64 	[%rd5], %fd72;
	add.s64 	%rd37, %rd36, %rd2;
	ld.global.f64 	%fd73, [%rd37];
	ld.global.f64 	%fd74, [%rd6];
	add.f64 	%fd75, %fd73, %fd74;
	st.global.f64 	[%rd6], %fd75;
	mul.wide.s32 	%rd38, %r17, 8;
	add.s64 	%rd39, %rd33, %rd38;
	ld.global.f64 	%fd76, [%rd39];
	ld.global.f64 	%fd77, [%rd1];
	add.f64 	%fd78, %fd76, %fd77;
	st.global.f64 	[%rd1], %fd78;
	add.s64 	%rd40, %rd39, %rd2;
	ld.global.f64 	%fd79, [%rd40];
	ld.global.f64 	%fd80, [%rd3];
	add.f64 	%fd81, %fd79, %fd80;
	st.global.f64 	[%rd3], %fd81;
	add.s64 	%rd41, %rd40, %rd2;
	ld.global.f64 	%fd82, [%rd41];
	ld.global.f64 	%fd83, [%rd4];
	add.f64 	%fd84, %fd82, %fd83;
	st.global.f64 	[%rd4], %fd84;
	add.s64 	%rd42, %rd41, %rd2;
	ld.global.f64 	%fd85, [%rd42];
	ld.global.f64 	%fd86, [%rd5];
	add.f64 	%fd87, %fd85, %fd86;
	st.global.f64 	[%rd5], %fd87;
	add.s64 	%rd43, %rd42, %rd2;
	ld.global.f64 	%fd88, [%rd43];
	ld.global.f64 	%fd89, [%rd6];
	add.f64 	%fd90, %fd88, %fd89;
	st.global.f64 	[%rd6], %fd90;
	add.s32 	%r33, %r33, 2;
$L__BB2_8:
	and.b32  	%r27, %r2, 1;
	setp.eq.b32 	%p8, %r27, 1;
	not.pred 	%p9, %p8;
	@%p9 bra 	$L__BB2_10;
	mul.lo.s32 	%r28, %r33, %r17;
	mul.wide.s32 	%rd44, %r28, 8;
	add.s64 	%rd45, %rd1, %rd44;
	ld.global.f64 	%fd91, [%rd45];
	ld.global.f64 	%fd92, [%rd1];
	add.f64 	%fd93, %fd91, %fd92;
	st.global.f64 	[%rd1], %fd93;
	add.s64 	%rd46, %rd45, %rd2;
	ld.global.f64 	%fd94, [%rd46];
	ld.global.f64 	%fd95, [%rd3];
	add.f64 	%fd96, %fd94, %fd95;
	st.global.f64 	[%rd3], %fd96;
	add.s64 	%rd47, %rd46, %rd2;
	ld.global.f64 	%fd97, [%rd47];
	ld.global.f64 	%fd98, [%rd4];
	add.f64 	%fd99, %fd97, %fd98;
	st.global.f64 	[%rd4], %fd99;
	add.s64 	%rd48, %rd47, %rd2;
	ld.global.f64 	%fd100, [%rd48];
	ld.global.f64 	%fd101, [%rd5];
	add.f64 	%fd102, %fd100, %fd101;
	st.global.f64 	[%rd5], %fd102;
	add.s64 	%rd49, %rd48, %rd2;
	ld.global.f64 	%fd103, [%rd49];
	ld.global.f64 	%fd104, [%rd6];
	add.f64 	%fd105, %fd103, %fd104;
	st.global.f64 	[%rd6], %fd105;
$L__BB2_10:
	ret;

}
	// .globl	_Z13stress_energyPdS_S_S_S_S_S_S_S_ddiiii
.visible .entry _Z13stress_energyPdS_S_S_S_S_S_S_S_ddiiii(
	.param .u64 .ptr .align 1 _Z13stress_energyPdS_S_S_S_S_S_S_S_ddiiii_param_0,
	.param .u64 .ptr .align 1 _Z13stress_energyPdS_S_S_S_S_S_S_S_ddiiii_param_1,
	.param .u64 .ptr .align 1 _Z13stress_energyPdS_S_S_S_S_S_S_S_ddiiii_param_2,
	.param .u64 .ptr .align 1 _Z13stress_energyPdS_S_S_S_S_S_S_S_ddiiii_param_3,
	.param .u64 .ptr .align 1 _Z13stress_energyPdS_S_S_S_S_S_S_S_ddiiii_param_4,
	.param .u64 .ptr .align 1 _Z13stress_energyPdS_S_S_S_S_S_S_S_ddiiii_param_5,
	.param .u64 .ptr .align 1 _Z13stress_energyPdS_S_S_S_S_S_S_S_ddiiii_param_6,
	.param .u64 .ptr .align 1 _Z13stress_energyPdS_S_S_S_S_S_S_S_ddiiii_param_7,
	.param .u64 .ptr .align 1 _Z13stress_energyPdS_S_S_S_S_S_S_S_ddiiii_param_8,
	.param .f64 _Z13stress_energyPdS_S_S_S_S_S_S_S_ddiiii_param_9,
	.param .f64 _Z13stress_energyPdS_S_S_S_S_S_S_S_ddiiii_param_10,
	.param .u32 _Z13stress_energyPdS_S_S_S_S_S_S_S_ddiiii_param_11,
	.param .u32 _Z13stress_energyPdS_S_S_S_S_S_S_S_ddiiii_param_12,
	.param .u32 _Z13stress_energyPdS_S_S_S_S_S_S_S_ddiiii_param_13,
	.param .u32 _Z13stress_energyPdS_S_S_S_S_S_S_S_ddiiii_param_14
)
{
	.local .align 8 .b8 	__local_depot3[8];
	.reg .b64 	%SP;
	.reg .b64 	%SPL;
	.reg .pred 	%p<6>;
	.reg .b32 	%r<41>;
	.reg .b64 	%rd<74>;
	.reg .b64 	%fd<108>;

	mov.u64 	%SPL, __local_depot3;
	cvta.local.u64 	%SP, %SPL;
	ld.param.u64 	%rd15, [_Z13stress_energyPdS_S_S_S_S_S_S_S_ddiiii_param_3];
	ld.param.u64 	%rd13, [_Z13stress_energyPdS_S_S_S_S_S_S_S_ddiiii_param_4];
	ld.param.u64 	%rd16, [_Z13stress_energyPdS_S_S_S_S_S_S_S_ddiiii_param_5];
	ld.param.u64 	%rd17, [_Z13stress_energyPdS_S_S_S_S_S_S_S_ddiiii_param_6];
	ld.param.u64 	%rd18, [_Z13stress_energyPdS_S_S_S_S_S_S_S_ddiiii_param_7];
	ld.param.f64 	%fd13, [_Z13stress_energyPdS_S_S_S_S_S_S_S_ddiiii_param_9];
	ld.param.f64 	%fd14, [_Z13stress_energyPdS_S_S_S_S_S_S_S_ddiiii_param_10];
	ld.param.u32 	%r4, [_Z13stress_energyPdS_S_S_S_S_S_S_S_ddiiii_param_11];
	ld.param.u32 	%r6, [_Z13stress_energyPdS_S_S_S_S_S_S_S_ddiiii_param_14];
	cvta.to.global.u64 	%rd1, %rd15;
	cvta.to.global.u64 	%rd2, %rd18;
	cvta.to.global.u64 	%rd3, %rd17;
	cvta.to.global.u64 	%rd4, %rd16;
	cvta.to.global.u64 	%rd5, %rd13;
	mov.u32 	%r7, %tid.x;
	mov.u32 	%r8, %ntid.x;
	mov.u32 	%r9, %ctaid.x;
	mad.lo.s32 	%r1, %r8, %r9, %r7;
	setp.ge.s32 	%p1, %r1, %r4;
	@%p1 bra 	$L__BB3_11;
	mul.lo.s32 	%r2, %r6, %r4;
	add.s32 	%r10, %r2, %r1;
	add.s32 	%r11, %r10, %r4;
	mul.wide.s32 	%rd19, %r11, 8;
	add.s64 	%rd6, %rd5, %rd19;
	ld.global.f64 	%fd1, [%rd6];
	mul.wide.s32 	%rd20, %r10, 8;
	add.s64 	%rd21, %rd5, %rd20;
	ld.global.f64 	%fd15, [%rd21];
	sub.f64 	%fd16, %fd1, %fd15;
	div.rn.f64 	%fd2, %fd16, %fd14;
	rem.s32 	%r3, %r10, %r4;
	setp.ne.s32 	%p2, %r3, 0;
	@%p2 bra 	$L__BB3_3;
	mul.f64 	%fd26, %fd1, 0dBFF8000000000000;
	ld.global.f64 	%fd27, [%rd6+8];
	fma.rn.f64 	%fd28, %fd27, 0d4000000000000000, %fd26;
	ld.global.f64 	%fd29, [%rd6+16];
	fma.rn.f64 	%fd106, %fd29, 0dBFE0000000000000, %fd28;
	bra.uni 	$L__BB3_6;
$L__BB3_3:
	add.s32 	%r12, %r4, -1;
	setp.ne.s32 	%p3, %r3, %r12;
	@%p3 bra 	$L__BB3_5;
	mul.f64 	%fd21, %fd1, 0d3FE0000000000000;
	ld.global.f64 	%fd22, [%rd6+8];
	add.f64 	%fd23, %fd22, %fd22;
	sub.f64 	%fd24, %fd21, %fd23;
	ld.global.f64 	%fd25, [%rd6+16];
	fma.rn.f64 	%fd106, %fd25, 0d3FF8000000000000, %fd24;
	bra.uni 	$L__BB3_6;
$L__BB3_5:
	ld.global.f64 	%fd17, [%rd6+8];
	mul.f64 	%fd18, %fd17, 0d3FE0000000000000;
	ld.global.f64 	%fd19, [%rd6+-8];
	mul.f64 	%fd20, %fd19, 0d3FE0000000000000;
	sub.f64 	%fd106, %fd18, %fd20;
$L__BB3_6:
	setp.ne.s32 	%p4, %r1, 0;
	@%p4 bra 	$L__BB3_8;
	mul.f64 	%fd31, %fd13, 0d3FE0000000000000;
	fma.rn.f64 	%fd107, %fd13, 0d0000000000000000, %fd31;
	bra.uni 	$L__BB3_9;
$L__BB3_8:
	cvt.rn.f64.s32 	%fd30, %r1;
	mul.f64 	%fd107, %fd13, %fd30;
$L__BB3_9:
	ld.param.u32 	%r40, [_Z13stress_energyPdS_S_S_S_S_S_S_S_ddiiii_param_13];
	ld.param.u64 	%rd73, [_Z13stress_energyPdS_S_S_S_S_S_S_S_ddiiii_param_8];
	ld.param.u64 	%rd71, [_Z13stress_energyPdS_S_S_S_S_S_S_S_ddiiii_param_2];
	ld.param.u64 	%rd70, [_Z13stress_energyPdS_S_S_S_S_S_S_S_ddiiii_param_1];
	ld.param.u64 	%rd69, [_Z13stress_energyPdS_S_S_S_S_S_S_S_ddiiii_param_0];
	div.rn.f64 	%fd32, %fd106, %fd13;
	cvta.to.global.u64 	%rd22, %rd73;
	mul.wide.s32 	%rd23, %r1, 8;
	add.s64 	%rd24, %rd22, %rd23;
	ld.global.f64 	%fd33, [%rd24];
	fma.rn.f64 	%fd34, %fd2, %fd2, %fd33;
	mul.lo.s32 	%r13, %r40, %r4;
	mul.wide.s32 	%rd25, %r13, 8;
	add.s64 	%rd26, %rd24, %rd25;
	ld.global.f64 	%fd35, [%rd26];
	fma.rn.f64 	%fd10, %fd32, %fd32, %fd35;
	add.s64 	%rd27, %rd26, %rd25;
	ld.global.f64 	%fd36, [%rd27];
	fma.rn.f64 	%fd37, %fd2, %fd32, %fd36;
	add.s64 	%rd28, %rd27, %rd25;
	ld.global.f64 	%fd38, [%rd28];
	add.s64 	%rd29, %rd4, %rd23;
	ld.global.f64 	%fd39, [%rd29];
	add.s64 	%rd30, %rd3, %rd23;
	ld.global.f64 	%fd40, [%rd30];
	mul.f64 	%fd41, %fd39, %fd40;
	mul.f64 	%fd42, %fd40, %fd41;
	add.s64 	%rd31, %rd2, %rd23;
	ld.global.f64 	%fd43, [%rd31];
	mul.f64 	%fd44, %fd43, %fd43;
	div.rn.f64 	%fd45, %fd42, %fd44;
	mul.f64 	%fd11, %fd34, %fd45;
	sqrt.rn.f64 	%fd46, %fd39;
	mul.f64 	%fd47, %fd46, %fd40;
	div.rn.f64 	%fd48, %fd47, %fd43;
	mul.f64 	%fd12, %fd37, %fd48;
	add.f64 	%fd49, %fd39, %fd39;
	rcp.rn.f64 	%fd50, %fd49;
	mul.f64 	%fd51, %fd40, %fd40;
	div.rn.f64 	%fd52, %fd11, %fd51;
	add.f64 	%fd53, %fd10, %fd52;
	mul.f64 	%fd54, %fd107, %fd40;
	mul.f64 	%fd55, %fd107, %fd54;
	rcp.rn.f64 	%fd56, %fd55;
	mul.f64 	%fd57, %fd38, %fd56;
	fma.rn.f64 	%fd58, %fd50, %fd53, %fd57;
	mul.f64 	%fd59, %fd1, 0d400FB67AE8584CAA;
	mul.f64 	%fd60, %fd1, %fd59;
	sub.f64 	%fd61, %fd58, %fd60;
	cvta.to.global.u64 	%rd7, %rd71;
	add.s64 	%rd32, %rd7, %rd23;
	st.global.f64 	[%rd32], %fd61;
	neg.f64 	%fd62, %fd12;
	ld.global.f64 	%fd63, [%rd29];
	sqrt.rn.f64 	%fd64, %fd63;
	ld.global.f64 	%fd65, [%rd30];
	mul.f64 	%fd66, %fd64, %fd65;
	div.rn.f64 	%fd67, %fd62, %fd66;
	add.s64 	%rd33, %rd1, %rd23;
	st.global.f64 	[%rd33], %fd67;
	ld.global.f64 	%fd68, [%rd29];
	add.f64 	%fd69, %fd68, %fd68;
	rcp.rn.f64 	%fd70, %fd69;
	ld.global.f64 	%fd71, [%rd30];
	mul.f64 	%fd72, %fd71, %fd71;
	div.rn.f64 	%fd73, %fd11, %fd72;
	add.f64 	%fd74, %fd10, %fd73;
	mul.f64 	%fd75, %fd70, %fd74;
	mul.f64 	%fd76, %fd107, %fd71;
	mul.f64 	%fd77, %fd107, %fd76;
	rcp.rn.f64 	%fd78, %fd77;
	mul.f64 	%fd79, %fd38, %fd78;
	sub.f64 	%fd80, %fd75, %fd79;
	ld.global.f64 	%fd81, [%rd6];
	mul.f64 	%fd82, %fd81, 0d400FB67AE8584CAA;
	mul.f64 	%fd83, %fd81, %fd82;
	sub.f64 	%fd84, %fd80, %fd83;
	cvta.to.global.u64 	%rd8, %rd69;
	add.s64 	%rd34, %rd8, %rd23;
	st.global.f64 	[%rd34], %fd84;
	ld.global.f64 	%fd85, [%rd29];
	add.f64 	%fd86, %fd85, %fd85;
	rcp.rn.f64 	%fd87, %fd86;
	ld.global.f64 	%fd88, [%rd30];
	mul.f64 	%fd89, %fd88, %fd88;
	div.rn.f64 	%fd90, %fd11, %fd89;
	sub.f64 	%fd91, %fd90, %fd10;
	mul.f64 	%fd92, %fd87, %fd91;
	ld.global.f64 	%fd93, [%rd6];
	mul.f64 	%fd94, %fd93, 0d400FB67AE8584CAA;
	mul.f64 	%fd95, %fd93, %fd94;
	sub.f64 	%fd96, %fd92, %fd95;
	cvta.to.global.u64 	%rd9, %rd70;
	add.s64 	%rd35, %rd9, %rd23;
	st.global.f64 	[%rd35], %fd96;
	setp.ne.s32 	%p5, %r1, 50;
	@%p5 bra 	$L__BB3_11;
	ld.param.u64 	%rd72, [_Z13stress_energyPdS_S_S_S_S_S_S_S_ddiiii_param_4];
	add.u64 	%rd36, %SP, 0;
	add.u64 	%rd37, %SPL, 0;
	mov.u64 	%rd38, $str$51;
	cvta.global.u64 	%rd39, %rd38;
	{ // callseq 87, 0
	.param .b64 param0;
	st.param.b64 	[param0], %rd39;
	.param .b64 param1;
	st.param.b64 	[param1], 0;
	.param .b32 retval0;
	call.uni (retval0), 
	vprintf, 
	(
	param0, 
	param1
	);
	ld.param.b32 	%r14, [retval0];
	} // callseq 87
	cvta.to.global.u64 	%rd40, %rd72;
	mul.wide.s32 	%rd41, %r2, 8;
	add.s64 	%rd42, %rd40, %rd41;
	ld.global.f64 	%fd97, [%rd42+400];
	st.local.f64 	[%rd37], %fd97;
	mov.u64 	%rd43, $str$15;
	cvta.global.u64 	%rd44, %rd43;
	{ // callseq 88, 0
	.param .b64 param0;
	st.param.b64 	[param0], %rd44;
	.param .b64 param1;
	st.param.b64 	[param1], %rd36;
	.param .b32 retval0;
	call.uni (retval0), 
	vprintf, 
	(
	param0, 
	param1
	);
	ld.param.b32 	%r16, [retval0];
	} // callseq 88
	mul.wide.s32 	%rd45, %r4, 8;
	add.s64 	%rd46, %rd42, %rd45;
	ld.global.f64 	%fd98, [%rd46+400];
	st.local.f64 	[%rd37], %fd98;
	mov.u64 	%rd47, $str$16;
	cvta.global.u64 	%rd48, %rd47;
	{ // callseq 89, 0
	.param .b64 param0;
	st.param.b64 	[param0], %rd48;
	.param .b64 param1;
	st.param.b64 	[param1], %rd36;
	.param .b32 retval0;
	call.uni (retval0), 
	vprintf, 
	(
	param0, 
	param1
	);
	ld.param.b32 	%r18, [retval0];
	} // callseq 89
	st.local.f64 	[%rd37], %fd11;
	mov.u64 	%rd49, $str$52;
	cvta.global.u64 	%rd50, %rd49;
	{ // callseq 90, 0
	.param .b64 param0;
	st.param.b64 	[param0], %rd50;
	.param .b64 param1;
	st.param.b64 	[param1], %rd36;
	.param .b32 retval0;
	call.uni (retval0), 
	vprintf, 
	(
	param0, 
	param1
	);
	ld.param.b32 	%r20, [retval0];
	} // callseq 90
	st.local.f64 	[%rd37], %fd10;
	mov.u64 	%rd51, $str$53;
	cvta.global.u64 	%rd52, %rd51;
	{ // callseq 91, 0
	.param .b64 param0;
	st.param.b64 	[param0], %rd52;
	.param .b64 param1;
	st.param.b64 	[param1], %rd36;
	.param .b32 retval0;
	call.uni (retval0), 
	vprintf, 
	(
	param0, 
	param1
	);
	ld.param.b32 	%r22, [retval0];
	} // callseq 91
	st.local.f64 	[%rd37], %fd12;
	mov.u64 	%rd53, $str$54;
	cvta.global.u64 	%rd54, %rd53;
	{ // callseq 92, 0
	.param .b64 param0;
	st.param.b64 	[param0], %rd54;
	.param .b64 param1;
	st.param.b64 	[param1], %rd36;
	.param .b32 retval0;
	call.uni (retval0), 
	vprintf, 
	(
	param0, 
	param1
	);
	ld.param.b32 	%r24, [retval0];
	} // callseq 92
	ld.global.f64 	%fd99, [%rd2+400];
	st.local.f64 	[%rd37], %fd99;
	mov.u64 	%rd55, $str$19;
	cvta.global.u64 	%rd56, %rd55;
	{ // callseq 93, 0
	.param .b64 param0;
	st.param.b64 	[param0], %rd56;
	.param .b64 param1;
	st.param.b64 	[param1], %rd36;
	.param .b32 retval0;
	call.uni (retval0), 
	vprintf, 
	(
	param0, 
	param1
	);
	ld.param.b32 	%r26, [retval0];
	} // callseq 93
	ld.global.f64 	%fd100, [%rd4+400];
	st.local.f64 	[%rd37], %fd100;
	mov.u64 	%rd57, $str$20;
	cvta.global.u64 	%rd58, %rd57;
	{ // callseq 94, 0
	.param .b64 param0;
	st.param.b64 	[param0], %rd58;
	.param .b64 param1;
	st.param.b64 	[param1], %rd36;
	.param .b32 retval0;
	call.uni (retval0), 
	vprintf, 
	(
	param0, 
	param1
	);
	ld.param.b32 	%r28, [retval0];
	} // callseq 94
	ld.global.f64 	%fd101, [%rd3+400];
	st.local.f64 	[%rd37], %fd101;
	mov.u64 	%rd59, $str$21;
	cvta.global.u64 	%rd60, %rd59;
	{ // callseq 95, 0
	.param .b64 param0;
	st.param.b64 	[param0], %rd60;
	.param .b64 param1;
	st.param.b64 	[param1], %rd36;
	.param .b32 retval0;
	call.uni (retval0), 
	vprintf, 
	(
	param0, 
	param1
	);
	ld.param.b32 	%r30, [retval0];
	} // callseq 95
	ld.global.f64 	%fd102, [%rd7+400];
	st.local.f64 	[%rd37], %fd102;
	mov.u64 	%rd61, $str$32;
	cvta.global.u64 	%rd62, %rd61;
	{ // callseq 96, 0
	.param .b64 param0;
	st.param.b64 	[param0], %rd62;
	.param .b64 param1;
	st.param.b64 	[param1], %rd36;
	.param .b32 retval0;
	call.uni (retval0), 
	vprintf, 
	(
	param0, 
	param1
	);
	ld.param.b32 	%r32, [retval0];
	} // callseq 96
	ld.global.f64 	%fd103, [%rd1+400];
	st.local.f64 	[%rd37], %fd103;
	mov.u64 	%rd63, $str$33;
	cvta.global.u64 	%rd64, %rd63;
	{ // callseq 97, 0
	.param .b64 param0;
	st.param.b64 	[param0], %rd64;
	.param .b64 param1;
	st.param.b64 	[param1], %rd36;
	.param .b32 retval0;
	call.uni (retval0), 
	vprintf, 
	(
	param0, 
	param1
	);
	ld.param.b32 	%r34, [retval0];
	} // callseq 97
	ld.global.f64 	%fd104, [%rd8+400];
	st.local.f64 	[%rd37], %fd104;
	mov.u64 	%rd65, $str$34;
	cvta.global.u64 	%rd66, %rd65;
	{ // callseq 98, 0
	.param .b64 param0;
	st.param.b64 	[param0], %rd66;
	.param .b64 param1;
	st.param.b64 	[param1], %rd36;
	.param .b32 retval0;
	call.uni (retval0), 
	vprintf, 
	(
	param0, 
	param1
	);
	ld.param.b32 	%r36, [retval0];
	} // callseq 98
	ld.global.f64 	%fd105, [%rd9+400];
	st.local.f64 	[%rd37], %fd105;
	mov.u64 	%rd67, $str$35;
	cvta.global.u64 	%rd68, %rd67;
	{ // callseq 99, 0
	.param .b64 param0;
	st.param.b64 	[param0], %rd68;
	.param .b64 param1;
	st.param.b64 	[param1], %rd36;
	.param .b32 retval0;
	call.uni (retval0), 
	vprintf, 
	(
	param0, 
	param1
	);
	ld.param.b32 	%r38, [retval0];
	} // callseq 99
$L__BB3_11:
	ret;

}
	// .globl	_Z8cambio_uP7double2S0_iii
.visible .entry _Z8cambio_uP7double2S0_iii(
	.param .u64 .ptr .align 1 _Z8cambio_uP7double2S0_iii_param_0,
	.param .u64 .ptr .align 1 _Z8cambio_uP7double2S0_iii_param_1,
	.param .u32 _Z8cambio_uP7double2S0_iii_param_2,
	.param .u32 _Z8cambio_uP7double2S0_iii_param_3,
	.param .u32 _Z8cambio_uP7double2S0_iii_param_4
)
{
	.reg .pred 	%p<2>;
	.reg .b32 	%r<10>;
	.reg .b64 	%rd<8>;
	.reg .b64 	%fd<3>;

	ld.param.u64 	%rd1, [_Z8cambio_uP7double2S0_iii_param_0];
	ld.param.u64 	%rd2, [_Z8cambio_uP7double2S0_iii_param_1];
	ld.param.u32 	%r2, [_Z8cambio_uP7double2S0_iii_param_2];
	ld.param.u32 	%r3, [_Z8cambio_uP7double2S0_iii_param_3];
	ld.param.u32 	%r4, [_Z8cambio_uP7double2S0_iii_param_4];
	mov.u32 	%r5, %tid.x;
	mov.u32 	%r6, %ntid.x;
	mov.u32 	%r7, %ctaid.x;
	mad.lo.s32 	%r1, %r6, %r7, %r5;
	bar.sync 	0;
	mul.lo.s32 	%r8, %r3, %r2;
	mul.lo.s32 	%r9, %r8, %r4;
	setp.ge.s32 	%p1, %r1, %r9;
	@%p1 bra 	$L__BB4_2;
	cvta.to.global.u64 	%rd3, %rd2;
	cvta.to.global.u64 	%rd4, %rd1;
	mul.wide.s32 	%rd5, %r1, 16;
	add.s64 	%rd6, %rd3, %rd5;
	ld.global.v2.f64 	{%fd1, %fd2}, [%rd6];
	add.s64 	%rd7, %rd4, %rd5;
	st.global.v2.f64 	[%rd7], {%fd1, %fd2};
$L__BB4_2:
	bar.sync 	0;
	ret;

}
.func  (.param .align 16 .b8 func_retval0[16]) __internal_trig_reduction_slowpathd(
	.param .b64 __internal_trig_reduction_slowpathd_param_0
)
{
	.local .align 8 .b8 	__local_depot5[40];
	.reg .b64 	%SP;
	.reg .b64 	%SPL;
	.reg .pred 	%p<10>;
	.reg .b32 	%r<47>;
	.reg .b64 	%rd<74>;
	.reg .b64 	%fd<5>;

	mov.u64 	%SPL, __local_depot5;
	ld.param.f64 	%fd4, [__internal_trig_reduction_slowpathd_param_0];
	add.u64 	%rd1, %SPL, 0;
	{
	.reg .b32 %temp; 
	mov.b64 	{%temp, %r1}, %fd4;
	}
	shr.u32 	%r2, %r1, 20;
	and.b32  	%r3, %r2, 2047;
	setp.eq.s32 	%p1, %r3, 2047;
	mov.b32 	%r46, 0;
	@%p1 bra 	$L__BB5_9;
	add.s32 	%r20, %r3, -1024;
	mov.b64 	%rd20, %fd4;
	shl.b64 	%rd2, %rd20, 11;
	shr.u32 	%r4, %r20, 6;
	sub.s32 	%r45, 15, %r4;
	sub.s32 	%r21, 19, %r4;
	setp.lt.u32 	%p2, %r20, 128;
	selp.b32 	%r6, 18, %r21, %p2;
	setp.ge.s32 	%p3, %r45, %r6;
	mov.b64 	%rd70, 0;
	@%p3 bra 	$L__BB5_4;
	add.s32 	%r23, %r6, %r4;
	neg.s32 	%r43, %r23;
	or.b64  	%rd3, %rd2, -9223372036854775808;
	mov.b64 	%rd70, 0;
	mov.b32 	%r42, 0;
	mov.u64 	%rd25, __cudart_i2opi_d;
	mov.u32 	%r44, %r45;
$L__BB5_3:
	.pragma "nounroll";
	mul.wide.s32 	%rd22, %r42, 8;
	add.s64 	%rd23, %rd1, %rd22;
	mul.wide.s32 	%rd24, %r44, 8;
	add.s64 	%rd26, %rd25, %rd24;
	ld.global.nc.u64 	%rd27, [%rd26];
	{
	.reg .u32 %r0, %r1, %r2, %r3, %alo, %ahi, %blo, %bhi, %clo, %chi;
	mov.b64 	{%alo,%ahi}, %rd27;
	mov.b64 	{%blo,%bhi}, %rd3;
	mov.b64 	{%clo,%chi}, %rd70;
	mad.lo.cc.u32 	%r0, %alo, %blo, %clo;
	madc.hi.cc.u32 	%r1, %alo, %blo, %chi;
	madc.hi.u32 	%r2, %alo, %bhi, 0;
	mad.lo.cc.u32 	%r1, %alo, %bhi, %r1;
	madc.hi.cc.u32 	%r2, %ahi, %blo, %r2;
	madc.hi.u32 	%r3, %ahi, %bhi, 0;
	mad.lo.cc.u32 	%r1, %ahi, %blo, %r1;
	madc.lo.cc.u32 	%r2, %ahi, %bhi, %r2;
	addc.u32 	%r3, %r3, 0;
	mov.b64 	%rd28, {%r0,%r1};
	mov.b64 	%rd70, {%r2,%r3};
	}
	st.local.u64 	[%rd23], %rd28;
	add.s32 	%r44, %r44, 1;
	add.s32 	%r43, %r43, 1;
	add.s32 	%r42, %r42, 1;
	setp.ne.s32 	%p4, %r43, -15;
	mov.u32 	%r45, %r6;
	@%p4 bra 	$L__BB5_3;
$L__BB5_4:
	cvt.s64.s32 	%rd29, %r45;
	cvt.u64.u32 	%rd30, %r4;
	add.s64 	%rd31, %rd30, %rd29;
	shl.b64 	%rd32, %rd31, 3;
	add.s64 	%rd33, %rd1, %rd32;
	st.local.u64 	[%rd33+-120], %rd70;
	and.b32  	%r15, %r2, 63;
	ld.local.u64 	%rd72, [%rd1+16];
	ld.local.u64 	%rd71, [%rd1+24];
	setp.eq.s32 	%p5, %r15, 0;
	@%p5 bra 	$L__BB5_6;
	shl.b64 	%rd34, %rd71, %r15;
	shr.u64 	%rd35, %rd72, 1;
	xor.b32  	%r24, %r15, 63;
	shr.u64 	%rd36, %rd35, %r24;
	or.b64  	%rd71, %rd34, %rd36;
	ld.local.u64 	%rd37, [%rd1+8];
	shl.b64 	%rd38, %rd72, %r15;
	shr.u64 	%rd39, %rd37, 1;
	shr.u64 	%rd40, %rd39, %r24;
	or.b64  	%rd72, %rd38, %rd40;
$L__BB5_6:
	and.b32  	%r25, %r1, -2147483648;
	shr.u64 	%rd41, %rd71, 62;
	cvt.u32.u64 	%r26, %rd41;
	mov.b64 	{%r27, %r28}, %rd71;
	mov.b64 	{%r29, %r30}, %rd72;
	shf.l.wrap.b32 	%r31, %r30, %r27, 2;
	shf.l.wrap.b32 	%r32, %r27, %r28, 2;
	mov.b64 	%rd42, {%r31, %r32};
	shl.b64 	%rd43, %rd72, 2;
	shr.u64 	%rd44, %rd42, 63;
	cvt.u32.u64 	%r33, %rd44;
	add.s32 	%r34, %r33, %r26;
	setp.eq.s32 	%p6, %r25, 0;
	neg.s32 	%r35, %r34;
	selp.b32 	%r46, %r34, %r35, %p6;
	setp.gt.s64 	%p7, %rd42, -1;
	mov.b64 	%rd45, 0;
	{
	.reg .u32 %r0, %r1, %r2, %r3, %a0, %a1, %a2, %a3, %b0, %b1, %b2, %b3;
	mov.b64 	{%a0,%a1}, %rd45;
	mov.b64 	{%a2,%a3}, %rd45;
	mov.b64 	{%b0,%b1}, %rd43;
	mov.b64 	{%b2,%b3}, %rd42;
	sub.cc.u32 	%r0, %a0, %b0;
	subc.cc.u32 	%r1, %a1, %b1;
	subc.cc.u32 	%r2, %a2, %b2;
	subc.u32 	%r3, %a3, %b3;
	mov.b64 	%rd46, {%r0,%r1};
	mov.b64 	%rd47, {%r2,%r3};
	}
	xor.b32  	%r36, %r25, -2147483648;
	selp.b64 	%rd73, %rd42, %rd47, %p7;
	selp.b64 	%rd14, %rd43, %rd46, %p7;
	selp.b32 	%r17, %r25, %r36, %p7;
	clz.b64 	%r37, %rd73;
	cvt.u64.u32 	%rd15, %r37;
	setp.eq.s32 	%p8, %r37, 0;
	@%p8 bra 	$L__BB5_8;
	cvt.u32.u64 	%r38, %rd15;
	and.b32  	%r39, %r38, 63;
	shl.b64 	%rd48, %rd73, %r39;
	shr.u64 	%rd49, %rd14, 1;
	not.b32 	%r40, %r38;
	and.b32  	%r41, %r40, 63;
	shr.u64 	%rd50, %rd49, %r41;
	or.b64  	%rd73, %rd48, %rd50;
$L__BB5_8:
	mov.b64 	%rd51, -3958705157555305931;
	{
	.reg .u32 %r0, %r1, %r2, %r3, %alo, %ahi, %blo, %bhi;
	mov.b64 	{%alo,%ahi}, %rd73;
	mov.b64 	{%blo,%bhi}, %rd51;
	mul.lo.u32 	%r0, %alo, %blo;
	mul.hi.u32 	%r1, %alo, %blo;
	mad.lo.cc.u32 	%r1, %alo, %bhi, %r1;
	madc.hi.u32 	%r2, %alo, %bhi, 0;
	mad.lo.cc.u32 	%r1, %ahi, %blo, %r1;
	madc.hi.cc.u32 	%r2, %ahi, %blo, %r2;
	madc.hi.u32 	%r3, %ahi, %bhi, 0;
	mad.lo.cc.u32 	%r2, %ahi, %bhi, %r2;
	addc.u32 	%r3, %r3, 0;
	mov.b64 	%rd52, {%r0,%r1};
	mov.b64 	%rd53, {%r2,%r3};
	}
	setp.gt.s64 	%p9, %rd53, 0;
	{
	.reg .u32 %r0, %r1, %r2, %r3, %a0, %a1, %a2, %a3, %b0, %b1, %b2, %b3;
	mov.b64 	{%a0,%a1}, %rd52;
	mov.b64 	{%a2,%a3}, %rd53;
	mov.b64 	{%b0,%b1}, %rd52;
	mov.b64 	{%b2,%b3}, %rd53;
	add.cc.u32 	%r0, %a0, %b0;
	addc.cc.u32 	%r1, %a1, %b1;
	addc.cc.u32 	%r2, %a2, %b2;
	addc.u32 	%r3, %a3, %b3;
	mov.b64 	%rd54, {%r0,%r1};
	mov.b64 	%rd55, {%r2,%r3};
	}
	selp.b64 	%rd56, %rd55, %rd53, %p9;
	selp.s64 	%rd57, -1, 0, %p9;
	sub.s64 	%rd58, %rd57, %rd15;
	cvt.u64.u32 	%rd59, %r17;
	shl.b64 	%rd60, %rd59, 32;
	add.s64 	%rd61, %rd56, 1;
	shr.u64 	%rd62, %rd61, 10;
	add.s64 	%rd63, %rd62, 1;
	shr.u64 	%rd64, %rd63, 1;
	shl.b64 	%rd65, %rd58, 52;
	add.s64 	%rd66, %rd65, %rd64;
	add.s64 	%rd67, %rd66, 4602678819172646912;
	or.b64  	%rd68, %rd67, %rd60;
	mov.b64 	%fd4, %rd68;
$L__BB5_9:
	st.param.f64 	[func_retval0], %fd4;
	st.param.b32 	[func_retval0+8], %r46;
	ret;

}
.func  (.param .b64 func_retval0) __internal_accurate_pow(
	.param .b64 __internal_accurate_pow_param_0,
	.param .b64 __internal_accurate_pow_param_1
)
{
	.reg .pred 	%p<8>;
	.reg .b32 	%r<49>;
	.reg .b32 	%f<3>;
	.reg .b64 	%fd<109>;

	ld.param.f64 	%fd10, [__internal_accurate_pow_param_0];
	ld.param.f64 	%fd11, [__internal_accurate_pow_param_1];
	{
	.reg .b32 %temp; 
	mov.b64 	{%temp, %r46}, %fd10;
	}
	{
	.reg .b32 %temp; 
	mov.b64 	{%r45, %temp}, %fd10;
	}
	shr.u32 	%r47, %r46, 20;
	setp.gt.u32 	%p1, %r46, 1048575;
	@%p1 bra 	$L__BB6_2;
	mul.f64 	%fd12, %fd10, 0d4350000000000000;
	{
	.reg .b32 %temp; 
	mov.b64 	{%temp, %r46}, %fd12;
	}
	{
	.reg .b32 %temp; 
	mov.b64 	{%r45, %temp}, %fd12;
	}
	shr.u32 	%r16, %r46, 20;
	add.s32 	%r47, %r16, -54;
$L__BB6_2:
	add.s32 	%r48, %r47, -1023;
	and.b32  	%r17, %r46, -2146435073;
	or.b32  	%r18, %r17, 1072693248;
	mov.b64 	%fd107, {%r45, %r18};
	setp.lt.u32 	%p2, %r18, 1073127583;
	@%p2 bra 	$L__BB6_4;
	{
	.reg .b32 %temp; 
	mov.b64 	{%r19, %temp}, %fd107;
	}
	{
	.reg .b32 %temp; 
	mov.b64 	{%temp, %r20}, %fd107;
	}
	add.s32 	%r21, %r20, -1048576;
	mov.b64 	%fd107, {%r19, %r21};
	add.s32 	%r48, %r47, -1022;
$L__BB6_4:
	add.f64 	%fd13, %fd107, 0dBFF0000000000000;
	add.f64 	%fd14, %fd107, 0d3FF0000000000000;
	rcp.approx.ftz.f64 	%fd15, %fd14;
	neg.f64 	%fd16, %fd14;
	fma.rn.f64 	%fd17, %fd16, %fd15, 0d3FF0000000000000;
	fma.rn.f64 	%fd18, %fd17, %fd17, %fd17;
	fma.rn.f64 	%fd19, %fd18, %fd15, %fd15;
	mul.f64 	%fd20, %fd13, %fd19;
	fma.rn.f64 	%fd21, %fd13, %fd19, %fd20;
	mul.f64 	%fd22, %fd21, %fd21;
	fma.rn.f64 	%fd23, %fd22, 0d3EB0F5FF7D2CAFE2, 0d3ED0F5D241AD3B5A;
	fma.rn.f64 	%fd24, %fd23, %fd22, 0d3EF3B20A75488A3F;
	fma.rn.f64 	%fd25, %fd24, %fd22, 0d3F1745CDE4FAECD5;
	fma.rn.f64 	%fd26, %fd25, %fd22, 0d3F3C71C7258A578B;
	fma.rn.f64 	%fd27, %fd26, %fd22, 0d3F6249249242B910;
	fma.rn.f64 	%fd28, %fd27, %fd22, 0d3F89999999999DFB;
	sub.f64 	%fd29, %fd13, %fd21;
	add.f64 	%fd30, %fd29, %fd29;
	neg.f64 	%fd31, %fd21;
	fma.rn.f64 	%fd32, %fd31, %fd13, %fd30;
	mul.f64 	%fd33, %fd19, %fd32;
	fma.rn.f64 	%fd34, %fd22, %fd28, 0d3FB5555555555555;
	mov.f64 	%fd35, 0d3FB5555555555555;
	sub.f64 	%fd36, %fd35, %fd34;
	fma.rn.f64 	%fd37, %fd22, %fd28, %fd36;
	add.f64 	%fd38, %fd37, 0dBC46A4CB00B9E7B0;
	add.f64 	%fd39, %fd34, %fd38;
	sub.f64 	%fd40, %fd34, %fd39;
	add.f64 	%fd41, %fd38, %fd40;
	mul.rn.f64 	%fd42, %fd21, %fd21;
	neg.f64 	%fd43, %fd42;
	fma.rn.f64 	%fd44, %fd21, %fd21, %fd43;
	{
	.reg .b32 %temp; 
	mov.b64 	{%r22, %temp}, %fd33;
	}
	{
	.reg .b32 %temp; 
	mov.b64 	{%temp, %r23}, %fd33;
	}
	add.s32 	%r24, %r23, 1048576;
	mov.b64 	%fd45, {%r22, %r24};
	fma.rn.f64 	%fd46, %fd21, %fd45, %fd44;
	mul.rn.f64 	%fd47, %fd42, %fd21;
	neg.f64 	%fd48, %fd47;
	fma.rn.f64 	%fd49, %fd42, %fd21, %fd48;
	fma.rn.f64 	%fd50, %fd42, %fd33, %fd49;
	fma.rn.f64 	%fd51, %fd46, %fd21, %fd50;
	mul.rn.f64 	%fd52, %fd39, %fd47;
	neg.f64 	%fd53, %fd52;
	fma.rn.f64 	%fd54, %fd39, %fd47, %fd53;
	fma.rn.f64 	%fd55, %fd39, %fd51, %fd54;
	fma.rn.f64 	%fd56, %fd41, %fd47, %fd55;
	add.f64 	%fd57, %fd52, %fd56;
	sub.f64 	%fd58, %fd52, %fd57;
	add.f64 	%fd59, %fd56, %fd58;
	add.f64 	%fd60, %fd21, %fd57;
	sub.f64 	%fd61, %fd21, %fd60;
	add.f64 	%fd62, %fd57, %fd61;
	add.f64 	%fd63, %fd59, %fd62;
	add.f64 	%fd64, %fd33, %fd63;
	add.f64 	%fd65, %fd60, %fd64;
	sub.f64 	%fd66, %fd60, %fd65;
	add.f64 	%fd67, %fd64, %fd66;
	xor.b32  	%r25, %r48, -2147483648;
	mov.b32 	%r26, 1127219200;
	mov.b64 	%fd68, {%r25, %r26};
	mov.b32 	%r27, -2147483648;
	mov.b64 	%fd69, {%r27, %r26};
	sub.f64 	%fd70, %fd68, %fd69;
	fma.rn.f64 	%fd71, %fd70, 0d3FE62E42FEFA39EF, %fd65;
	fma.rn.f64 	%fd72, %fd70, 0dBFE62E42FEFA39EF, %fd71;
	sub.f64 	%fd73, %fd72, %fd65;
	sub.f64 	%fd74, %fd67, %fd73;
	fma.rn.f64 	%fd75, %fd70, 0d3C7ABC9E3B39803F, %fd74;
	add.f64 	%fd76, %fd71, %fd75;
	sub.f64 	%fd77, %fd71, %fd76;
	add.f64 	%fd78, %fd75, %fd77;
	{
	.reg .b32 %temp; 
	mov.b64 	{%temp, %r28}, %fd11;
	}
	{
	.reg .b32 %temp; 
	mov.b64 	{%r29, %temp}, %fd11;
	}
	shl.b32 	%r30, %r28, 1;
	setp.gt.u32 	%p3, %r30, -33554433;
	and.b32  	%r31, %r28, -15728641;
	selp.b32 	%r32, %r31, %r28, %p3;
	mov.b64 	%fd79, {%r29, %r32};
	mul.rn.f64 	%fd80, %fd76, %fd79;
	neg.f64 	%fd81, %fd80;
	fma.rn.f64 	%fd82, %fd76, %fd79, %fd81;
	fma.rn.f64 	%fd83, %fd78, %fd79, %fd82;
	add.f64 	%fd4, %fd80, %fd83;
	sub.f64 	%fd84, %fd80, %fd4;
	add.f64 	%fd5, %fd83, %fd84;
	fma.rn.f64 	%fd85, %fd4, 0d3FF71547652B82FE, 0d4338000000000000;
	{
	.reg .b32 %temp; 
	mov.b64 	{%r13, %temp}, %fd85;
	}
	mov.f64 	%fd86, 0dC338000000000000;
	add.rn.f64 	%fd87, %fd85, %fd86;
	fma.rn.f64 	%fd88, %fd87, 0dBFE62E42FEFA39EF, %fd4;
	fma.rn.f64 	%fd89, %fd87, 0dBC7ABC9E3B39803F, %fd88;
	fma.rn.f64 	%fd90, %fd89, 0d3E5ADE1569CE2BDF, 0d3E928AF3FCA213EA;
	fma.rn.f64 	%fd91, %fd90, %fd89, 0d3EC71DEE62401315;
	fma.rn.f64 	%fd92, %fd91, %fd89, 0d3EFA01997C89EB71;
	fma.rn.f64 	%fd93, %fd92, %fd89, 0d3F2A01A014761F65;
	fma.rn.f64 	%fd94, %fd93, %fd89, 0d3F56C16C1852B7AF;
	fma.rn.f64 	%fd95, %fd94, %fd89, 0d3F81111111122322;
	fma.rn.f64 	%fd96, %fd95, %fd89, 0d3FA55555555502A1;
	fma.rn.f64 	%fd97, %fd96, %fd89, 0d3FC5555555555511;
	fma.rn.f64 	%fd98, %fd97, %fd89, 0d3FE000000000000B;
	fma.rn.f64 	%fd99, %fd98, %fd89, 0d3FF0000000000000;
	fma.rn.f64 	%fd100, %fd99, %fd89, 0d3FF0000000000000;
	{
	.reg .b32 %temp; 
	mov.b64 	{%r14, %temp}, %fd100;
	}
	{
	.reg .b32 %temp; 
	mov.b64 	{%temp, %r15}, %fd100;
	}
	shl.b32 	%r33, %r13, 20;
	add.s32 	%r34, %r33, %r15;
	mov.b64 	%fd108, {%r14, %r34};
	{
	.reg .b32 %temp; 
	mov.b64 	{%temp, %r35}, %fd4;
	}
	mov.b32 	%f2, %r35;
	abs.f32 	%f1, %f2;
	setp.lt.f32 	%p4, %f1, 0f4086232B;
	@%p4 bra 	$L__BB6_7;
	setp.lt.f64 	%p5, %fd4, 0d0000000000000000;
	add.f64 	%fd101, %fd4, 0d7FF0000000000000;
	selp.f64 	%fd108, 0d0000000000000000, %fd101, %p5;
	setp.geu.f32 	%p6, %f1, 0f40874800;
	@%p6 bra 	$L__BB6_7;
	shr.u32 	%r36, %r13, 31;
	add.s32 	%r37, %r13, %r36;
	shr.s32 	%r38, %r37, 1;
	shl.b32 	%r39, %r38, 20;
	add.s32 	%r40, %r15, %r39;
	mov.b64 	%fd102, {%r14, %r40};
	sub.s32 	%r41, %r13, %r38;
	shl.b32 	%r42, %r41, 20;
	add.s32 	%r43, %r42, 1072693248;
	mov.b32 	%r44, 0;
	mov.b64 	%fd103, {%r44, %r43};
	mul.f64 	%fd108, %fd103, %fd102;
$L__BB6_7:
	abs.f64 	%fd104, %fd108;
	setp.eq.f64 	%p7, %fd104, 0d7FF0000000000000;
	fma.rn.f64 	%fd105, %fd108, %fd5, %fd108;
	selp.f64 	%fd106, %fd108, %fd105, %p7;
	st.param.f64 	[func_retval0], %fd106;
	ret;

}


// ===== COMPILED SASS (sm_100) =====

	.target	sm_100

	.elftype	@"ET_EXEC"


//--------------------- .note.nv.tkinfo           --------------------------
	.section	.note.nv.tkinfo,"",@"SHT_NOTE"
	.sectionflags	@"SHF_NOTE_NV_TKINFO"
	.tkinfo
        /*0018*/ 	.word	0x00000002
        /*0030*/ 	.string	""
        /*0030*/ 	.string	"ptxas"
        /*0030*/ 	.string	"Cuda compilation tools, release 13.0, V13.0.88"
        /*0030*/ 	.string	"Build cuda_13.0.r13.0/compiler.36424714_0"
        /*0030*/ 	.string	"-arch sm_100 -m 64 "



//--------------------- .note.nv.cuinfo           --------------------------
	.section	.note.nv.cuinfo,"",@"SHT_NOTE"
	.sectionflags	@"SHF_NOTE_NV_CUINFO"
        /*0018*/ 	.short	0x0002
        /*001a*/ 	.short	0x0064
        /*001c*/ 	.short	0x0082
	.zero		2


//--------------------- .nv.info                  --------------------------
	.section	.nv.info,"",@"SHT_CUDA_INFO"
	.align	4


	//----- nvinfo : EIATTR_REGCOUNT
	.align		4
        /*0000*/ 	.byte	0x04, 0x2f
        /*0002*/ 	.short	(.L_64 - .L_63)
	.align		4
.L_63:
        /*0004*/ 	.word	index@(_Z13evolucion_varPdS_S_S_S_S_S_S_S_S_S_S_P7double2S1_S1_S1_S_S_S_S_iiidddiS_S1_i)
        /*0008*/ 	.word	0x000000fe


	//----- nvinfo : EIATTR_FRAME_SIZE
	.align		4
.L_64:
        /*000c*/ 	.byte	0x04, 0x11
        /*000e*/ 	.short	(.L_66 - .L_65)
	.align		4
.L_65:
        /*0010*/ 	.word	index@($__internal_6_$__cuda_sm20_dsqrt_rn_f64_mediumpath_v1)
        /*0014*/ 	.word	0x00000008


	//----- nvinfo : EIATTR_FRAME_SIZE
	.align		4
.L_66:
        /*0018*/ 	.byte	0x04, 0x11
        /*001a*/ 	.short	(.L_68 - .L_67)
	.align		4
.L_67:
        /*001c*/ 	.word	index@($__internal_5_$__cuda_sm20_div_rn_f64_full)
        /*0020*/ 	.word	0x00000008


	//----- nvinfo : EIATTR_FRAME_SIZE
	.align		4
.L_68:
        /*0024*/ 	.byte	0x04, 0x11
        /*0026*/ 	.short	(.L_70 - .L_69)
	.align		4
.L_69:
        /*0028*/ 	.word	index@($__internal_4_$__cuda_sm20_dblrcp_rn_slowpath_v3)
        /*002c*/ 	.word	0x00000008


	//----- nvinfo : EIATTR_FRAME_SIZE
	.align		4
.L_70:
        /*0030*/ 	.byte	0x04, 0x11
        /*0032*/ 	.short	(.L_72 - .L_71)
	.align		4
.L_71:
        /*0034*/ 	.word	index@(_Z13evolucion_varPdS_S_S_S_S_S_S_S_S_S_S_P7double2S1_S1_S1_S_S_S_S_iiidddiS_S1_i)
        /*0038*/ 	.word	0x00000008


	//----- nvinfo : EIATTR_REGCOUNT
	.align		4
.L_72:
        /*003c*/ 	.byte	0x04, 0x2f
        /*003e*/ 	.short	(.L_74 - .L_73)
	.align		4
.L_73:
        /*0040*/ 	.word	index@(_Z11fluctuationP7double2S0_S0_PdS1_dddiiiii)
        /*0044*/ 	.word	0x00000044


	//----- nvinfo : EIATTR_FRAME_SIZE
	.align		4
.L_74:
        /*0048*/ 	.byte	0x04, 0x11
        /*004a*/ 	.short	(.L_76 - .L_75)
	.align		4
.L_75:
        /*004c*/ 	.word	index@($_Z11fluctuationP7double2S0_S0_PdS1_dddiiiii$__internal_trig_reduction_slowpathd)
        /*0050*/ 	.word	0x00000040


	//----- nvinfo : EIATTR_FRAME_SIZE
	.align		4
.L_76:
        /*0054*/ 	.byte	0x04, 0x11
        /*0056*/ 	.short	(.L_78 - .L_77)
	.align		4
.L_77:
        /*0058*/ 	.word	index@($_Z11fluctuationP7double2S0_S0_PdS1_dddiiiii$__internal_accurate_pow)
        /*005c*/ 	.word	0x00000040


	//----- nvinfo : EIATTR_FRAME_SIZE
	.align		4
.L_78:
        /*0060*/ 	.byte	0x04, 0x11
        /*0062*/ 	.short	(.L_80 - .L_79)
	.align		4
.L_79:
        /*0064*/ 	.word	index@($__internal_3_$__cuda_sm20_div_rn_f64_full)
        /*0068*/ 	.word	0x00000040


	//----- nvinfo : EIATTR_FRAME_SIZE
	.align		4
.L_80:
        /*006c*/ 	.byte	0x04, 0x11
        /*006e*/ 	.short	(.L_82 - .L_81)
	.align		4
.L_81:
        /*0070*/ 	.word	index@(_Z11fluctuationP7double2S0_S0_PdS1_dddiiiii)
        /*0074*/ 	.word	0x00000040


	//----- nvinfo : EIATTR_REGCOUNT
	.align		4
.L_82:
        /*0078*/ 	.byte	0x04, 0x2f
        /*007a*/ 	.short	(.L_84 - .L_83)
	.align		4
.L_83:
        /*007c*/ 	.word	index@(_Z10suma_fluctPdii)
        /*0080*/ 	.word	0x00000020


	//----- nvinfo : EIATTR_FRAME_SIZE
	.align		4
.L_84:
        /*0084*/ 	.byte	0x04, 0x11
        /*0086*/ 	.short	(.L_86 - .L_85)
	.align		4
.L_85:
        /*0088*/ 	.word	index@(_Z10suma_fluctPdii)
        /*008c*/ 	.word	0x00000000


	//----- nvinfo : EIATTR_REGCOUNT
	.align		4
.L_86:
        /*0090*/ 	.byte	0x04, 0x2f
        /*0092*/ 	.short	(.L_88 - .L_87)
	.align		4
.L_87:
        /*0094*/ 	.word	index@(_Z13stress_energyPdS_S_S_S_S_S_S_S_ddiiii)
        /*0098*/ 	.word	0x00000034


	//----- nvinfo : EIATTR_FRAME_SIZE
	.align		4
.L_88:
        /*009c*/ 	.byte	0x04, 0x11
        /*009e*/ 	.short	(.L_90 - .L_89)
	.align		4
.L_89:
        /*00a0*/ 	.word	index@($__internal_2_$__cuda_sm20_dsqrt_rn_f64_mediumpath_v1)
        /*00a4*/ 	.word	0x00000008


	//----- nvinfo : EIATTR_FRAME_SIZE
	.align		4
.L_90:
        /*00a8*/ 	.byte	0x04, 0x11
        /*00aa*/ 	.short	(.L_92 - .L_91)
	.align		4
.L_91:
        /*00ac*/ 	.word	index@($__internal_1_$__cuda_sm20_div_rn_f64_full)
        /*00b0*/ 	.word	0x00000008


	//----- nvinfo : EIATTR_FRAME_SIZE
	.align		4
.L_92:
        /*00b4*/ 	.byte	0x04, 0x11
        /*00b6*/ 	.short	(.L_94 - .L_93)
	.align		4
.L_93:
        /*00b8*/ 	.word	index@($__internal_0_$__cuda_sm20_dblrcp_rn_slowpath_v3)
        /*00bc*/ 	.word	0x00000008


	//----- nvinfo : EIATTR_FRAME_SIZE
	.align		4
.L_94:
        /*00c0*/ 	.byte	0x04, 0x11
        /*00c2*/ 	.short	(.L_96 - .L_95)
	.align		4
.L_95:
        /*00c4*/ 	.word	index@(_Z13stress_energyPdS_S_S_S_S_S_S_S_ddiiii)
        /*00c8*/ 	.word	0x00000008


	//----- nvinfo : EIATTR_REGCOUNT
	.align		4
.L_96:
        /*00cc*/ 	.byte	0x04, 0x2f
        /*00ce*/ 	.short	(.L_98 - .L_97)
	.align		4
.L_97:
        /*00d0*/ 	.word	index@(_Z8cambio_uP7double2S0_iii)
        /*00d4*/ 	.word	0x0000000e


	//----- nvinfo : EIATTR_FRAME_SIZE
	.align		4
.L_98:
        /*00d8*/ 	.byte	0x04, 0x11
        /*00da*/ 	.short	(.L_100 - .L_99)
	.align		4
.L_99:
        /*00dc*/ 	.word	index@(_Z8cambio_uP7double2S0_iii)
        /*00e0*/ 	.word	0x00000000


	//----- nvinfo : EIATTR_MIN_STACK_SIZE
	.align		4
.L_100:
        /*00e4*/ 	.byte	0x04, 0x12
        /*00e6*/ 	.short	(.L_102 - .L_101)
	.align		4
.L_101:
        /*00e8*/ 	.word	index@(_Z8cambio_uP7double2S0_iii)
        /*00ec*/ 	.word	0x00000000


	//----- nvinfo : EIATTR_MIN_STACK_SIZE
	.align		4
.L_102:
        /*00f0*/ 	.byte	0x04, 0x12
        /*00f2*/ 	.short	(.L_104 - .L_103)
	.align		4
.L_103:
        /*00f4*/ 	.word	index@(_Z13stress_energyPdS_S_S_S_S_S_S_S_ddiiii)
        /*00f8*/ 	.word	0x00000008


	//----- nvinfo : EIATTR_MIN_STACK_SIZE
	.align		4
.L_104:
        /*00fc*/ 	.byte	0x04, 0x12
        /*00fe*/ 	.short	(.L_106 - .L_105)
	.align		4
.L_105:
        /*0100*/ 	.word	index@(_Z10suma_fluctPdii)
        /*0104*/ 	.word	0x00000000


	//----- nvinfo : EIATTR_MIN_STACK_SIZE
	.align		4
.L_106:
        /*0108*/ 	.byte	0x04, 0x12
        /*010a*/ 	.short	(.L_108 - .L_107)
	.align		4
.L_107:
        /*010c*/ 	.word	index@(_Z11fluctuationP7double2S0_S0_PdS1_dddiiiii)
        /*0110*/ 	.word	0x00000040


	//----- nvinfo : EIATTR_MIN_STACK_SIZE
	.align		4
.L_108:
        /*0114*/ 	.byte	0x04, 0x12
        /*0116*/ 	.short	(.L_110 - .L_109)
	.align		4
.L_109:
        /*0118*/ 	.word	index@(_Z13evolucion_varPdS_S_S_S_S_S_S_S_S_S_S_P7double2S1_S1_S1_S_S_S_S_iiidddiS_S1_i)
        /*011c*/ 	.word	0x00000008
.L_110:


//--------------------- .nv.compat                --------------------------
	.section	.nv.compat,"",@"SHT_CUDA_COMPAT_INFO"
	.align	4
        /*0000*/ 	.byte	0x02, 0x09, 0x00, 0x00, 0x02, 0x02, 0x01, 0x00, 0x02, 0x05, 0x05, 0x00, 0x03, 0x07, 0x01, 0x01
        /*0010*/ 	.byte	0x02, 0x03, 0x00, 0x00, 0x02, 0x06, 0x01, 0x00, 0x04, 0x0b, 0x08, 0x00, 0x01, 0x00, 0x00, 0x00
        /*0020*/ 	.byte	0x00, 0x00, 0x00, 0x00


//--------------------- .nv.info._Z8cambio_uP7double2S0_iii --------------------------
	.section	.nv.info._Z8cambio_uP7double2S0_iii,"",@"SHT_CUDA_INFO"
	.sectionflags	@""
	.align	4


	//----- nvinfo : EIATTR_CUDA_API_VERSION
	.align		4
        /*0000*/ 	.byte	0x04, 0x37
        /*0002*/ 	.short	(.L_112 - .L_111)
.L_111:
        /*0004*/ 	.word	0x00000082


	//----- nvinfo : EIATTR_KPARAM_INFO
	.align		4
.L_112:
        /*0008*/ 	.byte	0x04, 0x17
        /*000a*/ 	.short	(.L_114 - .L_113)
.L_113:
        /*000c*/ 	.word	0x00000000
        /*0010*/ 	.short	0x0004
        /*0012*/ 	.short	0x0018
        /*0014*/ 	.byte	0x00, 0xf0, 0x11, 0x00


	//----- nvinfo : EIATTR_KPARAM_INFO
	.align		4
.L_114:
        /*0018*/ 	.byte	0x04, 0x17
        /*001a*/ 	.short	(.L_116 - .L_115)
.L_115:
        /*001c*/ 	.word	0x00000000
        /*0020*/ 	.short	0x0003
        /*0022*/ 	.short	0x0014
        /*0024*/ 	.byte	0x00, 0xf0, 0x11, 0x00


	//----- nvinfo : EIATTR_KPARAM_INFO
	.align		4
.L_116:
        /*0028*/ 	.byte	0x04, 0x17
        /*002a*/ 	.short	(.L_118 - .L_117)
.L_117:
        /*002c*/ 	.word	0x00000000
        /*0030*/ 	.short	0x0002
        /*0032*/ 	.short	0x0010
        /*0034*/ 	.byte	0x00, 0xf0, 0x11, 0x00


	//----- nvinfo : EIATTR_KPARAM_INFO
	.align		4
.L_118:
        /*0038*/ 	.byte	0x04, 0x17
        /*003a*/ 	.short	(.L_120 - .L_119)
.L_119:
        /*003c*/ 	.word	0x00000000
        /*0040*/ 	.short	0x0001
        /*0042*/ 	.short	0x0008
        /*0044*/ 	.byte	0x00, 0xf5, 0x21, 0x00


	//----- nvinfo : EIATTR_KPARAM_INFO
	.align		4
.L_120:
        /*0048*/ 	.byte	0x04, 0x17
        /*004a*/ 	.short	(.L_122 - .L_121)
.L_121:
        /*004c*/ 	.word	0x00000000
        /*0050*/ 	.short	0x0000
        /*0052*/ 	.short	0x0000
        /*0054*/ 	.byte	0x00, 0xf5, 0x21, 0x00


	//----- nvinfo : EIATTR_SPARSE_MMA_MASK
	.align		4
.L_122:
        /*0058*/ 	.byte	0x03, 0x50
        /*005a*/ 	.short	0x0000


	//----- nvinfo : EIATTR_MAXREG_COUNT
	.align		4
        /*005c*/ 	.byte	0x03, 0x1b
        /*005e*/ 	.short	0x00ff


	//----- nvinfo : EIATTR_NUM_BARRIERS
	.align		4
        /*0060*/ 	.byte	0x02, 0x4c
        /*0062*/ 	.byte	0x01
	.zero		1


	//----- nvinfo : EIATTR_MERCURY_ISA_VERSION
	.align		4
        /*0064*/ 	.byte	0x03, 0x5f
        /*0066*/ 	.short	0x0101


	//----- nvinfo : EIATTR_VRC_CTA_INIT_COUNT
	.align		4
        /*0068*/ 	.byte	0x02, 0x4a
	.zero		1
	.zero		1


	//----- nvinfo : EIATTR_EXIT_INSTR_OFFSETS
	.align		4
        /*006c*/ 	.byte	0x04, 0x1c
        /*006e*/ 	.short	(.L_124 - .L_123)


	//   ....[0]....
.L_123:
        /*0070*/ 	.word	0x00000160


	//----- nvinfo : EIATTR_CRS_STACK_SIZE
	.align		4
.L_124:
        /*0074*/ 	.byte	0x04, 0x1e
        /*0076*/ 	.short	(.L_126 - .L_125)
.L_125:
        /*0078*/ 	.word	0x00000000


	//----- nvinfo : EIATTR_CBANK_PARAM_SIZE
	.align		4
.L_126:
        /*007c*/ 	.byte	0x03, 0x19
        /*007e*/ 	.short	0x001c


	//----- nvinfo : EIATTR_PARAM_CBANK
	.align		4
        /*0080*/ 	.byte	0x04, 0x0a
        /*0082*/ 	.short	(.L_128 - .L_127)
	.align		4
.L_127:
        /*0084*/ 	.word	index@(.nv.constant0._Z8cambio_uP7double2S0_iii)
        /*0088*/ 	.short	0x0380
        /*008a*/ 	.short	0x001c


	//----- nvinfo : EIATTR_SW_WAR
	.align		4
.L_128:
        /*008c*/ 	.byte	0x04, 0x36
        /*008e*/ 	.short	(.L_130 - .L_129)
.L_129:
        /*0090*/ 	.word	0x00000008
.L_130:


//--------------------- .nv.info._Z13stress_energyPdS_S_S_S_S_S_S_S_ddiiii --------------------------
	.section	.nv.info._Z13stress_energyPdS_S_S_S_S_S_S_S_ddiiii,"",@"SHT_CUDA_INFO"
	.sectionflags	@""
	.align	4


	//----- nvinfo : EIATTR_CUDA_API_VERSION
	.align		4
        /*0000*/ 	.byte	0x04, 0x37
        /*0002*/ 	.short	(.L_132 - .L_131)
.L_131:
        /*0004*/ 	.word	0x00000082


	//----- nvinfo : EIATTR_KPARAM_INFO
	.align		4
.L_132:
        /*0008*/ 	.byte	0x04, 0x17
        /*000a*/ 	.short	(.L_134 - .L_133)
.L_133:
        /*000c*/ 	.word	0x00000000
        /*0010*/ 	.short	0x000e
        /*0012*/ 	.short	0x0064
        /*0014*/ 	.byte	0x00, 0xf0, 0x11, 0x00


	//----- nvinfo : EIATTR_KPARAM_INFO
	.align		4
.L_134:
        /*0018*/ 	.byte	0x04, 0x17
        /*001a*/ 	.short	(.L_136 - .L_135)
.L_135:
        /*001c*/ 	.word	0x00000000
        /*0020*/ 	.short	0x000d
        /*0022*/ 	.short	0x0060
        /*0024*/ 	.byte	0x00, 0xf0, 0x11, 0x00


	//----- nvinfo : EIATTR_KPARAM_INFO
	.align		4
.L_136:
        /*0028*/ 	.byte	0x04, 0x17
        /*002a*/ 	.short	(.L_138 - .L_137)
.L_137:
        /*002c*/ 	.word	0x00000000
        /*0030*/ 	.short	0x000c
        /*0032*/ 	.short	0x005c
        /*0034*/ 	.byte	0x00, 0xf0, 0x11, 0x00


	//----- nvinfo : EIATTR_KPARAM_INFO
	.align		4
.L_138:
        /*0038*/ 	.byte	0x04, 0x17
        /*003a*/ 	.short	(.L_140 - .L_139)
.L_139:
        /*003c*/ 	.word	0x00000000
        /*0040*/ 	.short	0x000b
        /*0042*/ 	.short	0x0058
        /*0044*/ 	.byte	0x00, 0xf0, 0x11, 0x00


	//----- nvinfo : EIATTR_KPARAM_INFO
	.align		4
.L_140:
        /*0048*/ 	.byte	0x04, 0x17
        /*004a*/ 	.short	(.L_142 - .L_141)
.L_141:
        /*004c*/ 	.word	0x00000000
        /*0050*/ 	.short	0x000a
        /*0052*/ 	.short	0x0050
        /*0054*/ 	.byte	0x00, 0xf0, 0x21, 0x00


	//----- nvinfo : EIATTR_KPARAM_INFO
	.align		4
.L_142:
        /*0058*/ 	.byte	0x04, 0x17
        /*005a*/ 	.short	(.L_144 - .L_143)
.L_143:
        /*005c*/ 	.word	0x00000000
        /*0060*/ 	.short	0x0009
        /*0062*/ 	.short	0x0048
        /*0064*/ 	.byte	0x00, 0xf0, 0x21, 0x00


	//----- nvinfo : EIATTR_KPARAM_INFO
	.align		4
.L_144:
        /*0068*/ 	.byte	0x04, 0x17
        /*006a*/ 	.short	(.L_146 - .L_145)
.L_145:
        /*006c*/ 	.word	0x00000000
        /*0070*/ 	.short	0x0008
        /*0072*/ 	.short	0x0040
        /*0074*/ 	.byte	0x00, 0xf5, 0x21, 0x00


	//----- nvinfo : EIATTR_KPARAM_INFO
	.align		4
.L_146:
        /*0078*/ 	.byte	0x04, 0x17
        /*007a*/ 	.short	(.L_148 - .L_147)
.L_147:
        /*007c*/ 	.word	0x00000000
        /*0080*/ 	.short	0x0007
        /*0082*/ 	.short	0x0038
        /*0084*/ 	.byte	0x00, 0xf5, 0x21, 0x00


	//----- nvinfo : EIATTR_KPARAM_INFO
	.align		4
.L_148:
        /*0088*/ 	.byte	0x04, 0x17
        /*008a*/ 	.short	(.L_150 - .L_149)
.L_149:
        /*008c*/ 	.word	0x00000000
        /*0090*/ 	.short	0x0006
        /*0092*/ 	.short	0x0030
        /*0094*/ 	.byte	0x00, 0xf5, 0x21, 0x00


	//----- nvinfo : EIATTR_KPARAM_INFO
	.align		4
.L_150:
        /*0098*/ 	.byte	0x04, 0x17
        /*009a*/ 	.short	(.L_152 - .L_151)
.L_151:
        /*009c*/ 	.word	0x00000000
        /*00a0*/ 	.short	0x0005
        /*00a2*/ 	.short	0x0028
        /*00a4*/ 	.byte	0x00, 0xf5, 0x21, 0x00


	//----- nvinfo : EIATTR_KPARAM_INFO
	.align		4
.L_152:
        /*00a8*/ 	.byte	0x04, 0x17
        /*00aa*/ 	.short	(.L_154 - .L_153)
.L_153:
        /*00ac*/ 	.word	0x00000000
        /*00b0*/ 	.short	0x0004
        /*00b2*/ 	.short	0x0020
        /*00b4*/ 	.byte	0x00, 0xf5, 0x21, 0x00


	//----- nvinfo : EIATTR_KPARAM_INFO
	.align		4
.L_154:
        /*00b8*/ 	.byte	0x04, 0x17
        /*00ba*/ 	.short	(.L_156 - .L_155)
.L_155:
        /*00bc*/ 	.word	0x00000000
        /*00c0*/ 	.short	0x0003
        /*00c2*/ 	.short	0x0018
        /*00c4*/ 	.byte	0x00, 0xf5, 0x21, 0x00


	//----- nvinfo : EIATTR_KPARAM_INFO
	.align		4
.L_156:
        /*00c8*/ 	.byte	0x04, 0x17
        /*00ca*/ 	.short	(.L_158 - .L_157)
.L_157:
        /*00cc*/ 	.word	0x00000000
        /*00d0*/ 	.short	0x0002
        /*00d2*/ 	.short	0x0010
        /*00d4*/ 	.byte	0x00, 0xf5, 0x21, 0x00


	//----- nvinfo : EIATTR_KPARAM_INFO
	.align		4
.L_158:
        /*00d8*/ 	.byte	0x04, 0x17
        /*00da*/ 	.short	(.L_160 - .L_159)
.L_159:
        /*00dc*/ 	.word	0x00000000
        /*00e0*/ 	.short	0x0001
        /*00e2*/ 	.short	0x0008
        /*00e4*/ 	.byte	0x00, 0xf5, 0x21, 0x00


	//----- nvinfo : EIATTR_KPARAM_INFO
	.align		4
.L_160:
        /*00e8*/ 	.byte	0x04, 0x17
        /*00ea*/ 	.short	(.L_162 - .L_161)
.L_161:
        /*00ec*/ 	.word	0x00000000
        /*00f0*/ 	.short	0x0000
        /*00f2*/ 	.short	0x0000
        /*00f4*/ 	.byte	0x00, 0xf5, 0x21, 0x00


	//----- nvinfo : EIATTR_SPARSE_MMA_MASK
	.align		4
.L_162:
        /*00f8*/ 	.byte	0x03, 0x50
        /*00fa*/ 	.short	0x0000


	//----- nvinfo : EIATTR_MAXREG_COUNT
	.align		4
        /*00fc*/ 	.byte	0x03, 0x1b
        /*00fe*/ 	.short	0x00ff


	//----- nvinfo : EIATTR_EXTERNS
	.align		4
        /*0100*/ 	.byte	0x04, 0x0f
        /*0102*/ 	.short	(.L_164 - .L_163)


	//   ....[0]....
	.align		4
.L_163:
        /*0104*/ 	.word	index@(vprintf)


	//----- nvinfo : EIATTR_MERCURY_ISA_VERSION
	.align		4
.L_164:
        /*0108*/ 	.byte	0x03, 0x5f
        /*010a*/ 	.short	0x0101


	//----- nvinfo : EIATTR_VRC_CTA_INIT_COUNT
	.align		4
        /*010c*/ 	.byte	0x02, 0x4a
	.zero		1
	.zero		1


	//----- nvinfo : EIATTR_SYSCALL_OFFSETS
	.align		4
        /*0110*/ 	.byte	0x04, 0x46
        /*0112*/ 	.short	(.L_166 - .L_165)


	//   ....[0]....
.L_165:
        /*0114*/ 	.word	0x00001f70


	//   ....[1]....
        /*0118*/ 	.word	0x00002030


	//   ....[2]....
        /*011c*/ 	.word	0x000020f0


	//   ....[3]....
        /*0120*/ 	.word	0x00002180


	//   ....[4]....
        /*0124*/ 	.word	0x00002210


	//   ....[5]....
        /*0128*/ 	.word	0x000022a0


	//   ....[6]....
        /*012c*/ 	.word	0x00002350


	//   ....[7]....
        /*0130*/ 	.word	0x00002400


	//   ....[8]....
        /*0134*/ 	.word	0x000024b0


	//   ....[9]....
        /*0138*/ 	.word	0x00002560


	//   ....[10]....
        /*013c*/ 	.word	0x00002610


	//   ....[11]....
        /*0140*/ 	.word	0x000026c0


	//   ....[12]....
        /*0144*/ 	.word	0x00002770


	//----- nvinfo : EIATTR_EXIT_INSTR_OFFSETS
	.align		4
.L_166:
        /*0148*/ 	.byte	0x04, 0x1c
        /*014a*/ 	.short	(.L_168 - .L_167)


	//   ....[0]....
.L_167:
        /*014c*/ 	.word	0x000000c0


	//   ....[1]....
        /*0150*/ 	.word	0x00001ef0


	//   ....[2]....
        /*0154*/ 	.word	0x00002780


	//----- nvinfo : EIATTR_CRS_STACK_SIZE
	.align		4
.L_168:
        /*0158*/ 	.byte	0x04, 0x1e
        /*015a*/ 	.short	(.L_170 - .L_169)
.L_169:
        /*015c*/ 	.word	0x00000000


	//----- nvinfo : EIATTR_CBANK_PARAM_SIZE
	.align		4
.L_170:
        /*0160*/ 	.byte	0x03, 0x19
        /*0162*/ 	.short	0x0068


	//----- nvinfo : EIATTR_PARAM_CBANK
	.align		4
        /*0164*/ 	.byte	0x04, 0x0a
        /*0166*/ 	.short	(.L_172 - .L_171)
	.align		4
.L_171:
        /*0168*/ 	.word	index@(.nv.constant0._Z13stress_energyPdS_S_S_S_S_S_S_S_ddiiii)
        /*016c*/ 	.short	0x0380
        /*016e*/ 	.short	0x0068


	//----- nvinfo : EIATTR_SW_WAR
	.align		4
.L_172:
        /*0170*/ 	.byte	0x04, 0x36
        /*0172*/ 	.short	(.L_174 - .L_173)
.L_173:
        /*0174*/ 	.word	0x00000008
.L_174:


//--------------------- .nv.info._Z10suma_fluctPdii --------------------------
	.section	.nv.info._Z10suma_fluctPdii,"",@"SHT_CUDA_INFO"
	.sectionflags	@""
	.align	4


	//----- nvinfo : EIATTR_CUDA_API_VERSION
	.align		4
        /*0000*/ 	.byte	0x04, 0x37
        /*0002*/ 	.short	(.L_176 - .L_175)
.L_175:
        /*0004*/ 	.word	0x00000082


	//----- nvinfo : EIATTR_KPARAM_INFO
	.align		4
.L_176:
        /*0008*/ 	.byte	0x04, 0x17
        /*000a*/ 	.short	(.L_178 - .L_177)
.L_177:
        /*000c*/ 	.word	0x00000000
        /*0010*/ 	.short	0x0002
        /*0012*/ 	.short	0x000c
        /*0014*/ 	.byte	0x00, 0xf0, 0x11, 0x00


	//----- nvinfo : EIATTR_KPARAM_INFO
	.align		4
.L_178:
        /*0018*/ 	.byte	0x04, 0x17
        /*001a*/ 	.short	(.L_180 - .L_179)
.L_179:
        /*001c*/ 	.word	0x00000000
        /*0020*/ 	.short	0x0001
        /*0022*/ 	.short	0x0008
        /*0024*/ 	.byte	0x00, 0xf0, 0x11, 0x00


	//----- nvinfo : EIATTR_KPARAM_INFO
	.align		4
.L_180:
        /*0028*/ 	.byte	0x04, 0x17
        /*002a*/ 	.short	(.L_182 - .L_181)
.L_181:
        /*002c*/ 	.word	0x00000000
        /*0030*/ 	.short	0x0000
        /*0032*/ 	.short	0x0000
        /*0034*/ 	.byte	0x00, 0xf5, 0x21, 0x00


	//----- nvinfo : EIATTR_SPARSE_MMA_MASK
	.align		4
.L_182:
        /*0038*/ 	.byte	0x03, 0x50
        /*003a*/ 	.short	0x0000


	//----- nvinfo : EIATTR_MAXREG_COUNT
	.align		4
        /*003c*/ 	.byte	0x03, 0x1b
        /*003e*/ 	.short	0x00ff


	//----- nvinfo : EIATTR_MERCURY_ISA_VERSION
	.align		4
        /*0040*/ 	.byte	0x03, 0x5f
        /*0042*/ 	.short	0x0101


	//----- nvinfo : EIATTR_VRC_CTA_INIT_COUNT
	.align		4
        /*0044*/ 	.byte	0x02, 0x4a
	.zero		1
	.zero		1


	//----- nvinfo : EIATTR_EXIT_INSTR_OFFSETS
	.align		4
        /*0048*/ 	.byte	0x04, 0x1c
        /*004a*/ 	.short	(.L_184 - .L_183)


	//   ....[0]....
.L_183:
        /*004c*/ 	.word	0x00000080


	//   ....[1]....
        /*0050*/ 	.word	0x00000860


	//   ....[2]....
        /*0054*/ 	.word	0x00000bf0


	//   ....[3]....
        /*0058*/ 	.word	0x00000da0


	//----- nvinfo : EIATTR_CBANK_PARAM_SIZE
	.align		4
.L_184:
        /*005c*/ 	.byte	0x03, 0x19
        /*005e*/ 	.short	0x0010


	//----- nvinfo : EIATTR_PARAM_CBANK
	.align		4
        /*0060*/ 	.byte	0x04, 0x0a
        /*0062*/ 	.short	(.L_186 - .L_185)
	.align		4
.L_185:
        /*0064*/ 	.word	index@(.nv.constant0._Z10suma_fluctPdii)
        /*0068*/ 	.short	0x0380
        /*006a*/ 	.short	0x0010


	//----- nvinfo : EIATTR_SW_WAR
	.align		4
.L_186:
        /*006c*/ 	.byte	0x04, 0x36
        /*006e*/ 	.short	(.L_188 - .L_187)
.L_187:
        /*0070*/ 	.word	0x00000008
.L_188:


//--------------------- .nv.info._Z11fluctuationP7double2S0_S0_PdS1_dddiiiii --------------------------
	.section	.nv.info._Z11fluctuationP7double2S0_S0_PdS1_dddiiiii,"",@"SHT_CUDA_INFO"
	.sectionflags	@""
	.align	4


	//----- nvinfo : EIATTR_CUDA_API_VERSION
	.align		4
        /*0000*/ 	.byte	0x04, 0x37
        /*0002*/ 	.short	(.L_190 - .L_189)
.L_189:
        /*0004*/ 	.word	0x00000082


	//----- nvinfo : EIATTR_KPARAM_INFO
	.align		4
.L_190:
        /*0008*/ 	.byte	0x04, 0x17
        /*000a*/ 	.short	(.L_192 - .L_191)
.L_191:
        /*000c*/ 	.word	0x00000000
        /*0010*/ 	.short	0x000c
        /*0012*/ 	.short	0x0050
        /*0014*/ 	.byte	0x00, 0xf0, 0x11, 0x00


	//----- nvinfo : EIATTR_KPARAM_INFO
	.align		4
.L_192:
        /*0018*/ 	.byte	0x04, 0x17
        /*001a*/ 	.short	(.L_194 - .L_193)
.L_193:
        /*001c*/ 	.word	0x00000000
        /*0020*/ 	.short	0x000b
        /*0022*/ 	.short	0x004c
        /*0024*/ 	.byte	0x00, 0xf0, 0x11, 0x00


	//----- nvinfo : EIATTR_KPARAM_INFO
	.align		4
.L_194:
        /*0028*/ 	.byte	0x04, 0x17
        /*002a*/ 	.short	(.L_196 - .L_195)
.L_195:
        /*002c*/ 	.word	0x00000000
        /*0030*/ 	.short	0x000a
        /*0032*/ 	.short	0x0048
        /*0034*/ 	.byte	0x00, 0xf0, 0x11, 0x00


	//----- nvinfo : EIATTR_KPARAM_INFO
	.align		4
.L_196:
        /*0038*/ 	.byte	0x04, 0x17
        /*003a*/ 	.short	(.L_198 - .L_197)
.L_197:
        /*003c*/ 	.word	0x00000000
        /*0040*/ 	.short	0x0009
        /*0042*/ 	.short	0x0044
        /*0044*/ 	.byte	0x00, 0xf0, 0x11, 0x00


	//----- nvinfo : EIATTR_KPARAM_INFO
	.align		4
.L_198:
        /*0048*/ 	.byte	0x04, 0x17
        /*004a*/ 	.short	(.L_200 - .L_199)
.L_199:
        /*004c*/ 	.word	0x00000000
        /*0050*/ 	.short	0x0008
        /*0052*/ 	.short	0x0040
        /*0054*/ 	.byte	0x00, 0xf0, 0x11, 0x00


	//----- nvinfo : EIATTR_KPARAM_INFO
	.align		4
.L_200:
        /*0058*/ 	.byte	0x04, 0x17
        /*005a*/ 	.short	(.L_202 - .L_201)
.L_201:
        /*005c*/ 	.word	0x00000000
        /*0060*/ 	.short	0x0007
        /*0062*/ 	.short	0x0038
        /*0064*/ 	.byte	0x00, 0xf0, 0x21, 0x00


	//----- nvinfo : EIATTR_KPARAM_INFO
	.align		4
.L_202:
        /*0068*/ 	.byte	0x04, 0x17
        /*006a*/ 	.short	(.L_204 - .L_203)
.L_203:
        /*006c*/ 	.word	0x00000000
        /*0070*/ 	.short	0x0006
        /*0072*/ 	.short	0x0030
        /*0074*/ 	.byte	0x00, 0xf0, 0x21, 0x00


	//----- nvinfo : EIATTR_KPARAM_INFO
	.align		4
.L_204:
        /*0078*/ 	.byte	0x04, 0x17
        /*007a*/ 	.short	(.L_206 - .L_205)
.L_205:
        /*007c*/ 	.word	0x00000000
        /*0080*/ 	.short	0x0005
        /*0082*/ 	.short	0x0028
        /*0084*/ 	.byte	0x00, 0xf0, 0x21, 0x00


	//----- nvinfo : EIATTR_KPARAM_INFO
	.align		4
.L_206:
        /*0088*/ 	.byte	0x04, 0x17
        /*008a*/ 	.short	(.L_208 - .L_207)
.L_207:
        /*008c*/ 	.word	0x00000000
        /*0090*/ 	.short	0x0004
        /*0092*/ 	.short	0x0020
        /*0094*/ 	.byte	0x00, 0xf5, 0x21, 0x00


	//----- nvinfo : EIATTR_KPARAM_INFO
	.align		4
.L_208:
        /*0098*/ 	.byte	0x04, 0x17
        /*009a*/ 	.short	(.L_210 - .L_209)
.L_209:
        /*009c*/ 	.word	0x00000000
        /*00a0*/ 	.short	0x0003
        /*00a2*/ 	.short	0x0018
        /*00a4*/ 	.byte	0x00, 0xf5, 0x21, 0x00


	//----- nvinfo : EIATTR_KPARAM_INFO
	.align		4
.L_210:
        /*00a8*/ 	.byte	0x04, 0x17
        /*00aa*/ 	.short	(.L_212 - .L_211)
.L_211:
        /*00ac*/ 	.word	0x00000000
        /*00b0*/ 	.short	0x0002
        /*00b2*/ 	.short	0x0010
        /*00b4*/ 	.byte	0x00, 0xf5, 0x21, 0x00


	//----- nvinfo : EIATTR_KPARAM_INFO
	.align		4
.L_212:
        /*00b8*/ 	.byte	0x04, 0x17
        /*00ba*/ 	.short	(.L_214 - .L_213)
.L_213:
        /*00bc*/ 	.word	0x00000000
        /*00c0*/ 	.short	0x0001
        /*00c2*/ 	.short	0x0008
        /*00c4*/ 	.byte	0x00, 0xf5, 0x21, 0x00


	//----- nvinfo : EIATTR_KPARAM_INFO
	.align		4
.L_214:
        /*00c8*/ 	.byte	0x04, 0x17
        /*00ca*/ 	.short	(.L_216 - .L_215)
.L_215:
        /*00cc*/ 	.word	0x00000000
        /*00d0*/ 	.short	0x0000
        /*00d2*/ 	.short	0x0000
        /*00d4*/ 	.byte	0x00, 0xf5, 0x21, 0x00


	//----- nvinfo : EIATTR_SPARSE_MMA_MASK
	.align		4
.L_216:
        /*00d8*/ 	.byte	0x03, 0x50
        /*00da*/ 	.short	0x0000


	//----- nvinfo : EIATTR_MAXREG_COUNT
	.align		4
        /*00dc*/ 	.byte	0x03, 0x1b
        /*00de*/ 	.short	0x00ff


	//----- nvinfo : EIATTR_EXTERNS
	.align		4
        /*00e0*/ 	.byte	0x04, 0x0f
        /*00e2*/ 	.short	(.L_218 - .L_217)


	//   ....[0]....
	.align		4
.L_217:
        /*00e4*/ 	.word	index@(vprintf)


	//----- nvinfo : EIATTR_MERCURY_ISA_VERSION
	.align		4
.L_218:
        /*00e8*/ 	.byte	0x03, 0x5f
        /*00ea*/ 	.short	0x0101


	//----- nvinfo : EIATTR_VRC_CTA_INIT_COUNT
	.align		4
        /*00ec*/ 	.byte	0x02, 0x4a
	.zero		1
	.zero		1


	//----- nvinfo : EIATTR_SYSCALL_OFFSETS
	.align		4
        /*00f0*/ 	.byte	0x04, 0x46
        /*00f2*/ 	.short	(.L_220 - .L_219)


	//   ....[0]....
.L_219:
        /*00f4*/ 	.word	0x00000c20


	//   ....[1]....
        /*00f8*/ 	.word	0x00000eb0


	//   ....[2]....
        /*00fc*/ 	.word	0x00000f90


	//   ....[3]....
        /*0100*/ 	.word	0x00001540


	//   ....[4]....
        /*0104*/ 	.word	0x00002120


	//   ....[5]....
        /*0108*/ 	.word	0x000034d0


	//----- nvinfo : EIATTR_EXIT_INSTR_OFFSETS
	.align		4
.L_220:
        /*010c*/ 	.byte	0x04, 0x1c
        /*010e*/ 	.short	(.L_222 - .L_221)


	//   ....[0]....
.L_221:
        /*0110*/ 	.word	0x000000d0


	//   ....[1]....
        /*0114*/ 	.word	0x00005fe0


	//----- nvinfo : EIATTR_CRS_STACK_SIZE
	.align		4
.L_222:
        /*0118*/ 	.byte	0x04, 0x1e
        /*011a*/ 	.short	(.L_224 - .L_223)
.L_223:
        /*011c*/ 	.word	0x00000000


	//----- nvinfo : EIATTR_CBANK_PARAM_SIZE
	.align		4
.L_224:
        /*0120*/ 	.byte	0x03, 0x19
        /*0122*/ 	.short	0x0054


	//----- nvinfo : EIATTR_PARAM_CBANK
	.align		4
        /*0124*/ 	.byte	0x04, 0x0a
        /*0126*/ 	.short	(.L_226 - .L_225)
	.align		4
.L_225:
        /*0128*/ 	.word	index@(.nv.constant0._Z11fluctuationP7double2S0_S0_PdS1_dddiiiii)
        /*012c*/ 	.short	0x0380
        /*012e*/ 	.short	0x0054


	//----- nvinfo : EIATTR_SW_WAR
	.align		4
.L_226:
        /*0130*/ 	.byte	0x04, 0x36
        /*0132*/ 	.short	(.L_228 - .L_227)
.L_227:
        /*0134*/ 	.word	0x00000008
.L_228:


//--------------------- .nv.info._Z13evolucion_varPdS_S_S_S_S_S_S_S_S_S_S_P7double2S1_S1_S1_S_S_S_S_iiidddiS_S1_i --------------------------
	.section	.nv.info._Z13evolucion_varPdS_S_S_S_S_S_S_S_S_S_S_P7double2S1_S1_S1_S_S_S_S_iiidddiS_S1_i,"",@"SHT_CUDA_INFO"
	.sectionflags	@""
	.align	4


	//----- nvinfo : EIATTR_CUDA_API_VERSION
	.align		4
        /*0000*/ 	.byte	0x04, 0x37
        /*0002*/ 	.short	(.L_230 - .L_229)
.L_229:
        /*0004*/ 	.word	0x00000082


	//----- nvinfo : EIATTR_KPARAM_INFO
	.align		4
.L_230:
        /*0008*/ 	.byte	0x04, 0x17
        /*000a*/ 	.short	(.L_232 - .L_231)
.L_231:
        /*000c*/ 	.word	0x00000000
        /*0010*/ 	.short	0x001d
        /*0012*/ 	.short	0x00e0
        /*0014*/ 	.byte	0x00, 0xf0, 0x11, 0x00


	//----- nvinfo : EIATTR_KPARAM_INFO
	.align		4
.L_232:
        /*0018*/ 	.byte	0x04, 0x17
        /*001a*/ 	.short	(.L_234 - .L_233)
.L_233:
        /*001c*/ 	.word	0x00000000
        /*0020*/ 	.short	0x001c
        /*0022*/ 	.short	0x00d8
        /*0024*/ 	.byte	0x00, 0xf5, 0x21, 0x00


	//----- nvinfo : EIATTR_KPARAM_INFO
	.align		4
.L_234:
        /*0028*/ 	.byte	0x04, 0x17
        /*002a*/ 	.short	(.L_236 - .L_235)
.L_235:
        /*002c*/ 	.word	0x00000000
        /*0030*/ 	.short	0x001b
        /*0032*/ 	.short	0x00d0
        /*0034*/ 	.byte	0x00, 0xf5, 0x21, 0x00


	//----- nvinfo : EIATTR_KPARAM_INFO
	.align		4
.L_236:
        /*0038*/ 	.byte	0x04, 0x17
        /*003a*/ 	.short	(.L_238 - .L_237)
.L_237:
        /*003c*/ 	.word	0x00000000
        /*0040*/ 	.short	0x001a
        /*0042*/ 	.short	0x00c8
        /*0044*/ 	.byte	0x00, 0xf0, 0x11, 0x00


	//----- nvinfo : EIATTR_KPARAM_INFO
	.align		4
.L_238:
        /*0048*/ 	.byte	0x04, 0x17
        /*004a*/ 	.short	(.L_240 - .L_239)
.L_239:
        /*004c*/ 	.word	0x00000000
        /*0050*/ 	.short	0x0019
        /*0052*/ 	.short	0x00c0
        /*0054*/ 	.byte	0x00, 0xf0, 0x21, 0x00


	//----- nvinfo : EIATTR_KPARAM_INFO
	.align		4
.L_240:
        /*0058*/ 	.byte	0x04, 0x17
        /*005a*/ 	.short	(.L_242 - .L_241)
.L_241:
        /*005c*/ 	.word	0x00000000
        /*0060*/ 	.short	0x0018
        /*0062*/ 	.short	0x00b8
        /*0064*/ 	.byte	0x00, 0xf0, 0x21, 0x00


	//----- nvinfo : EIATTR_KPARAM_INFO
	.align		4
.L_242:
        /*0068*/ 	.byte	0x04, 0x17
        /*006a*/ 	.short	(.L_244 - .L_243)
.L_243:
        /*006c*/ 	.word	0x00000000
        /*0070*/ 	.short	0x0017
        /*0072*/ 	.short	0x00b0
        /*0074*/ 	.byte	0x00, 0xf0, 0x21, 0x00


	//----- nvinfo : EIATTR_KPARAM_INFO
	.align		4
.L_244:
        /*0078*/ 	.byte	0x04, 0x17
        /*007a*/ 	.short	(.L_246 - .L_245)
.L_245:
        /*007c*/ 	.word	0x00000000
        /*0080*/ 	.short	0x0016
        /*0082*/ 	.short	0x00a8
        /*0084*/ 	.byte	0x00, 0xf0, 0x11, 0x00


	//----- nvinfo : EIATTR_KPARAM_INFO
	.align		4
.L_246:
        /*0088*/ 	.byte	0x04, 0x17
        /*008a*/ 	.short	(.L_248 - .L_247)
.L_247:
        /*008c*/ 	.word	0x00000000
        /*0090*/ 	.short	0x0015
        /*0092*/ 	.short	0x00a4
        /*0094*/ 	.byte	0x00, 0xf0, 0x11, 0x00


	//----- nvinfo : EIATTR_KPARAM_INFO
	.align		4
.L_248:
        /*0098*/ 	.byte	0x04, 0x17
        /*009a*/ 	.short	(.L_250 - .L_249)
.L_249:
        /*009c*/ 	.word	0x00000000
        /*00a0*/ 	.short	0x0014
        /*00a2*/ 	.short	0x00a0
        /*00a4*/ 	.byte	0x00, 0xf0, 0x11, 0x00


	//----- nvinfo : EIATTR_KPARAM_INFO
	.align		4
.L_250:
        /*00a8*/ 	.byte	0x04, 0x17
        /*00aa*/ 	.short	(.L_252 - .L_251)
.L_251:
        /*00ac*/ 	.word	0x00000000
        /*00b0*/ 	.short	0x0013
        /*00b2*/ 	.short	0x0098
        /*00b4*/ 	.byte	0x00, 0xf5, 0x21, 0x00


	//----- nvinfo : EIATTR_KPARAM_INFO
	.align		4
.L_252:
        /*00b8*/ 	.byte	0x04, 0x17
        /*00ba*/ 	.short	(.L_254 - .L_253)
.L_253:
        /*00bc*/ 	.word	0x00000000
        /*00c0*/ 	.short	0x0012
        /*00c2*/ 	.short	0x0090
        /*00c4*/ 	.byte	0x00, 0xf5, 0x21, 0x00


	//----- nvinfo : EIATTR_KPARAM_INFO
	.align		4
.L_254:
        /*00c8*/ 	.byte	0x04, 0x17
        /*00ca*/ 	.short	(.L_256 - .L_255)
.L_255:
        /*00cc*/ 	.word	0x00000000
        /*00d0*/ 	.short	0x0011
        /*00d2*/ 	.short	0x0088
        /*00d4*/ 	.byte	0x00, 0xf5, 0x21, 0x00


	//----- nvinfo : EIATTR_KPARAM_INFO
	.align		4
.L_256:
        /*00d8*/ 	.byte	0x04, 0x17
        /*00da*/ 	.short	(.L_258 - .L_257)
.L_257:
        /*00dc*/ 	.word	0x00000000
        /*00e0*/ 	.short	0x0010
        /*00e2*/ 	.short	0x0080
        /*00e4*/ 	.byte	0x00, 0xf5, 0x21, 0x00


	//----- nvinfo : EIATTR_KPARAM_INFO
	.align		4
.L_258:
        /*00e8*/ 	.byte	0x04, 0x17
        /*00ea*/ 	.short	(.L_260 - .L_259)
.L_259:
        /*00ec*/ 	.word	0x00000000
        /*00f0*/ 	.short	0x000f
        /*00f2*/ 	.short	0x0078
        /*00f4*/ 	.byte	0x00, 0xf5, 0x21, 0x00


	//----- nvinfo : EIATTR_KPARAM_INFO
	.align		4
.L_260:
        /*00f8*/ 	.byte	0x04, 0x17
        /*00fa*/ 	.short	(.L_262 - .L_261)
.L_261:
        /*00fc*/ 	.word	0x00000000
        /*0100*/ 	.short	0x000e
        /*0102*/ 	.short	0x0070
        /*0104*/ 	.byte	0x00, 0xf5, 0x21, 0x00


	//----- nvinfo : EIATTR_KPARAM_INFO
	.align		4
.L_262:
        /*0108*/ 	.byte	0x04, 0x17
        /*010a*/ 	.short	(.L_264 - .L_263)
.L_263:
        /*010c*/ 	.word	0x00000000
        /*0110*/ 	.short	0x000d
        /*0112*/ 	.short	0x0068
        /*0114*/ 	.byte	0x00, 0xf5, 0x21, 0x00


	//----- nvinfo : EIATTR_KPARAM_INFO
	.align		4
.L_264:
        /*0118*/ 	.byte	0x04, 0x17
        /*011a*/ 	.short	(.L_266 - .L_265)
.L_265:
        /*011c*/ 	.word	0x00000000
        /*0120*/ 	.short	0x000c
        /*0122*/ 	.short	0x0060
        /*0124*/ 	.byte	0x00, 0xf5, 0x21, 0x00


	//----- nvinfo : EIATTR_KPARAM_INFO
	.align		4
.L_266:
        /*0128*/ 	.byte	0x04, 0x17
        /*012a*/ 	.short	(.L_268 - .L_267)
.L_267:
        /*012c*/ 	.word	0x00000000
        /*0130*/ 	.short	0x000b
        /*0132*/ 	.short	0x0058
        /*0134*/ 	.byte	0x00, 0xf5, 0x21, 0x00


	//----- nvinfo : EIATTR_KPARAM_INFO
	.align		4
.L_268:
        /*0138*/ 	.byte	0x04, 0x17
        /*013a*/ 	.short	(.L_270 - .L_269)
.L_269:
        /*013c*/ 	.word	0x00000000
        /*0140*/ 	.short	0x000a
        /*0142*/ 	.short	0x0050
        /*0144*/ 	.byte	0x00, 0xf5, 0x21, 0x00


	//----- nvinfo : EIATTR_KPARAM_INFO
	.align		4
.L_270:
        /*0148*/ 	.byte	0x04, 0x17
        /*014a*/ 	.short	(.L_272 - .L_271)
.L_271:
        /*014c*/ 	.word	0x00000000
        /*0150*/ 	.short	0x0009
        /*0152*/ 	.short	0x0048
        /*0154*/ 	.byte	0x00, 0xf5, 0x21, 0x00


	//----- nvinfo : EIATTR_KPARAM_INFO
	.align		4
.L_272:
        /*0158*/ 	.byte	0x04, 0x17
        /*015a*/ 	.short	(.L_274 - .L_273)
.L_273:
        /*015c*/ 	.word	0x00000000
        /*0160*/ 	.short	0x0008
        /*0162*/ 	.short	0x0040
        /*0164*/ 	.byte	0x00, 0xf5, 0x21, 0x00


	//----- nvinfo : EIATTR_KPARAM_INFO
	.align		4
.L_274:
        /*0168*/ 	.byte	0x04, 0x17
        /*016a*/ 	.short	(.L_276 - .L_275)
.L_275:
        /*016c*/ 	.word	0x00000000
        /*0170*/ 	.short	0x0007
        /*0172*/ 	.short	0x0038
        /*0174*/ 	.byte	0x00, 0xf5, 0x21, 0x00


	//----- nvinfo : EIATTR_KPARAM_INFO
	.align		4
.L_276:
        /*0178*/ 	.byte	0x04, 0x17
        /*017a*/ 	.short	(.L_278 - .L_277)
.L_277:
        /*017c*/ 	.word	0x00000000
        /*0180*/ 	.short	0x0006
        /*0182*/ 	.short	0x0030
        /*0184*/ 	.byte	0x00, 0xf5, 0x21, 0x00


	//----- nvinfo : EIATTR_KPARAM_INFO
	.align		4
.L_278:
        /*0188*/ 	.byte	0x04, 0x17
        /*018a*/ 	.short	(.L_280 - .L_279)
.L_279:
        /*018c*/ 	.word	0x00000000
        /*0190*/ 	.short	0x0005
        /*0192*/ 	.short	0x0028
        /*0194*/ 	.byte	0x00, 0xf5, 0x21, 0x00


	//----- nvinfo : EIATTR_KPARAM_INFO
	.align		4
.L_280:
        /*0198*/ 	.byte	0x04, 0x17
        /*019a*/ 	.short	(.L_282 - .L_281)
.L_281:
        /*019c*/ 	.word	0x00000000
        /*01a0*/ 	.short	0x0004
        /*01a2*/ 	.short	0x0020
        /*01a4*/ 	.byte	0x00, 0xf5, 0x21, 0x00


	//----- nvinfo : EIATTR_KPARAM_INFO
	.align		4
.L_282:
        /*01a8*/ 	.byte	0x04, 0x17
        /*01aa*/ 	.short	(.L_284 - .L_283)
.L_283:
        /*01ac*/ 	.word	0x00000000
        /*01b0*/ 	.short	0x0003
        /*01b2*/ 	.short	0x0018
        /*01b4*/ 	.byte	0x00, 0xf5, 0x21, 0x00


	//----- nvinfo : EIATTR_KPARAM_INFO
	.align		4
.L_284:
        /*01b8*/ 	.byte	0x04, 0x17
        /*01ba*/ 	.short	(.L_286 - .L_285)
.L_285:
        /*01bc*/ 	.word	0x00000000
        /*01c0*/ 	.short	0x0002
        /*01c2*/ 	.short	0x0010
        /*01c4*/ 	.byte	0x00, 0xf5, 0x21, 0x00


	//----- nvinfo : EIATTR_KPARAM_INFO
	.align		4
.L_286:
        /*01c8*/ 	.byte	0x04, 0x17
        /*01ca*/ 	.short	(.L_288 - .L_287)
.L_287:
        /*01cc*/ 	.word	0x00000000
        /*01d0*/ 	.short	0x0001
        /*01d2*/ 	.short	0x0008
        /*01d4*/ 	.byte	0x00, 0xf5, 0x21, 0x00


	//----- nvinfo : EIATTR_KPARAM_INFO
	.align		4
.L_288:
        /*01d8*/ 	.byte	0x04, 0x17
        /*01da*/ 	.short	(.L_290 - .L_289)
.L_289:
        /*01dc*/ 	.word	0x00000000
        /*01e0*/ 	.short	0x0000
        /*01e2*/ 	.short	0x0000
        /*01e4*/ 	.byte	0x00, 0xf5, 0x21, 0x00


	//----- nvinfo : EIATTR_SPARSE_MMA_MASK
	.align		4
.L_290:
        /*01e8*/ 	.byte	0x03, 0x50
        /*01ea*/ 	.short	0x0000


	//----- nvinfo : EIATTR_MAXREG_COUNT
	.align		4
        /*01ec*/ 	.byte	0x03, 0x1b
        /*01ee*/ 	.short	0x00ff


	//----- nvinfo : EIATTR_NUM_BARRIERS
	.align		4
        /*01f0*/ 	.byte	0x02, 0x4c
        /*01f2*/ 	.byte	0x01
	.zero		1


	//----- nvinfo : EIATTR_EXTERNS
	.align		4
        /*01f4*/ 	.byte	0x04, 0x0f
        /*01f6*/ 	.short	(.L_292 - .L_291)


	//   ....[0]....
	.align		4
.L_291:
        /*01f8*/ 	.word	index@(vprintf)


	//----- nvinfo : EIATTR_MERCURY_ISA_VERSION
	.align		4
.L_292:
        /*01fc*/ 	.byte	0x03, 0x5f
        /*01fe*/ 	.short	0x0101


	//----- nvinfo : EIATTR_VRC_CTA_INIT_COUNT
	.align		4
        /*0200*/ 	.byte	0x02, 0x4a
	.zero		1
	.zero		1


	//----- nvinfo : EIATTR_SYSCALL_OFFSETS
	.align		4
        /*0204*/ 	.byte	0x04, 0x46
        /*0206*/ 	.short	(.L_294 - .L_293)


	//   ....[0]....
.L_293:
        /*0208*/ 	.word	0x00001b60


	//   ....[1]....
        /*020c*/ 	.word	0x00002070


	//   ....[2]....
        /*0210*/ 	.word	0x00002580


	//   ....[3]....
        /*0214*/ 	.word	0x00002ab0


	//   ....[4]....
        /*0218*/ 	.word	0x00002fc0


	//   ....[5]....
        /*021c*/ 	.word	0x000034d0


	//   ....[6]....
        /*0220*/ 	.word	0x000039e0


	//   ....[7]....
        /*0224*/ 	.word	0x00004650


	//   ....[8]....
        /*0228*/ 	.word	0x00004bb0


	//   ....[9]....
        /*022c*/ 	.word	0x00005110


	//   ....[10]....
        /*0230*/ 	.word	0x00005680


	//   ....[11]....
        /*0234*/ 	.word	0x00005be0


	//   ....[12]....
        /*0238*/ 	.word	0x00006140


	//   ....[13]....
        /*023c*/ 	.word	0x00006690


	//   ....[14]....
        /*0240*/ 	.word	0x000070a0


	//   ....[15]....
        /*0244*/ 	.word	0x00007220


	//   ....[16]....
        /*0248*/ 	.word	0x000073a0


	//   ....[17]....
        /*024c*/ 	.word	0x00007530


	//   ....[18]....
        /*0250*/ 	.word	0x000076b0


	//   ....[19]....
        /*0254*/ 	.word	0x00007830


	//   ....[20]....
        /*0258*/ 	.word	0x000079a0


	//   ....[21]....
        /*025c*/ 	.word	0x00008680


	//   ....[22]....
        /*0260*/ 	.word	0x00009390


	//   ....[23]....
        /*0264*/ 	.word	0x00009d80


	//   ....[24]....
        /*0268*/ 	.word	0x0000a550


	//   ....[25]....
        /*026c*/ 	.word	0x0000b860


	//   ....[26]....
        /*0270*/ 	.word	0x0000bde0


	//   ....[27]....
        /*0274*/ 	.word	0x0000c3a0


	//   ....[28]....
        /*0278*/ 	.word	0x0000c920


	//   ....[29]....
        /*027c*/ 	.word	0x0000cec0


	//   ....[30]....
        /*0280*/ 	.word	0x0000d3f0


	//   ....[31]....
        /*0284*/ 	.word	0x0000d940


	//   ....[32]....
        /*0288*/ 	.word	0x0000de70


	//   ....[33]....
        /*028c*/ 	.word	0x0000e3c0


	//   ....[34]....
        /*0290*/ 	.word	0x0000e8f0


	//   ....[35]....
        /*0294*/ 	.word	0x0000ee30


	//   ....[36]....
        /*0298*/ 	.word	0x0000f360


	//   ....[37]....
        /*029c*/ 	.word	0x0000f8b0


	//   ....[38]....
        /*02a0*/ 	.word	0x0000fde0


	//   ....[39]....
        /*02a4*/ 	.word	0x00010330


	//   ....[40]....
        /*02a8*/ 	.word	0x00010860


	//   ....[41]....
        /*02ac*/ 	.word	0x00014c40


	//   ....[42]....
        /*02b0*/ 	.word	0x00015040


	//   ....[43]....
        /*02b4*/ 	.word	0x000150d0


	//   ....[44]....
        /*02b8*/ 	.word	0x00015160


	//   ....[45]....
        /*02bc*/ 	.word	0x00016380


	//   ....[46]....
        /*02c0*/ 	.word	0x00016440


	//   ....[47]....
        /*02c4*/ 	.word	0x000164f0


	//   ....[48]....
        /*02c8*/ 	.word	0x000165a0


	//   ....[49]....
        /*02cc*/ 	.word	0x00016650


	//   ....[50]....
        /*02d0*/ 	.word	0x00016700


	//   ....[51]....
        /*02d4*/ 	.word	0x000167b0


	//   ....[52]....
        /*02d8*/ 	.word	0x00016860


	//   ....[53]....
        /*02dc*/ 	.word	0x00016910


	//   ....[54]....
        /*02e0*/ 	.word	0x000169c0


	//   ....[55]....
        /*02e4*/ 	.word	0x00016a70


	//   ....[56]....
        /*02e8*/ 	.word	0x00016b20


	//   ....[57]....
        /*02ec*/ 	.word	0x00016bd0


	//   ....[58]....
        /*02f0*/ 	.word	0x00016c80


	//   ....[59]....
        /*02f4*/ 	.word	0x00016d30


	//   ....[60]....
        /*02f8*/ 	.word	0x00016de0


	//   ....[61]....
        /*02fc*/ 	.word	0x00016e90


	//   ....[62]....
        /*0300*/ 	.word	0x00016f40


	//   ....[63]....
        /*0304*/ 	.word	0x00016ff0


	//   ....[64]....
        /*0308*/ 	.word	0x000170a0


	//   ....[65]....
        /*030c*/ 	.word	0x00017150


	//   ....[66]....
        /*0310*/ 	.word	0x00017210


	//   ....[67]....
        /*0314*/ 	.word	0x000172d0


	//   ....[68]....
        /*0318*/ 	.word	0x00017390


	//   ....[69]....
        /*031c*/ 	.word	0x00017450


	//   ....[70]....
        /*0320*/ 	.word	0x00017510


	//   ....[71]....
        /*0324*/ 	.word	0x000175b0


	//   ....[72]....
        /*0328*/ 	.word	0x00017650


	//   ....[73]....
        /*032c*/ 	.word	0x000176f0


	//   ....[74]....
        /*0330*/ 	.word	0x00017790


	//----- nvinfo : EIATTR_EXIT_INSTR_OFFSETS
	.align		4
.L_294:
        /*0334*/ 	.byte	0x04, 0x1c
        /*0336*/ 	.short	(.L_296 - .L_295)


	//   ....[0]....
.L_295:
        /*0338*/ 	.word	0x00016280


	//   ....[1]....
        /*033c*/ 	.word	0x000177a0


	//----- nvinfo : EIATTR_CRS_STACK_SIZE
	.align		4
.L_296:
        /*0340*/ 	.byte	0x04, 0x1e
        /*0342*/ 	.short	(.L_298 - .L_297)
.L_297:
        /*0344*/ 	.word	0x00000000


	//----- nvinfo : EIATTR_CBANK_PARAM_SIZE
	.align		4
.L_298:
        /*0348*/ 	.byte	0x03, 0x19
        /*034a*/ 	.short	0x00e4


	//----- nvinfo : EIATTR_PARAM_CBANK
	.align		4
        /*034c*/ 	.byte	0x04, 0x0a
        /*034e*/ 	.short	(.L_300 - .L_299)
	.align		4
.L_299:
        /*0350*/ 	.word	index@(.nv.constant0._Z13evolucion_varPdS_S_S_S_S_S_S_S_S_S_S_P7double2S1_S1_S1_S_S_S_S_iiidddiS_S1_i)
        /*0354*/ 	.short	0x0380
        /*0356*/ 	.short	0x00e4


	//----- nvinfo : EIATTR_SW_WAR
	.align		4
.L_300:
        /*0358*/ 	.byte	0x04, 0x36
        /*035a*/ 	.short	(.L_302 - .L_301)
.L_301:
        /*035c*/ 	.word	0x00000008
.L_302:


//--------------------- .nv.callgraph             --------------------------
	.section	.nv.callgraph,"",@"SHT_CUDA_CALLGRAPH"
	.align	4
	.sectionentsize	8
	.align		4
        /*0000*/ 	.word	0x00000000
	.align		4
        /*0004*/ 	.word	0xffffffff
	.align		4
        /*0008*/ 	.word	index@(_Z13stress_energyPdS_S_S_S_S_S_S_S_ddiiii)
	.align		4
        /*000c*/ 	.word	index@(vprintf)
	.align		4
        /*0010*/ 	.word	index@(_Z11fluctuationP7double2S0_S0_PdS1_dddiiiii)
	.align		4
        /*0014*/ 	.word	index@(vprintf)
	.align		4
        /*0018*/ 	.word	index@(_Z13evolucion_varPdS_S_S_S_S_S_S_S_S_S_S_P7double2S1_S1_S1_S_S_S_S_iiidddiS_S1_i)
	.align		4
        /*001c*/ 	.word	index@(vprintf)
	.align		4
        /*0020*/ 	.word	0x00000000
	.align		4
        /*0024*/ 	.word	0xfffffffe
	.align		4
        /*0028*/ 	.word	0x00000000
	.align		4
        /*002c*/ 	.word	0xfffffffd
	.align		4
        /*0030*/ 	.word	0x00000000
	.align		4
        /*0034*/ 	.word	0xfffffffc


//--------------------- .nv.constant4             --------------------------
	.section	.nv.constant4,"a",@progbits
	.align	8
	.align		8
.nv.constant4:
        /*0000*/ 	.dword	coefficient_adelantada
	.align		8
        /*0008*/ 	.dword	coefficient_centrada
	.align		8
        /*0010*/ 	.dword	coefficient_atrasada
	.align		8
        /*0018*/ 	.dword	b_i
	.align		8
        /*0020*/ 	.dword	c_i
	.align		8
        /*0028*/ 	.dword	a_ij
	.align		8
        /*0030*/ 	.dword	$str
	.align		8
        /*0038*/ 	.dword	$str$1
	.align		8
        /*0040*/ 	.dword	$str$2
	.align		8
        /*0048*/ 	.dword	$str$3
	.align		8
        /*0050*/ 	.dword	$str$4
	.align		8
        /*0058*/ 	.dword	$str$5
	.align		8
        /*0060*/ 	.dword	$str$6
	.align		8
        /*0068*/ 	.dword	$str$7
	.align		8
        /*0070*/ 	.dword	$str$8
	.align		8
        /*0078*/ 	.dword	$str$9
	.align		8
        /*0080*/ 	.dword	$str$10
	.align		8
        /*0088*/ 	.dword	$str$11
	.align		8
        /*0090*/ 	.dword	$str$12
	.align		8
        /*0098*/ 	.dword	$str$13
	.align		8
        /*00a0*/ 	.dword	$str$14
	.align		8
        /*00a8*/ 	.dword	$str$15
	.align		8
        /*00b0*/ 	.dword	$str$16
	.align		8
        /*00b8*/ 	.dword	$str$17
	.align		8
        /*00c0*/ 	.dword	$str$18
	.align		8
        /*00c8*/ 	.dword	$str$19
	.align		8
        /*00d0*/ 	.dword	$str$20
	.align		8
        /*00d8*/ 	.dword	$str$21
	.align		8
        /*00e0*/ 	.dword	$str$22
	.align		8
        /*00e8*/ 	.dword	$str$23
	.align		8
        /*00f0*/ 	.dword	$str$24
	.align		8
        /*00f8*/ 	.dword	$str$25
	.align		8
        /*0100*/ 	.dword	$str$26
	.align		8
        /*0108*/ 	.dword	$str$27
	.align		8
        /*0110*/ 	.dword	$str$28
	.align		8
        /*0118*/ 	.dword	$str$29
	.align		8
        /*0120*/ 	.dword	$str$30
	.align		8
        /*0128*/ 	.dword	$str$31
	.align		8
        /*0130*/ 	.dword	$str$32
	.align		8
        /*0138*/ 	.dword	$str$33
	.align		8
        /*0140*/ 	.dword	$str$34
	.align		8
        /*0148*/ 	.dword	$str$35
	.align		8
        /*0150*/ 	.dword	$str$36
	.align		8
        /*0158*/ 	.dword	$str$37
	.align		8
        /*0160*/ 	.dword	$str$38
	.align		8
        /*0168*/ 	.dword	$str$39
	.align		8
        /*0170*/ 	.dword	$str$40
	.align		8
        /*0178*/ 	.dword	$str$41
	.align		8
        /*0180*/ 	.dword	$str$42
	.align		8
        /*0188*/ 	.dword	$str$43
	.align		8
        /*0190*/ 	.dword	$str$44
	.align		8
        /*0198*/ 	.dword	$str$45
	.align		8
        /*01a0*/ 	.dword	$str$46
	.align		8
        /*01a8*/ 	.dword	$str$47
	.align		8
        /*01b0*/ 	.dword	$str$48
	.align		8
        /*01b8*/ 	.dword	$str$49
	.align		8
        /*01c0*/ 	.dword	$str$50
	.align		8
        /*01c8*/ 	.dword	$str$51
	.align		8
        /*01d0*/ 	.dword	$str$52
	.align		8
        /*01d8*/ 	.dword	$str$53
	.align		8
        /*01e0*/ 	.dword	$str$54
	.align		8
        /*01e8*/ 	.dword	__cudart_i2opi_d
	.align		8
        /*01f0*/ 	.dword	__cudart_sin_cos_coeffs
	.align		8
        /*01f8*/ 	.dword	vprintf


//--------------------- .text._Z8cambio_uP7double2S0_iii --------------------------
	.section	.text._Z8cambio_uP7double2S0_iii,"ax",@progbits
	.align	128
        .global         _Z8cambio_uP7double2S0_iii
        .type           _Z8cambio_uP7double2S0_iii,@function
        .size           _Z8cambio_uP7double2S0_iii,(.L_x_623 - _Z8cambio_uP7double2S0_iii)
        .other          _Z8cambio_uP7double2S0_iii,@"STO_CUDA_ENTRY STV_DEFAULT"
_Z8cambio_uP7double2S0_iii:
.text._Z8cambio_uP7double2S0_iii:
[----:B------:R-:W-:Y:S01]  /*0000*/  LDC R1, c[0x0][0x37c] ;  /* 0x0000df00ff017b82 */ /* 0x000fe20000000800 */
[----:B------:R-:W0:Y:S01]  /*0010*/  S2R R11, SR_TID.X ;  /* 0x00000000000b7919 */ /* 0x000e220000002100 */
[----:B------:R-:W1:Y:S01]  /*0020*/  LDCU.64 UR4, c[0x0][0x390] ;  /* 0x00007200ff0477ac */ /* 0x000e620008000a00 */
[----:B------:R-:W-:Y:S01]  /*0030*/  BSSY.RECONVERGENT B0, `(.L_x_0) ;  /* 0x0000011000007945 */ /* 0x000fe20003800200 */
[----:B------:R-:W0:Y:S01]  /*0040*/  S2R R0, SR_CTAID.X ;  /* 0x0000000000007919 */ /* 0x000e220000002500 */
[----:B------:R-:W2:Y:S01]  /*0050*/  LDCU UR6, c[0x0][0x398] ;  /* 0x00007300ff0677ac */ /* 0x000ea20008000800 */
[----:B------:R-:W0:Y:S01]  /*0060*/  LDCU UR7, c[0x0][0x360] ;  /* 0x00006c00ff0777ac */ /* 0x000e220008000800 */
[----:B-1----:R-:W-:-:S04]  /*0070*/  UIMAD UR4, UR5, UR4, URZ ;  /* 0x00000004050472a4 */ /* 0x002fc8000f8e02ff */
[----:B--2---:R-:W-:Y:S01]  /*0080*/  UIMAD UR4, UR4, UR6, URZ ;  /* 0x00000006040472a4 */ /* 0x004fe2000f8e02ff */
[----:B0-----:R-:W-:Y:S01]  /*0090*/  IMAD R11, R0, UR7, R11 ;  /* 0x00000007000b7c24 */ /* 0x001fe2000f8e020b */
[----:B------:R-:W-:Y:S04]  /*00a0*/  BAR.SYNC.DEFER_BLOCKING 0x0 ;  /* 0x0000000000007b1d */ /* 0x000fe80000010000 */
[----:B------:R-:W-:-:S13]  /*00b0*/  ISETP.GE.AND P0, PT, R11, UR4, PT ;  /* 0x000000040b007c0c */ /* 0x000fda000bf06270 */
[----:B------:R-:W-:Y:S05]  /*00c0*/  @P0 BRA `(.L_x_1) ;  /* 0x00000000001c0947 */ /* 0x000fea0003800000 */
[----:B------:R-:W0:Y:S01]  /*00d0*/  LDC.64 R2, c[0x0][0x388] ;  /* 0x0000e200ff027b82 */ /* 0x000e220000000a00 */
[----:B------:R-:W1:Y:S07]  /*00e0*/  LDCU.64 UR4, c[0x0][0x358] ;  /* 0x00006b00ff0477ac */ /* 0x000e6e0008000a00 */
[----:B------:R-:W2:Y:S01]  /*00f0*/  LDC.64 R8, c[0x0][0x380] ;  /* 0x0000e000ff087b82 */ /* 0x000ea20000000a00 */
[----:B0-----:R-:W-:-:S05]  /*0100*/  IMAD.WIDE R2, R11, 0x10, R2 ;  /* 0x000000100b027825 */ /* 0x001fca00078e0202 */
[----:B-1----:R-:W3:Y:S01]  /*0110*/  LDG.E.128 R4, desc[UR4][R2.64] ;  /* 0x0000000402047981 */ /* 0x002ee2000c1e1d00 */
[----:B--2---:R-:W-:-:S05]  /*0120*/  IMAD.WIDE R8, R11, 0x10, R8 ;  /* 0x000000100b087825 */ /* 0x004fca00078e0208 */
[----:B---3--:R0:W-:Y:S02]  /*0130*/  STG.E.128 desc[UR4][R8.64], R4 ;  /* 0x0000000408007986 */ /* 0x0081e4000c101d04 */
.L_x_1:
[----:B------:R-:W-:Y:S05]  /*0140*/  BSYNC.RECONVERGENT B0 ;  /* 0x0000000000007941 */ /* 0x000fea0003800200 */
.L_x_0:
[----:B------:R-:W-:Y:S06]  /*0150*/  BAR.SYNC.DEFER_BLOCKING 0x0 ;  /* 0x0000000000007b1d */ /* 0x000fec0000010000 */
[----:B------:R-:W-:Y:S05]  /*0160*/  EXIT ;  /* 0x000000000000794d */ /* 0x000fea0003800000 */
.L_x_2:
[----:B------:R-:W-:-:S00]  /*0170*/  BRA `(.L_x_2) ;  /* 0xfffffffc00fc7947 */ /* 0x000fc0000383ffff */
[----:B------:R-:W-:-:S00]  /*0180*/  NOP ;  /* 0x0000000000007918 */ /* 0x000fc00000000000 */
[----:B------:R-:W-:-:S00]  /*0190*/  NOP ;  /* 0x0000000000007918 */ /* 0x000fc00000000000 */
[----:B------:R-:W-:-:S00]  /*01a0*/  NOP ;  /* 0x0000000000007918 */ /* 0x000fc00000000000 */
[----:B------:R-:W-:-:S00]  /*01b0*/  NOP ;  /* 0x0000000000007918 */ /* 0x000fc00000000000 */
[----:B------:R-:W-:-:S00]  /*01c0*/  NOP ;  /* 0x0000000000007918 */ /* 0x000fc00000000000 */
[----:B------:R-:W-:-:S00]  /*01d0*/  NOP ;  /* 0x0000000000007918 */ /* 0x000fc00000000000 */
[----:B------:R-:W-:-:S00]  /*01e0*/  NOP ;  /* 0x0000000000007918 */ /* 0x000fc00000000000 */
[----:B------:R-:W-:-:S00]  /*01f0*/  NOP ;  /* 0x0000000000007918 */ /* 0x000fc00000000000 */
.L_x_623:


//--------------------- .text._Z13stress_energyPdS_S_S_S_S_S_S_S_ddiiii --------------------------
	.section	.text._Z13stress_energyPdS_S_S_S_S_S_S_S_ddiiii,"ax",@progbits
	.align	128
        .global         _Z13stress_energyPdS_S_S_S_S_S_S_S_ddiiii
        .type           _Z13stress_energyPdS_S_S_S_S_S_S_S_ddiiii,@function
        .size           _Z13stress_energyPdS_S_S_S_S_S_S_S_ddiiii,(.L_x_616 - _Z13stress_energyPdS_S_S_S_S_S_S_S_ddiiii)
        .other          _Z13stress_energyPdS_S_S_S_S_S_S_S_ddiiii,@"STO_CUDA_ENTRY STV_DEFAULT"
_Z13stress_energyPdS_S_S_S_S_S_S_S_ddiiii:
.text._Z13stress_energyPdS_S_S_S_S_S_S_S_ddiiii:
[----:B------:R-:W0:Y:S01]  /*0000*/  LDC R1, c[0x0][0x37c] ;  /* 0x0000df00ff017b82 */ /* 0x000e220000000800 */
[----:B------:R-:W1:Y:S01]  /*0010*/  S2R R6, SR_TID.X ;  /* 0x0000000000067919 */ /* 0x000e620000002100 */
[----:B------:R-:W2:Y:S01]  /*0020*/  LDCU UR5, c[0x0][0x2fc] ;  /* 0x00005f80ff0577ac */ /* 0x000ea20008000800 */
[----:B0-----:R-:W-:Y:S01]  /*0030*/  VIADD R1, R1, 0xfffffff8 ;  /* 0xfffffff801017836 */ /* 0x001fe20000000000 */
[----:B------:R-:W1:Y:S01]  /*0040*/  S2R R3, SR_CTAID.X ;  /* 0x0000000000037919 */ /* 0x000e620000002500 */
[----:B------:R-:W1:Y:S01]  /*0050*/  LDCU UR6, c[0x0][0x360] ;  /* 0x00006c00ff0677ac */ /* 0x000e620008000800 */
[----:B------:R-:W0:Y:S01]  /*0060*/  LDCU UR7, c[0x0][0x3d8] ;  /* 0x00007b00ff0777ac */ /* 0x000e220008000800 */
[----:B------:R-:W3:Y:S02]  /*0070*/  LDCU UR4, c[0x0][0x2f8] ;  /* 0x00005f00ff0477ac */ /* 0x000ee40008000800 */
[----:B---3--:R-:W-:Y:S01]  /*0080*/  IADD3 R24, P1, PT, R1, UR4, RZ ;  /* 0x0000000401187c10 */ /* 0x008fe2000ff3e0ff */
[----:B-1----:R-:W-:-:S04]  /*0090*/  IMAD R6, R3, UR6, R6 ;  /* 0x0000000603067c24 */ /* 0x002fc8000f8e0206 */
[----:B--2---:R-:W-:Y:S01]  /*00a0*/  IMAD.X R2, RZ, RZ, UR5, P1 ;  /* 0x00000005ff027e24 */ /* 0x004fe200088e06ff */
[----:B0-----:R-:W-:-:S13]  /*00b0*/  ISETP.GE.AND P0, PT, R6, UR7, PT ;  /* 0x0000000706007c0c */ /* 0x001fda000bf06270 */
[----:B------:R-:W-:Y:S05]  /*00c0*/  @P0 EXIT ;  /* 0x000000000000094d */ /* 0x000fea0003800000 */
[----:B------:R-:W0:Y:S01]  /*00d0*/  LDC R25, c[0x0][0x3e4] ;  /* 0x0000f900ff197b82 */ /* 0x000e220000000800 */
[----:B------:R-:W1:Y:S01]  /*00e0*/  LDCU.64 UR36, c[0x0][0x358] ;  /* 0x00006b00ff2477ac */ /* 0x000e620008000a00 */
[----:B------:R-:W2:Y:S06]  /*00f0*/  LDCU UR4, c[0x0][0x3d4] ;  /* 0x00007a80ff0477ac */ /* 0x000eac0008000800 */
[----:B------:R-:W3:Y:S08]  /*0100*/  LDC.64 R30, c[0x0][0x3a0] ;  /* 0x0000e800ff1e7b82 */ /* 0x000ef00000000a00 */
[----:B------:R-:W4:Y:S01]  /*0110*/  LDC.64 R14, c[0x0][0x3d0] ;  /* 0x0000f400ff0e7b82 */ /* 0x000f220000000a00 */
[----:B0-----:R-:W-:-:S04]  /*0120*/  IMAD R25, R25, UR7, RZ ;  /* 0x0000000719197c24 */ /* 0x001fc8000f8e02ff */
[----:B------:R-:W-:-:S04]  /*0130*/  IMAD.IADD R10, R6, 0x1, R25 ;  /* 0x00000001060a7824 */ /* 0x000fc800078e0219 */
[C---:B---3--:R-:W-:Y:S01]  /*0140*/  IMAD.WIDE R4, R10.reuse, 0x8, R30 ;  /* 0x000000080a047825 */ /* 0x048fe200078e021e */
[----:B------:R-:W-:-:S05]  /*0150*/  IADD3 R3, PT, PT, R10, UR7, RZ ;  /* 0x000000070a037c10 */ /* 0x000fca000fffe0ff */
[----:B------:R-:W-:Y:S01]  /*0160*/  IMAD.WIDE R30, R3, 0x8, R30 ;  /* 0x00000008031e7825 */ /* 0x000fe200078e021e */
[----:B-1----:R-:W3:Y:S04]  /*0170*/  LDG.E.64 R4, desc[UR36][R4.64] ;  /* 0x0000002404047981 */ /* 0x002ee8000c1e1b00 */
[----:B------:R-:W3:Y:S01]  /*0180*/  LDG.E.64 R28, desc[UR36][R30.64] ;  /* 0x000000241e1c7981 */ /* 0x000ee2000c1e1b00 */
[----:B--2---:R-:W4:Y:S01]  /*0190*/  MUFU.RCP64H R9, UR4 ;  /* 0x0000000400097d08 */ /* 0x004f220008001800 */
[----:B------:R-:W-:Y:S01]  /*01a0*/  IMAD.MOV.U32 R8, RZ, RZ, 0x1 ;  /* 0x00000001ff087424 */ /* 0x000fe200078e00ff */
[----:B------:R-:W-:Y:S05]  /*01b0*/  BSSY.RECONVERGENT B0, `(.L_x_3) ;  /* 0x0000015000007945 */ /* 0x000fea0003800200 */
[----:B----4-:R-:W-:-:S08]  /*01c0*/  DFMA R12, R8, -R14, 1 ;  /* 0x3ff00000080c742b */ /* 0x010fd0000000080e */
[----:B------:R-:W-:-:S08]  /*01d0*/  DFMA R12, R12, R12, R12 ;  /* 0x0000000c0c0c722b */ /* 0x000fd0000000000c */
[----:B------:R-:W-:-:S08]  /*01e0*/  DFMA R12, R8, R12, R8 ;  /* 0x0000000c080c722b */ /* 0x000fd00000000008 */
[----:B------:R-:W-:-:S08]  /*01f0*/  DFMA R8, R12, -R14, 1 ;  /* 0x3ff000000c08742b */ /* 0x000fd0000000080e */
[----:B------:R-:W-:Y:S02]  /*0200*/  DFMA R8, R12, R8, R12 ;  /* 0x000000080c08722b */ /* 0x000fe4000000000c */
[----:B---3--:R-:W-:-:S08]  /*0210*/  DADD R32, R28, -R4 ;  /* 0x000000001c207229 */ /* 0x008fd00000000804 */
[----:B------:R-:W-:Y:S02]  /*0220*/  DMUL R4, R32, R8 ;  /* 0x0000000820047228 */ /* 0x000fe40000000000 */
[----:B------:R-:W-:-:S06]  /*0230*/  FSETP.GEU.AND P1, PT, |R33|, 6.5827683646048100446e-37, PT ;  /* 0x036000002100780b */ /* 0x000fcc0003f2e200 */
[----:B------:R-:W-:-:S08]  /*0240*/  DFMA R12, R4, -R14, R32 ;  /* 0x8000000e040c722b */ /* 0x000fd00000000020 */
[----:B------:R-:W-:-:S10]  /*0250*/  DFMA R4, R8, R12, R4 ;  /* 0x0000000c0804722b */ /* 0x000fd40000000004 */
[----:B------:R-:W-:-:S05]  /*0260*/  FFMA R0, RZ, UR4, R5 ;  /* 0x00000004ff007c23 */ /* 0x000fca0008000005 */
[----:B------:R-:W-:-:S13]  /*0270*/  FSETP.GT.AND P0, PT, |R0|, 1.469367938527859385e-39, PT ;  /* 0x001000000000780b */ /* 0x000fda0003f04200 */
[----:B------:R-:W-:Y:S05]  /*0280*/  @P0 BRA P1, `(.L_x_4) ;  /* 0x00000000001c0947 */ /* 0x000fea0000800000 */
[----:B------:R-:W0:Y:S01]  /*0290*/  LDCU.64 UR4, c[0x0][0x3d0] ;  /* 0x00007a00ff0477ac */ /* 0x000e220008000a00 */
[----:B------:R-:W-:Y:S01]  /*02a0*/  MOV R8, 0x2e0 ;  /* 0x000002e000087802 */ /* 0x000fe20000000f00 */
[----:B0-----:R-:W-:Y:S02]  /*02b0*/  IMAD.U32 R34, RZ, RZ, UR4 ;  /* 0x00000004ff227e24 */ /* 0x001fe4000f8e00ff */
[----:B------:R-:W-:-:S07]  /*02c0*/  IMAD.U32 R37, RZ, RZ, UR5 ;  /* 0x00000005ff257e24 */ /* 0x000fce000f8e00ff */
[----:B------:R-:W-:Y:S05]  /*02d0*/  CALL.REL.NOINC `($__internal_1_$__cuda_sm20_div_rn_f64_full) ;  /* 0x0000002400cc7944 */ /* 0x000fea0003c00000 */
[----:B------:R-:W-:Y:S01]  /*02e0*/  MOV R4, R32 ;  /* 0x0000002000047202 */ /* 0x000fe20000000f00 */
[----:B------:R-:W-:-:S07]  /*02f0*/  IMAD.MOV.U32 R5, RZ, RZ, R33 ;  /* 0x000000ffff057224 */ /* 0x000fce00078e0021 */
.L_x_4:
[----:B------:R-:W-:Y:S05]  /*0300*/  BSYNC.RECONVERGENT B0 ;  /* 0x0000000000007941 */ /* 0x000fea0003800200 */
.L_x_3:
[----:B------:R-:W0:Y:S01]  /*0310*/  LDC R11, c[0x0][0x3d8] ;  /* 0x0000f600ff0b7b82 */ /* 0x000e220000000800 */
[----:B------:R-:W-:Y:S01]  /*0320*/  ISETP.GE.AND P2, PT, R10, RZ, PT ;  /* 0x000000ff0a00720c */ /* 0x000fe20003f46270 */
[----:B------:R-:W-:Y:S01]  /*0330*/  BSSY.RECONVERGENT B0, `(.L_x_5) ;  /* 0x0000028000007945 */ /* 0x000fe20003800200 */
[----:B0-----:R-:W-:-:S04]  /*0340*/  IABS R3, R11 ;  /* 0x0000000b00037213 */ /* 0x001fc80000000000 */
[----:B------:R-:W0:Y:S08]  /*0350*/  I2F.RP R0, R3 ;  /* 0x0000000300007306 */ /* 0x000e300000209400 */
[----:B0-----:R-:W0:Y:S02]  /*0360*/  MUFU.RCP R0, R0 ;  /* 0x0000000000007308 */ /* 0x001e240000001000 */
[----:B0-----:R-:W-:-:S06]  /*0370*/  VIADD R8, R0, 0xffffffe ;  /* 0x0ffffffe00087836 */ /* 0x001fcc0000000000 */
[----:B------:R0:W1:Y:S02]  /*0380*/  F2I.FTZ.U32.TRUNC.NTZ R9, R8 ;  /* 0x0000000800097305 */ /* 0x000064000021f000 */
[----:B0-----:R-:W-:Y:S02]  /*0390*/  HFMA2 R8, -RZ, RZ, 0, 0 ;  /* 0x00000000ff087431 */ /* 0x001fe400000001ff */
[----:B-1----:R-:W-:-:S04]  /*03a0*/  IMAD.MOV R12, RZ, RZ, -R9 ;  /* 0x000000ffff0c7224 */ /* 0x002fc800078e0a09 */
[----:B------:R-:W-:Y:S01]  /*03b0*/  IMAD R7, R12, R3, RZ ;  /* 0x000000030c077224 */ /* 0x000fe200078e02ff */
[----:B------:R-:W-:-:S03]  /*03c0*/  IABS R12, R10 ;  /* 0x0000000a000c7213 */ /* 0x000fc60000000000 */
[----:B------:R-:W-:-:S06]  /*03d0*/  IMAD.HI.U32 R9, R9, R7, R8 ;  /* 0x0000000709097227 */ /* 0x000fcc00078e0008 */
[----:B------:R-:W-:-:S04]  /*03e0*/  IMAD.HI.U32 R9, R9, R12, RZ ;  /* 0x0000000c09097227 */ /* 0x000fc800078e00ff */
[----:B------:R-:W-:-:S04]  /*03f0*/  IMAD.MOV R9, RZ, RZ, -R9 ;  /* 0x000000ffff097224 */ /* 0x000fc800078e0a09 */
[----:B------:R-:W-:-:S05]  /*0400*/  IMAD R0, R3, R9, R12 ;  /* 0x0000000903007224 */ /* 0x000fca00078e020c */
[----:B------:R-:W-:-:S13]  /*0410*/  ISETP.GT.U32.AND P0, PT, R3, R0, PT ;  /* 0x000000000300720c */ /* 0x000fda0003f04070 */
[----:B------:R-:W-:Y:S01]  /*0420*/  @!P0 IMAD.IADD R0, R0, 0x1, -R3 ;  /* 0x0000000100008824 */ /* 0x000fe200078e0a03 */
[----:B------:R-:W-:-:S04]  /*0430*/  ISETP.NE.AND P0, PT, R11, RZ, PT ;  /* 0x000000ff0b00720c */ /* 0x000fc80003f05270 */
[----:B------:R-:W-:-:S13]  /*0440*/  ISETP.GT.U32.AND P1, PT, R3, R0, PT ;  /* 0x000000000300720c */ /* 0x000fda0003f24070 */
[----:B------:R-:W-:-:S05]  /*0450*/  @!P1 IMAD.IADD R0, R0, 0x1, -R3 ;  /* 0x0000000100009824 */ /* 0x000fca00078e0a03 */
[----:B------:R-:W-:-:S05]  /*0460*/  MOV R3, R0 ;  /* 0x0000000000037202 */ /* 0x000fca0000000f00 */
[----:B------:R-:W-:Y:S01]  /*0470*/  @!P2 IMAD.MOV R3, RZ, RZ, -R3 ;  /* 0x000000ffff03a224 */ /* 0x000fe200078e0a03 */
[----:B------:R-:W-:-:S04]  /*0480*/  @!P0 LOP3.LUT R3, RZ, R11, RZ, 0x33, !PT ;  /* 0x0000000bff038212 */ /* 0x000fc800078e33ff */
[----:B------:R-:W-:-:S13]  /*0490*/  ISETP.NE.AND P0, PT, R3, RZ, PT ;  /* 0x000000ff0300720c */ /* 0x000fda0003f05270 */
[----:B------:R-:W-:Y:S05]  /*04a0*/  @P0 BRA `(.L_x_6) ;  /* 0x0000000000180947 */ /* 0x000fea0003800000 */
[----:B------:R-:W2:Y:S04]  /*04b0*/  LDG.E.64 R10, desc[UR36][R30.64+0x8] ;  /* 0x000008241e0a7981 */ /* 0x000ea8000c1e1b00 */
[----:B------:R-:W3:Y:S01]  /*04c0*/  LDG.E.64 R12, desc[UR36][R30.64+0x10] ;  /* 0x000010241e0c7981 */ /* 0x000ee2000c1e1b00 */
[----:B------:R-:W-:-:S08]  /*04d0*/  DMUL R8, R28, -1.5 ;  /* 0xbff800001c087828 */ /* 0x000fd00000000000 */
[----:B--2---:R-:W-:-:S08]  /*04e0*/  DFMA R8, R10, 2, R8 ;  /* 0x400000000a08782b */ /* 0x004fd00000000008 */
[----:B---3--:R-:W-:Y:S01]  /*04f0*/  DFMA R8, R12, -0.5, R8 ;  /* 0xbfe000000c08782b */ /* 0x008fe20000000008 */
[----:B------:R-:W-:Y:S10]  /*0500*/  BRA `(.L_x_7) ;  /* 0x0000000000287947 */ /* 0x000ff40003800000 */
.L_x_6:
[----:B------:R-:W-:Y:S01]  /*0510*/  VIADD R0, R11, 0xffffffff ;  /* 0xffffffff0b007836 */ /* 0x000fe20000000000 */
[----:B------:R-:W2:Y:S04]  /*0520*/  LDG.E.64 R12, desc[UR36][R30.64+0x8] ;  /* 0x000008241e0c7981 */ /* 0x000ea8000c1e1b00 */
[----:B------:R-:W-:-:S13]  /*0530*/  ISETP.NE.AND P0, PT, R3, R0, PT ;  /* 0x000000000300720c */ /* 0x000fda0003f05270 */
[----:B------:R-:W3:Y:S04]  /*0540*/  @P0 LDG.E.64 R10, desc[UR36][R30.64+-0x8] ;  /* 0xfffff8241e0a0981 */ /* 0x000ee8000c1e1b00 */
[----:B------:R-:W4:Y:S01]  /*0550*/  @!P0 LDG.E.64 R14, desc[UR36][R30.64+0x10] ;  /* 0x000010241e0e8981 */ /* 0x000f22000c1e1b00 */
[----:B--2---:R-:W-:-:S08]  /*0560*/  @!P0 DADD R8, R12, R12 ;  /* 0x000000000c088229 */ /* 0x004fd0000000000c */
[----:B------:R-:W-:Y:S02]  /*0570*/  @!P0 DFMA R8, R28, 0.5, -R8 ;  /* 0x3fe000001c08882b */ /* 0x000fe40000000808 */
[----:B---3--:R-:W-:-:S06]  /*0580*/  @P0 DMUL R10, R10, 0.5 ;  /* 0x3fe000000a0a0828 */ /* 0x008fcc0000000000 */
[----:B----4-:R-:W-:Y:S02]  /*0590*/  @!P0 DFMA R8, R14, 1.5, R8 ;  /* 0x3ff800000e08882b */ /* 0x010fe40000000008 */
[----:B------:R-:W-:-:S11]  /*05a0*/  @P0 DFMA R8, R12, 0.5, -R10 ;  /* 0x3fe000000c08082b */ /* 0x000fd6000000080a */
.L_x_7:
[----:B------:R-:W-:Y:S05]  /*05b0*/  BSYNC.RECONVERGENT B0 ;  /* 0x0000000000007941 */ /* 0x000fea0003800200 */
.L_x_5:
[----:B------:R-:W0:Y:S01]  /*05c0*/  LDCU.64 UR6, c[0x0][0x3c8] ;  /* 0x00007900ff0677ac */ /* 0x000e220008000a00 */
[----:B------:R-:W-:Y:S01]  /*05d0*/  ISETP.NE.AND P0, PT, R6, RZ, PT ;  /* 0x000000ff0600720c */ /* 0x000fe20003f05270 */
[----:B------:R-:W-:Y:S01]  /*05e0*/  IMAD.MOV.U32 R10, RZ, RZ, 0x1 ;  /* 0x00000001ff0a7424 */ /* 0x000fe200078e00ff */
[----:B------:R-:W-:Y:S01]  /*05f0*/  FSETP.GEU.AND P2, PT, |R9|, 6.5827683646048100446e-37, PT ;  /* 0x036000000900780b */ /* 0x000fe20003f4e200 */
[----:B------:R-:W1:Y:S01]  /*0600*/  LDCU UR4, c[0x0][0x3cc] ;  /* 0x00007980ff0477ac */ /* 0x000e620008000800 */
[----:B------:R-:W-:Y:S09]  /*0610*/  BSSY.RECONVERGENT B0, `(.L_x_8) ;  /* 0x000001c000007945 */ /* 0x000ff20003800200 */
[----:B0-----:R-:W-:Y:S01]  /*0620*/  @!P0 IMAD.U32 R14, RZ, RZ, UR6 ;  /* 0x00000006ff0e8e24 */ /* 0x001fe2000f8e00ff */
[----:B------:R-:W-:Y:S01]  /*0630*/  @!P0 MOV R15, UR7 ;  /* 0x00000007000f8c02 */ /* 0x000fe20008000f00 */
[----:B-1----:R-:W0:Y:S05]  /*0640*/  MUFU.RCP64H R11, UR4 ;  /* 0x00000004000b7d08 */ /* 0x002e2a0008001800 */
[----:B------:R-:W-:-:S08]  /*0650*/  @!P0 DMUL R26, R14, 0.5 ;  /* 0x3fe000000e1a8828 */ /* 0x000fd00000000000 */
[----:B------:R-:W-:Y:S01]  /*0660*/  @!P0 DFMA R26, RZ, R14, R26 ;  /* 0x0000000eff1a822b */ /* 0x000fe2000000001a */
[----:B------:R-:W-:Y:S02]  /*0670*/  @P0 IMAD.U32 R14, RZ, RZ, UR6 ;  /* 0x00000006ff0e0e24 */ /* 0x000fe4000f8e00ff */
[----:B------:R-:W-:-:S06]  /*0680*/  @P0 IMAD.U32 R15, RZ, RZ, UR7 ;  /* 0x00000007ff0f0e24 */ /* 0x000fcc000f8e00ff */
[----:B0-----:R-:W-:-:S08]  /*0690*/  DFMA R12, R10, -R14, 1 ;  /* 0x3ff000000a0c742b */ /* 0x001fd0000000080e */
[----:B------:R-:W-:-:S08]  /*06a0*/  DFMA R12, R12, R12, R12 ;  /* 0x0000000c0c0c722b */ /* 0x000fd0000000000c */
[----:B------:R-:W-:-:S08]  /*06b0*/  DFMA R12, R10, R12, R10 ;  /* 0x0000000c0a0c722b */ /* 0x000fd0000000000a */
[----:B------:R-:W-:-:S08]  /*06c0*/  DFMA R10, R12, -R14, 1 ;  /* 0x3ff000000c0a742b */ /* 0x000fd0000000080e */
[----:B------:R-:W-:-:S08]  /*06d0*/  DFMA R10, R12, R10, R12 ;  /* 0x0000000a0c0a722b */ /* 0x000fd0000000000c */
[----:B------:R-:W-:-:S08]  /*06e0*/  DMUL R32, R10, R8 ;  /* 0x000000080a207228 */ /* 0x000fd00000000000 */
[----:B------:R-:W-:-:S08]  /*06f0*/  DFMA R12, R32, -R14, R8 ;  /* 0x8000000e200c722b */ /* 0x000fd00000000008 */
[----:B------:R-:W-:Y:S01]  /*0700*/  DFMA R32, R10, R12, R32 ;  /* 0x0000000c0a20722b */ /* 0x000fe20000000020 */
[----:B------:R-:W0:Y:S09]  /*0710*/  @P0 I2F.F64 R10, R6 ;  /* 0x00000006000a0312 */ /* 0x000e320000201c00 */
[----:B------:R-:W-:-:S05]  /*0720*/  FFMA R0, RZ, UR4, R33 ;  /* 0x00000004ff007c23 */ /* 0x000fca0008000021 */
[----:B------:R-:W-:Y:S01]  /*0730*/  FSETP.GT.AND P1, PT, |R0|, 1.469367938527859385e-39, PT ;  /* 0x001000000000780b */ /* 0x000fe20003f24200 */
[----:B0-----:R-:W-:-:S12]  /*0740*/  @P0 DMUL R26, R10, R14 ;  /* 0x0000000e0a1a0228 */ /* 0x001fd80000000000 */
[----:B------:R-:W-:Y:S05]  /*0750*/  @P1 BRA P2, `(.L_x_9) ;  /* 0x00000000001c1947 */ /* 0x000fea0001000000 */
[----:B------:R-:W0:Y:S01]  /*0760*/  LDCU.64 UR4, c[0x0][0x3c8] ;  /* 0x00007900ff0477ac */ /* 0x000e220008000a00 */
[----:B------:R-:W-:Y:S01]  /*0770*/  MOV R32, R8 ;  /* 0x0000000800207202 */ /* 0x000fe20000000f00 */
[----:B------:R-:W-:Y:S01]  /*0780*/  IMAD.MOV.U32 R33, RZ, RZ, R9 ;  /* 0x000000ffff217224 */ /* 0x000fe200078e0009 */
[----:B------:R-:W-:Y:S01]  /*0790*/  MOV R8, 0x7d0 ;  /* 0x000007d000087802 */ /* 0x000fe20000000f00 */
[----:B0-----:R-:W-:Y:S02]  /*07a0*/  IMAD.U32 R34, RZ, RZ, UR4 ;  /* 0x00000004ff227e24 */ /* 0x001fe4000f8e00ff */
[----:B------:R-:W-:-:S07]  /*07b0*/  IMAD.U32 R37, RZ, RZ, UR5 ;  /* 0x00000005ff257e24 */ /* 0x000fce000f8e00ff */
[----:B------:R-:W-:Y:S05]  /*07c0*/  CALL.REL.NOINC `($__internal_1_$__cuda_sm20_div_rn_f64_full) ;  /* 0x0000002000907944 */ /* 0x000fea0003c00000 */
.L_x_9:
[----:B------:R-:W-:Y:S05]  /*07d0*/  BSYNC.RECONVERGENT B0 ;  /* 0x0000000000007941 */ /* 0x000fea0003800200 */
.L_x_8:
[----:B------:R-:W0:Y:S01]  /*07e0*/  LDC.64 R42, c[0x0][0x3b8] ;  /* 0x0000ee00ff2a7b82 */ /* 0x000e220000000a00 */
[----:B------:R-:W1:Y:S07]  /*07f0*/  LDCU UR4, c[0x0][0x3e0] ;  /* 0x00007c00ff0477ac */ /* 0x000e6e0008000800 */
[----:B------:R-:W2:Y:S08]  /*0800*/  LDC.64 R20, c[0x0][0x3a8] ;  /* 0x0000ea00ff147b82 */ /* 0x000eb00000000a00 */
[----:B------:R-:W3:Y:S01]  /*0810*/  LDC.64 R14, c[0x0][0x3b0] ;  /* 0x0000ec00ff0e7b82 */ /* 0x000ee20000000a00 */
[----:B0-----:R-:W-:-:S07]  /*0820*/  IMAD.WIDE R42, R6, 0x8, R42 ;  /* 0x00000008062a7825 */ /* 0x001fce00078e022a */
[----:B------:R-:W0:Y:S01]  /*0830*/  LDC.64 R18, c[0x0][0x3c0] ;  /* 0x0000f000ff127b82 */ /* 0x000e220000000a00 */
[----:B------:R-:W4:Y:S01]  /*0840*/  LDG.E.64 R42, desc[UR36][R42.64] ;  /* 0x000000242a2a7981 */ /* 0x000f22000c1e1b00 */
[----:B--2---:R-:W-:-:S06]  /*0850*/  IMAD.WIDE R20, R6, 0x8, R20 ;  /* 0x0000000806147825 */ /* 0x004fcc00078e0214 */
[----:B------:R-:W1:Y:S01]  /*0860*/  LDC R11, c[0x0][0x3d8] ;  /* 0x0000f600ff0b7b82 */ /* 0x000e620000000800 */
[----:B------:R-:W2:Y:S01]  /*0870*/  LDG.E.64 R22, desc[UR36][R20.64] ;  /* 0x0000002414167981 */ /* 0x000ea2000c1e1b00 */
[----:B---3--:R-:W-:-:S05]  /*0880*/  IMAD.WIDE R14, R6, 0x8, R14 ;  /* 0x00000008060e7825 */ /* 0x008fca00078e020e */
[----:B------:R-:W2:Y:S01]  /*0890*/  LDG.E.64 R12, desc[UR36][R14.64] ;  /* 0x000000240e0c7981 */ /* 0x000ea2000c1e1b00 */
[----:B0-----:R-:W-:-:S04]  /*08a0*/  IMAD.WIDE R18, R6, 0x8, R18 ;  /* 0x0000000806127825 */ /* 0x001fc800078e0212 */
[----:B-1----:R-:W-:-:S04]  /*08b0*/  IMAD R11, R11, UR4, RZ ;  /* 0x000000040b0b7c24 */ /* 0x002fc8000f8e02ff */
[C---:B------:R-:W-:Y:S02]  /*08c0*/  IMAD.WIDE R16, R11.reuse, 0x8, R18 ;  /* 0x000000080b107825 */ /* 0x040fe400078e0212 */
[----:B------:R-:W3:Y:S02]  /*08d0*/  LDG.E.64 R18, desc[UR36][R18.64] ;  /* 0x0000002412127981 */ /* 0x000ee4000c1e1b00 */
[C---:B------:R-:W-:Y:S02]  /*08e0*/  IMAD.WIDE R8, R11.reuse, 0x8, R16 ;  /* 0x000000080b087825 */ /* 0x040fe400078e0210 */
[----:B------:R-:W3:Y:S04]  /*08f0*/  LDG.E.64 R16, desc[UR36][R16.64] ;  /* 0x0000002410107981 */ /* 0x000ee8000c1e1b00 */
[----:B------:R0:W3:Y:S01]  /*0900*/  LDG.E.64 R36, desc[UR36][R8.64] ;  /* 0x0000002408247981 */ /* 0x0000e2000c1e1b00 */
[----:B------:R-:W-:-:S06]  /*0910*/  IMAD.WIDE R10, R11, 0x8, R8 ;  /* 0x000000080b0a7825 */ /* 0x000fcc00078e0208 */
[----:B------:R-:W5:Y:S01]  /*0920*/  LDG.E.64 R10, desc[UR36][R10.64] ;  /* 0x000000240a0a7981 */ /* 0x000f62000c1e1b00 */
[----:B------:R-:W-:Y:S01]  /*0930*/  MOV R38, 0x1 ;  /* 0x0000000100267802 */ /* 0x000fe20000000f00 */
[----:B------:R-:W-:Y:S01]  /*0940*/  BSSY.RECONVERGENT B0, `(.L_x_10) ;  /* 0x000001b000007945 */ /* 0x000fe20003800200 */
[----:B----4-:R-:W-:-:S06]  /*0950*/  DMUL R34, R42, R42 ;  /* 0x0000002a2a227228 */ /* 0x010fcc0000000000 */
[----:B------:R-:W1:Y:S02]  /*0960*/  MUFU.RCP64H R39, R35 ;  /* 0x0000002300277308 */ /* 0x000e640000001800 */
[----:B-1----:R-:W-:-:S08]  /*0970*/  DFMA R40, -R34, R38, 1 ;  /* 0x3ff000002228742b */ /* 0x002fd00000000126 */
[----:B------:R-:W-:-:S08]  /*0980*/  DFMA R40, R40, R40, R40 ;  /* 0x000000282828722b */ /* 0x000fd00000000028 */
[----:B------:R-:W-:Y:S02]  /*0990*/  DFMA R40, R38, R40, R38 ;  /* 0x000000282628722b */ /* 0x000fe40000000026 */
[----:B--2---:R-:W-:-:S06]  /*09a0*/  DMUL R38, R22, R12 ;  /* 0x0000000c16267228 */ /* 0x004fcc0000000000 */
[----:B------:R-:W-:Y:S02]  /*09b0*/  DFMA R44, -R34, R40, 1 ;  /* 0x3ff00000222c742b */ /* 0x000fe40000000128 */
[----:B------:R-:W-:-:S06]  /*09c0*/  DMUL R38, R12, R38 ;  /* 0x000000260c267228 */ /* 0x000fcc0000000000 */
[----:B------:R-:W-:-:S08]  /*09d0*/  DFMA R44, R40, R44, R40 ;  /* 0x0000002c282c722b */ /* 0x000fd00000000028 */
[----:B0-----:R-:W-:-:S08]  /*09e0*/  DMUL R8, R38, R44 ;  /* 0x0000002c26087228 */ /* 0x001fd00000000000 */
[----:B------:R-:W-:-:S08]  /*09f0*/  DFMA R40, -R34, R8, R38 ;  /* 0x000000082228722b */ /* 0x000fd00000000126 */
[----:B------:R-:W-:Y:S01]  /*0a00*/  DFMA R8, R44, R40, R8 ;  /* 0x000000282c08722b */ /* 0x000fe20000000008 */
[----:B------:R-:W-:-:S09]  /*0a10*/  FSETP.GEU.AND P1, PT, |R39|, 6.5827683646048100446e-37, PT ;  /* 0x036000002700780b */ /* 0x000fd20003f2e200 */
[----:B------:R-:W-:-:S05]  /*0a20*/  FFMA R0, RZ, R35, R9 ;  /* 0x00000023ff007223 */ /* 0x000fca0000000009 */
[----:B------:R-:W-:Y:S01]  /*0a30*/  FSETP.GT.AND P0, PT, |R0|, 1.469367938527859385e-39, PT ;  /* 0x001000000000780b */ /* 0x000fe20003f04200 */
[----:B---3--:R-:W-:Y:S02]  /*0a40*/  DFMA R18, R4, R4, R18 ;  /* 0x000000040412722b */ /* 0x008fe40000000012 */
[C---:B------:R-:W-:Y:S02]  /*0a50*/  DFMA R16, R32.reuse, R32, R16 ;  /* 0x000000202010722b */ /* 0x040fe40000000010 */
[----:B------:R-:W-:-:S08]  /*0a60*/  DFMA R4, R32, R4, R36 ;  /* 0x000000042004722b */ /* 0x000fd00000000024 */
[----:B------:R-:W-:Y:S05]  /*0a70*/  @P0 BRA P1, `(.L_x_11) ;  /* 0x00000000001c0947 */ /* 0x000fea0000800000 */
[----:B------:R-:W-:Y:S01]  /*0a80*/  IMAD.MOV.U32 R32, RZ, RZ, R38 ;  /* 0x000000ffff207224 */ /* 0x000fe200078e0026 */
[----:B------:R-:W-:Y:S01]  /*0a90*/  MOV R8, 0xad0 ;  /* 0x00000ad000087802 */ /* 0x000fe20000000f00 */
[----:B------:R-:W-:Y:S02]  /*0aa0*/  IMAD.MOV.U32 R33, RZ, RZ, R39 ;  /* 0x000000ffff217224 */ /* 0x000fe400078e0027 */
[----:B------:R-:W-:-:S07]  /*0ab0*/  IMAD.MOV.U32 R37, RZ, RZ, R35 ;  /* 0x000000ffff257224 */ /* 0x000fce00078e0023 */
[----:B-----5:R-:W-:Y:S05]  /*0ac0*/  CALL.REL.NOINC `($__internal_1_$__cuda_sm20_div_rn_f64_full) ;  /* 0x0000001c00d07944 */ /* 0x020fea0003c00000 */
[----:B------:R-:W-:Y:S01]  /*0ad0*/  MOV R8, R32 ;  /* 0x0000002000087202 */ /* 0x000fe20000000f00 */
[----:B------:R-:W-:-:S07]  /*0ae0*/  IMAD.MOV.U32 R9, RZ, RZ, R33 ;  /* 0x000000ffff097224 */ /* 0x000fce00078e0021 */
.L_x_11:
[----:B------:R-:W-:Y:S05]  /*0af0*/  BSYNC.RECONVERGENT B0 ;  /* 0x0000000000007941 */ /* 0x000fea0003800200 */
.L_x_10:
[----:B------:R-:W0:Y:S01]  /*0b00*/  MUFU.RSQ64H R35, R23 ;  /* 0x0000001700237308 */ /* 0x000e220000001c00 */
[----:B------:R-:W-:Y:S01]  /*0b10*/  VIADD R34, R23, 0xfcb00000 ;  /* 0xfcb0000017227836 */ /* 0x000fe20000000000 */
[----:B------:R-:W-:Y:S01]  /*0b20*/  MOV R37, 0x3fd80000 ;  /* 0x3fd8000000257802 */ /* 0x000fe20000000f00 */
[----:B------:R-:W-:Y:S01]  /*0b30*/  IMAD.MOV.U32 R36, RZ, RZ, 0x0 ;  /* 0x00000000ff247424 */ /* 0x000fe200078e00ff */
[----:B------:R-:W-:Y:S01]  /*0b40*/  DMUL R18, R18, R8 ;  /* 0x0000000812127228 */ /* 0x000fe20000000000 */
[----:B------:R-:W-:Y:S01]  /*0b50*/  BSSY.RECONVERGENT B0, `(.L_x_12) ;  /* 0x0000016000007945 */ /* 0x000fe20003800200 */
[----:B------:R-:W-:Y:S01]  /*0b60*/  ISETP.GE.U32.AND P0, PT, R34, 0x7ca00000, PT ;  /* 0x7ca000002200780c */ /* 0x000fe20003f06070 */
[----:B0-----:R-:W-:-:S08]  /*0b70*/  DMUL R32, R34, R34 ;  /* 0x0000002222207228 */ /* 0x001fd00000000000 */
[----:B------:R-:W-:-:S08]  /*0b80*/  DFMA R32, R22, -R32, 1 ;  /* 0x3ff000001620742b */ /* 0x000fd00000000820 */
[----:B------:R-:W-:Y:S02]  /*0b90*/  DFMA R36, R32, R36, 0.5 ;  /* 0x3fe000002024742b */ /* 0x000fe40000000024 */
[----:B------:R-:W-:-:S08]  /*0ba0*/  DMUL R32, R34, R32 ;  /* 0x0000002022207228 */ /* 0x000fd00000000000 */
[----:B------:R-:W-:-:S08]  /*0bb0*/  DFMA R38, R36, R32, R34 ;  /* 0x000000202426722b */ /* 0x000fd00000000022 */
[----:B------:R-:W-:Y:S02]  /*0bc0*/  DMUL R36, R22, R38 ;  /* 0x0000002616247228 */ /* 0x000fe40000000000 */
[----:B------:R-:W-:Y:S02]  /*0bd0*/  VIADD R33, R39, 0xfff00000 ;  /* 0xfff0000027217836 */ /* 0x000fe40000000000 */
[----:B------:R-:W-:-:S04]  /*0be0*/  IMAD.MOV.U32 R32, RZ, RZ, R38 ;  /* 0x000000ffff207224 */ /* 0x000fc800078e0026 */
[----:B------:R-:W-:-:S08]  /*0bf0*/  DFMA R40, R36, -R36, R22 ;  /* 0x800000242428722b */ /* 0x000fd00000000016 */
[----:B------:R-:W-:Y:S01]  /*0c00*/  DFMA R8, R40, R32, R36 ;  /* 0x000000202808722b */ /* 0x000fe20000000024 */
[----:B------:R-:W-:Y:S10]  /*0c10*/  @!P0 BRA `(.L_x_13) ;  /* 0x0000000000248947 */ /* 0x000ff40003800000 */
[----:B------:R-:W-:Y:S01]  /*0c20*/  IMAD.MOV.U32 R7, RZ, RZ, R34 ;  /* 0x000000ffff077224 */ /* 0x000fe200078e0022 */
[----:B------:R-:W-:Y:S01]  /*0c30*/  MOV R8, R40 ;  /* 0x0000002800087202 */ /* 0x000fe20000000f00 */
[----:B------:R-:W-:Y:S01]  /*0c40*/  IMAD.MOV.U32 R39, RZ, RZ, R33 ;  /* 0x000000ffff277224 */ /* 0x000fe200078e0021 */
[----:B------:R-:W-:Y:S01]  /*0c50*/  MOV R32, R22 ;  /* 0x0000001600207202 */ /* 0x000fe20000000f00 */
[----:B------:R-:W-:Y:S01]  /*0c60*/  IMAD.MOV.U32 R0, RZ, RZ, R38 ;  /* 0x000000ffff007224 */ /* 0x000fe200078e0026 */
[----:B------:R-:W-:Y:S01]  /*0c70*/  MOV R34, 0xcb0 ;  /* 0x00000cb000227802 */ /* 0x000fe20000000f00 */
[----:B------:R-:W-:Y:S02]  /*0c80*/  IMAD.MOV.U32 R9, RZ, RZ, R41 ;  /* 0x000000ffff097224 */ /* 0x000fe400078e0029 */
[----:B------:R-:W-:-:S07]  /*0c90*/  IMAD.MOV.U32 R33, RZ, RZ, R23 ;  /* 0x000000ffff217224 */ /* 0x000fce00078e0017 */
[----:B-----5:R-:W-:Y:S05]  /*0ca0*/  CALL.REL.NOINC `($__internal_2_$__cuda_sm20_dsqrt_rn_f64_mediumpath_v1) ;  /* 0x0000002000c87944 */ /* 0x020fea0003c00000 */
.L_x_13:
[----:B------:R-:W-:Y:S05]  /*0cb0*/  BSYNC.RECONVERGENT B0 ;  /* 0x0000000000007941 */ /* 0x000fea0003800200 */
.L_x_12:
[----:B------:R-:W0:Y:S01]  /*0cc0*/  MUFU.RCP64H R33, R43 ;  /* 0x0000002b00217308 */ /* 0x000e220000001800 */
[----:B------:R-:W-:Y:S01]  /*0cd0*/  IMAD.MOV.U32 R32, RZ, RZ, 0x1 ;  /* 0x00000001ff207424 */ /* 0x000fe200078e00ff */
[----:B------:R-:W-:Y:S01]  /*0ce0*/  DMUL R36, R12, R8 ;  /* 0x000000080c247228 */ /* 0x000fe20000000000 */
[----:B------:R-:W-:Y:S09]  /*0cf0*/  BSSY.RECONVERGENT B0, `(.L_x_14) ;  /* 0x0000015000007945 */ /* 0x000ff20003800200 */
[----:B------:R-:W-:Y:S01]  /*0d00*/  FSETP.GEU.AND P1, PT, |R37|, 6.5827683646048100446e-37, PT ;  /* 0x036000002500780b */ /* 0x000fe20003f2e200 */
[----:B0-----:R-:W-:-:S08]  /*0d10*/  DFMA R34, -R42, R32, 1 ;  /* 0x3ff000002a22742b */ /* 0x001fd00000000120 */
[----:B------:R-:W-:-:S08]  /*0d20*/  DFMA R34, R34, R34, R34 ;  /* 0x000000222222722b */ /* 0x000fd00000000022 */
[----:B------:R-:W-:-:S08]  /*0d30*/  DFMA R34, R32, R34, R32 ;  /* 0x000000222022722b */ /* 0x000fd00000000020 */
[----:B------:R-:W-:-:S08]  /*0d40*/  DFMA R32, -R42, R34, 1 ;  /* 0x3ff000002a20742b */ /* 0x000fd00000000122 */
[----:B------:R-:W-:-:S08]  /*0d50*/  DFMA R32, R34, R32, R34 ;  /* 0x000000202220722b */ /* 0x000fd00000000022 */
[----:B------:R-:W-:-:S08]  /*0d60*/  DMUL R8, R36, R32 ;  /* 0x0000002024087228 */ /* 0x000fd00000000000 */
[----:B------:R-:W-:-:S08]  /*0d70*/  DFMA R34, -R42, R8, R36 ;  /* 0x000000082a22722b */ /* 0x000fd00000000124 */
[----:B------:R-:W-:-:S10]  /*0d80*/  DFMA R8, R32, R34, R8 ;  /* 0x000000222008722b */ /* 0x000fd40000000008 */
[----:B------:R-:W-:-:S05]  /*0d90*/  FFMA R0, RZ, R43, R9 ;  /* 0x0000002bff007223 */ /* 0x000fca0000000009 */
[----:B------:R-:W-:-:S13]  /*0da0*/  FSETP.GT.AND P0, PT, |R0|, 1.469367938527859385e-39, PT ;  /* 0x001000000000780b */ /* 0x000fda0003f04200 */
[----:B------:R-:W-:Y:S05]  /*0db0*/  @P0 BRA P1, `(.L_x_15) ;  /* 0x0000000000200947 */ /* 0x000fea0000800000 */
[----:B------:R-:W-:Y:S01]  /*0dc0*/  MOV R33, R37 ;  /* 0x0000002500217202 */ /* 0x000fe20000000f00 */
[----:B------:R-:W-:Y:S01]  /*0dd0*/  IMAD.MOV.U32 R32, RZ, RZ, R36 ;  /* 0x000000ffff207224 */ /* 0x000fe200078e0024 */
[----:B------:R-:W-:Y:S01]  /*0de0*/  MOV R8, 0xe20 ;  /* 0x00000e2000087802 */ /* 0x000fe20000000f00 */
[----:B------:R-:W-:Y:S02]  /*0df0*/  IMAD.MOV.U32 R34, RZ, RZ, R42 ;  /* 0x000000ffff227224 */ /* 0x000fe400078e002a */
[----:B------:R-:W-:-:S07]  /*0e00*/  IMAD.MOV.U32 R37, RZ, RZ, R43 ;  /* 0x000000ffff257224 */ /* 0x000fce00078e002b */
[----:B-----5:R-:W-:Y:S05]  /*0e10*/  CALL.REL.NOINC `($__internal_1_$__cuda_sm20_div_rn_f64_full) ;  /* 0x0000001800fc7944 */ /* 0x020fea0003c00000 */
[----:B------:R-:W-:Y:S01]  /*0e20*/  IMAD.MOV.U32 R8, RZ, RZ, R32 ;  /* 0x000000ffff087224 */ /* 0x000fe200078e0020 */
[----:B------:R-:W-:-:S07]  /*0e30*/  MOV R9, R33 ;  /* 0x0000002100097202 */ /* 0x000fce0000000f00 */
.L_x_15:
[----:B------:R-:W-:Y:S05]  /*0e40*/  BSYNC.RECONVERGENT B0 ;  /* 0x0000000000007941 */ /* 0x000fea0003800200 */
.L_x_14:
[----:B------:R-:W-:Y:S01]  /*0e50*/  DADD R32, R22, R22 ;  /* 0x0000000016207229 */ /* 0x000fe20000000016 */
[----:B------:R-:W-:Y:S05]  /*0e60*/  BSSY.RECONVERGENT B0, `(.L_x_16) ;  /* 0x0000011000007945 */ /* 0x000fea0003800200 */
[----:B------:R-:W0:Y:S04]  /*0e70*/  MUFU.RCP64H R35, R33 ;  /* 0x0000002100237308 */ /* 0x000e280000001800 */
[----:B------:R-:W-:-:S05]  /*0e80*/  VIADD R34, R33, 0x300402 ;  /* 0x0030040221227836 */ /* 0x000fca0000000000 */
[----:B------:R-:W-:Y:S01]  /*0e90*/  FSETP.GEU.AND P0, PT, |R34|, 5.8789094863358348022e-39, PT ;  /* 0x004004022200780b */ /* 0x000fe20003f0e200 */
[----:B0-----:R-:W-:-:S08]  /*0ea0*/  DFMA R22, -R32, R34, 1 ;  /* 0x3ff000002016742b */ /* 0x001fd00000000122 */
[----:B------:R-:W-:-:S08]  /*0eb0*/  DFMA R22, R22, R22, R22 ;  /* 0x000000161616722b */ /* 0x000fd00000000016 */
[----:B------:R-:W-:Y:S02]  /*0ec0*/  DFMA R36, R34, R22, R34 ;  /* 0x000000162224722b */ /* 0x000fe40000000022 */
[----:B------:R-:W-:-:S06]  /*0ed0*/  DMUL R22, R4, R8 ;  /* 0x0000000804167228 */ /* 0x000fcc0000000000 */
[----:B------:R-:W-:-:S08]  /*0ee0*/  DFMA R38, -R32, R36, 1 ;  /* 0x3ff000002026742b */ /* 0x000fd00000000124 */
[----:B------:R-:W-:Y:S01]  /*0ef0*/  DFMA R4, R36, R38, R36 ;  /* 0x000000262404722b */ /* 0x000fe20000000024 */
[----:B------:R-:W-:Y:S10]  /*0f00*/  @P0 BRA `(.L_x_17) ;  /* 0x0000000000180947 */ /* 0x000ff40003800000 */
[----:B------:R-:W-:-:S05]  /*0f10*/  LOP3.LUT R0, R33, 0x7fffffff, RZ, 0xc0, !PT ;  /* 0x7fffffff21007812 */ /* 0x000fca00078ec0ff */
[----:B------:R-:W-:Y:S01]  /*0f20*/  VIADD R36, R0, 0xfff00000 ;  /* 0xfff0000000247836 */ /* 0x000fe20000000000 */
[----:B------:R-:W-:-:S07]  /*0f30*/  MOV R0, 0xf50 ;  /* 0x00000f5000007802 */ /* 0x000fce0000000f00 */
[----:B-----5:R-:W-:Y:S05]  /*0f40*/  CALL.REL.NOINC `($__internal_0_$__cuda_sm20_dblrcp_rn_slowpath_v3) ;  /* 0x0000001800107944 */ /* 0x020fea0003c00000 */
[----:B------:R-:W-:Y:S01]  /*0f50*/  IMAD.MOV.U32 R4, RZ, RZ, R34 ;  /* 0x000000ffff047224 */ /* 0x000fe200078e0022 */
[----:B------:R-:W-:-:S07]  /*0f60*/  MOV R5, R35 ;  /* 0x0000002300057202 */ /* 0x000fce0000000f00 */
.L_x_17:
[----:B------:R-:W-:Y:S05]  /*0f70*/  BSYNC.RECONVERGENT B0 ;  /* 0x0000000000007941 */ /* 0x000fea0003800200 */
.L_x_16:
[----:B------:R-:W-:Y:S01]  /*0f80*/  DMUL R34, R12, R12 ;  /* 0x0000000c0c227228 */ /* 0x000fe20000000000 */
[----:B------:R-:W-:Y:S01]  /*0f90*/  IMAD.MOV.U32 R8, RZ, RZ, 0x1 ;  /* 0x00000001ff087424 */ /* 0x000fe200078e00ff */
[----:B------:R-:W-:Y:S01]  /*0fa0*/  FSETP.GEU.AND P1, PT, |R19|, 6.5827683646048100446e-37, PT ;  /* 0x036000001300780b */ /* 0x000fe20003f2e200 */
[----:B------:R-:W-:Y:S03]  /*0fb0*/  BSSY.RECONVERGENT B0, `(.L_x_18) ;  /* 0x0000014000007945 */ /* 0x000fe60003800200 */
[----:B------:R-:W0:Y:S02]  /*0fc0*/  MUFU.RCP64H R9, R35 ;  /* 0x0000002300097308 */ /* 0x000e240000001800 */
        /* <DEDUP_REMOVED lines=11> */
[----:B------:R-:W-:Y:S01]  /*1080*/  IMAD.MOV.U32 R37, RZ, RZ, R35 ;  /* 0x000000ffff257224 */ /* 0x000fe200078e0023 */
[----:B------:R-:W-:Y:S01]  /*1090*/  MOV R33, R19 ;  /* 0x0000001300217202 */ /* 0x000fe20000000f00 */
[----:B------:R-:W-:Y:S01]  /*10a0*/  IMAD.MOV.U32 R32, RZ, RZ, R18 ;  /* 0x000000ffff207224 */ /* 0x000fe200078e0012 */
[----:B------:R-:W-:-:S07]  /*10b0*/  MOV R8, 0x10d0 ;  /* 0x000010d000087802 */ /* 0x000fce0000000f00 */
[----:B-----5:R-:W-:Y:S05]  /*10c0*/  CALL.REL.NOINC `($__internal_1_$__cuda_sm20_div_rn_f64_full) ;  /* 0x0000001800507944 */ /* 0x020fea0003c00000 */
[----:B------:R-:W-:Y:S02]  /*10d0*/  IMAD.MOV.U32 R8, RZ, RZ, R32 ;  /* 0x000000ffff087224 */ /* 0x000fe400078e0020 */
[----:B------:R-:W-:-:S07]  /*10e0*/  IMAD.MOV.U32 R9, RZ, RZ, R33 ;  /* 0x000000ffff097224 */ /* 0x000fce00078e0021 */
.L_x_19:
[----:B------:R-:W-:Y:S05]  /*10f0*/  BSYNC.RECONVERGENT B0 ;  /* 0x0000000000007941 */ /* 0x000fea0003800200 */
.L_x_18:
[----:B------:R-:W-:Y:S01]  /*1100*/  DMUL R12, R12, R26 ;  /* 0x0000001a0c0c7228 */ /* 0x000fe20000000000 */
[----:B------:R-:W-:Y:S01]  /*1110*/  BSSY.RECONVERGENT B0, `(.L_x_20) ;  /* 0x0000014000007945 */ /* 0x000fe20003800200 */
[----:B------:R-:W-:-:S06]  /*1120*/  DADD R8, R16, R8 ;  /* 0x0000000010087229 */ /* 0x000fcc0000000008 */
[----:B------:R-:W-:-:S06]  /*1130*/  DMUL R36, R12, R26 ;  /* 0x0000001a0c247228 */ /* 0x000fcc0000000000 */
[----:B------:R-:W0:Y:S04]  /*1140*/  MUFU.RCP64H R13, R37 ;  /* 0x00000025000d7308 */ /* 0x000e280000001800 */
[----:B------:R-:W-:-:S05]  /*1150*/  VIADD R12, R37, 0x300402 ;  /* 0x00300402250c7836 */ /* 0x000fca0000000000 */
[----:B------:R-:W-:Y:S01]  /*1160*/  FSETP.GEU.AND P0, PT, |R12|, 5.8789094863358348022e-39, PT ;  /* 0x004004020c00780b */ /* 0x000fe20003f0e200 */
[----:B0-----:R-:W-:-:S08]  /*1170*/  DFMA R32, -R36, R12, 1 ;  /* 0x3ff000002420742b */ /* 0x001fd0000000010c */
[----:B------:R-:W-:-:S08]  /*1180*/  DFMA R32, R32, R32, R32 ;  /* 0x000000202020722b */ /* 0x000fd00000000020 */
[----:B------:R-:W-:-:S08]  /*1190*/  DFMA R32, R12, R32, R12 ;  /* 0x000000200c20722b */ /* 0x000fd0000000000c */
[----:B------:R-:W-:-:S08]  /*11a0*/  DFMA R34, -R36, R32, 1 ;  /* 0x3ff000002422742b */ /* 0x000fd00000000120 */
[----:B------:R-:W-:Y:S01]  /*11b0*/  DFMA R32, R32, R34, R32 ;  /* 0x000000222020722b */ /* 0x000fe20000000020 */
[----:B------:R-:W-:Y:S10]  /*11c0*/  @P0 BRA `(.L_x_21) ;  /* 0x0000000000200947 */ /* 0x000ff40003800000 */
[----:B------:R-:W-:Y:S01]  /*11d0*/  LOP3.LUT R0, R37, 0x7fffffff, RZ, 0xc0, !PT ;  /* 0x7fffffff25007812 */ /* 0x000fe200078ec0ff */
[----:B------:R-:W-:Y:S01]  /*11e0*/  IMAD.MOV.U32 R33, RZ, RZ, R37 ;  /* 0x000000ffff217224 */ /* 0x000fe200078e0025 */
[----:B------:R-:W-:-:S03]  /*11f0*/  MOV R32, R36 ;  /* 0x0000002400207202 */ /* 0x000fc60000000f00 */
[----:B------:R-:W-:Y:S01]  /*1200*/  VIADD R36, R0, 0xfff00000 ;  /* 0xfff0000000247836 */ /* 0x000fe20000000000 */
[----:B------:R-:W-:-:S07]  /*1210*/  MOV R0, 0x1230 ;  /* 0x0000123000007802 */ /* 0x000fce0000000f00 */
[----:B-----5:R-:W-:Y:S05]  /*1220*/  CALL.REL.NOINC `($__internal_0_$__cuda_sm20_dblrcp_rn_slowpath_v3) ;  /* 0x0000001400587944 */ /* 0x020fea0003c00000 */
[----:B------:R-:W-:Y:S01]  /*1230*/  IMAD.MOV.U32 R32, RZ, RZ, R34 ;  /* 0x000000ffff207224 */ /* 0x000fe200078e0022 */
[----:B------:R-:W-:-:S07]  /*1240*/  MOV R33, R35 ;  /* 0x0000002300217202 */ /* 0x000fce0000000f00 */
.L_x_21:
[----:B------:R-:W-:Y:S05]  /*1250*/  BSYNC.RECONVERGENT B0 ;  /* 0x0000000000007941 */ /* 0x000fea0003800200 */
.L_x_20:
[----:B------:R-:W0:Y:S01]  /*1260*/  LDC.64 R12, c[0x0][0x390] ;  /* 0x0000e400ff0c7b82 */ /* 0x000e220000000a00 */
[----:B-----5:R-:W-:Y:S01]  /*1270*/  DMUL R32, R10, R32 ;  /* 0x000000200a207228 */ /* 0x020fe20000000000 */
[----:B------:R-:W-:Y:S01]  /*1280*/  UMOV UR4, 0xe8584caa ;  /* 0xe8584caa00047882 */ /* 0x000fe20000000000 */
[----:B------:R-:W-:-:S06]  /*1290*/  UMOV UR5, 0x400fb67a ;  /* 0x400fb67a00057882 */ /* 0x000fcc0000000000 */
[----:B------:R-:W-:Y:S02]  /*12a0*/  DFMA R4, R8, R4, R32 ;  /* 0x000000040804722b */ /* 0x000fe40000000020 */
[----:B------:R-:W-:-:S08]  /*12b0*/  DMUL R8, R28, UR4 ;  /* 0x000000041c087c28 */ /* 0x000fd00008000000 */
[----:B------:R-:W-:Y:S01]  /*12c0*/  DFMA R28, -R28, R8, R4 ;  /* 0x000000081c1c722b */ /* 0x000fe20000000104 */
[----:B0-----:R-:W-:-:S06]  /*12d0*/  IMAD.WIDE R12, R6, 0x8, R12 ;  /* 0x00000008060c7825 */ /* 0x001fcc00078e020c */
[----:B------:R0:W-:Y:S04]  /*12e0*/  STG.E.64 desc[UR36][R12.64], R28 ;  /* 0x0000001c0c007986 */ /* 0x0001e8000c101b24 */
[----:B------:R-:W2:Y:S01]  /*12f0*/  LDG.E.64 R8, desc[UR36][R20.64] ;  /* 0x0000002414087981 */ /* 0x000ea2000c1e1b00 */
[----:B------:R-:W-:Y:S01]  /*1300*/  IMAD.MOV.U32 R34, RZ, RZ, 0x0 ;  /* 0x00000000ff227424 */ /* 0x000fe200078e00ff */
[----:B------:R-:W-:Y:S01]  /*1310*/  DADD R38, -RZ, -R22 ;  /* 0x00000000ff267229 */ /* 0x000fe20000000916 */
[----:B------:R-:W-:Y:S01]  /*1320*/  IMAD.MOV.U32 R35, RZ, RZ, 0x3fd80000 ;  /* 0x3fd80000ff237424 */ /* 0x000fe200078e00ff */
[----:B------:R-:W-:Y:S08]  /*1330*/  BSSY.RECONVERGENT B0, `(.L_x_22) ;  /* 0x000001b000007945 */ /* 0x000ff00003800200 */
[----:B------:R-:W-:Y:S01]  /*1340*/  IMAD.MOV.U32 R3, RZ, RZ, R39 ;  /* 0x000000ffff037224 */ /* 0x000fe200078e0027 */
[----:B--2---:R-:W1:Y:S01]  /*1350*/  MUFU.RSQ64H R5, R9 ;  /* 0x0000000900057308 */ /* 0x004e620000001c00 */
[----:B------:R-:W-:-:S05]  /*1360*/  VIADD R4, R9, 0xfcb00000 ;  /* 0xfcb0000009047836 */ /* 0x000fca0000000000 */
[----:B------:R-:W-:Y:S01]  /*1370*/  ISETP.GE.U32.AND P0, PT, R4, 0x7ca00000, PT ;  /* 0x7ca000000400780c */ /* 0x000fe20003f06070 */
[----:B-1----:R-:W-:-:S08]  /*1380*/  DMUL R32, R4, R4 ;  /* 0x0000000404207228 */ /* 0x002fd00000000000 */
[----:B------:R-:W-:-:S08]  /*1390*/  DFMA R32, R8, -R32, 1 ;  /* 0x3ff000000820742b */ /* 0x000fd00000000820 */
[----:B------:R-:W-:Y:S02]  /*13a0*/  DFMA R34, R32, R34, 0.5 ;  /* 0x3fe000002022742b */ /* 0x000fe40000000022 */
[----:B------:R-:W-:-:S08]  /*13b0*/  DMUL R32, R4, R32 ;  /* 0x0000002004207228 */ /* 0x000fd00000000000 */
[----:B------:R-:W-:-:S08]  /*13c0*/  DFMA R32, R34, R32, R4 ;  /* 0x000000202220722b */ /* 0x000fd00000000004 */
[----:B------:R-:W-:Y:S02]  /*13d0*/  DMUL R36, R8, R32 ;  /* 0x0000002008247228 */ /* 0x000fe40000000000 */
[----:B0-----:R-:W-:Y:S01]  /*13e0*/  IADD3 R13, PT, PT, R33, -0x100000, RZ ;  /* 0xfff00000210d7810 */ /* 0x001fe20007ffe0ff */
[----:B------:R-:W-:-:S05]  /*13f0*/  IMAD.MOV.U32 R12, RZ, RZ, R32 ;  /* 0x000000ffff0c7224 */ /* 0x000fca00078e0020 */
        /* <DEDUP_REMOVED lines=11> */
[----:B------:R-:W-:Y:S05]  /*14b0*/  CALL.REL.NOINC `($__internal_2_$__cuda_sm20_dsqrt_rn_f64_mediumpath_v1) ;  /* 0x0000001800c47944 */ /* 0x000fea0003c00000 */
[----:B------:R-:W-:Y:S02]  /*14c0*/  IMAD.MOV.U32 R34, RZ, RZ, R8 ;  /* 0x000000ffff227224 */ /* 0x000fe400078e0008 */
[----:B------:R-:W-:-:S07]  /*14d0*/  IMAD.MOV.U32 R35, RZ, RZ, R9 ;  /* 0x000000ffff237224 */ /* 0x000fce00078e0009 */
.L_x_23:
[----:B------:R-:W-:Y:S05]  /*14e0*/  BSYNC.RECONVERGENT B0 ;  /* 0x0000000000007941 */ /* 0x000fea0003800200 */
.L_x_22:
[----:B------:R-:W2:Y:S01]  /*14f0*/  LDG.E.64 R4, desc[UR36][R14.64] ;  /* 0x000000240e047981 */ /* 0x000ea2000c1e1b00 */
[----:B------:R-:W-:Y:S01]  /*1500*/  FSETP.GEU.AND P1, PT, |R3|, 6.5827683646048100446e-37, PT ;  /* 0x036000000300780b */ /* 0x000fe20003f2e200 */
[----:B------:R-:W-:Y:S01]  /*1510*/  BSSY.RECONVERGENT B0, `(.L_x_24) ;  /* 0x0000015000007945 */ /* 0x000fe20003800200 */
[----:B--2---:R-:W-:Y:S01]  /*1520*/  DMUL R34, R4, R34 ;  /* 0x0000002204227228 */ /* 0x004fe20000000000 */
[----:B------:R-:W-:-:S05]  /*1530*/  MOV R4, 0x1 ;  /* 0x0000000100047802 */ /* 0x000fca0000000f00 */
[----:B------:R-:W0:Y:S02]  /*1540*/  MUFU.RCP64H R5, R35 ;  /* 0x0000002300057308 */ /* 0x000e240000001800 */
[----:B0-----:R-:W-:-:S08]  /*1550*/  DFMA R8, -R34, R4, 1 ;  /* 0x3ff000002208742b */ /* 0x001fd00000000104 */
[----:B------:R-:W-:-:S08]  /*1560*/  DFMA R8, R8, R8, R8 ;  /* 0x000000080808722b */ /* 0x000fd00000000008 */
[----:B------:R-:W-:-:S08]  /*1570*/  DFMA R8, R4, R8, R4 ;  /* 0x000000080408722b */ /* 0x000fd00000000004 */
[----:B------:R-:W-:-:S08]  /*1580*/  DFMA R4, -R34, R8, 1 ;  /* 0x3ff000002204742b */ /* 0x000fd00000000108 */
[----:B------:R-:W-:-:S08]  /*1590*/  DFMA R4, R8, R4, R8 ;  /* 0x000000040804722b */ /* 0x000fd00000000008 */
[----:B------:R-:W-:-:S08]  /*15a0*/  DMUL R8, R22, -R4 ;  /* 0x8000000416087228 */ /* 0x000fd00000000000 */
[----:B------:R-:W-:-:S08]  /*15b0*/  DFMA R12, -R34, R8, -R22 ;  /* 0x00000008220c722b */ /* 0x000fd00000000916 */
[----:B------:R-:W-:-:S10]  /*15c0*/  DFMA R4, R4, R12, R8 ;  /* 0x0000000c0404722b */ /* 0x000fd40000000008 */
[----:B------:R-:W-:-:S05]  /*15d0*/  FFMA R0, RZ, R35, R5 ;  /* 0x00000023ff007223 */ /* 0x000fca0000000005 */
[----:B------:R-:W-:-:S13]  /*15e0*/  FSETP.GT.AND P0, PT, |R0|, 1.469367938527859385e-39, PT ;  /* 0x001000000000780b */ /* 0x000fda0003f04200 */
[----:B------:R-:W-:Y:S05]  /*15f0*/  @P0 BRA P1, `(.L_x_25) ;  /* 0x0000000000180947 */ /* 0x000fea0000800000 */
[----:B------:R-:W-:Y:S01]  /*1600*/  DADD R32, -RZ, -R22 ;  /* 0x00000000ff207229 */ /* 0x000fe20000000916 */
[----:B------:R-:W-:Y:S01]  /*1610*/  IMAD.MOV.U32 R37, RZ, RZ, R35 ;  /* 0x000000ffff257224 */ /* 0x000fe200078e0023 */
[----:B------:R-:W-:-:S09]  /*1620*/  MOV R8, 0x1640 ;  /* 0x0000164000087802 */ /* 0x000fd20000000f00 */
[----:B------:R-:W-:Y:S05]  /*1630*/  CALL.REL.NOINC `($__internal_1_$__cuda_sm20_div_rn_f64_full) ;  /* 0x0000001000f47944 */ /* 0x000fea0003c00000 */
[----:B------:R-:W-:Y:S02]  /*1640*/  IMAD.MOV.U32 R4, RZ, RZ, R32 ;  /* 0x000000ffff047224 */ /* 0x000fe400078e0020 */
[----:B------:R-:W-:-:S07]  /*1650*/  IMAD.MOV.U32 R5, RZ, RZ, R33 ;  /* 0x000000ffff057224 */ /* 0x000fce00078e0021 */
.L_x_25:
[----:B------:R-:W-:Y:S05]  /*1660*/  BSYNC.RECONVERGENT B0 ;  /* 0x0000000000007941 */ /* 0x000fea0003800200 */
.L_x_24:
[----:B------:R-:W0:Y:S02]  /*1670*/  LDC.64 R8, c[0x0][0x398] ;  /* 0x0000e600ff087b82 */ /* 0x000e240000000a00 */
[----:B0-----:R-:W-:-:S05]  /*1680*/  IMAD.WIDE R8, R6, 0x8, R8 ;  /* 0x0000000806087825 */ /* 0x001fca00078e0208 */
[----:B------:R0:W-:Y:S04]  /*1690*/  STG.E.64 desc[UR36][R8.64], R4 ;  /* 0x0000000408007986 */ /* 0x0001e8000c101b24 */
[----:B------:R-:W2:Y:S01]  /*16a0*/  LDG.E.64 R12, desc[UR36][R20.64] ;  /* 0x00000024140c7981 */ /* 0x000ea2000c1e1b00 */
[----:B------:R-:W-:Y:S01]  /*16b0*/  BSSY.RECONVERGENT B0, `(.L_x_26) ;  /* 0x0000013000007945 */ /* 0x000fe20003800200 */
[----:B--2---:R-:W-:-:S06]  /*16c0*/  DADD R28, R12, R12 ;  /* 0x000000000c1c7229 */ /* 0x004fcc000000000c */
[----:B------:R-:W1:Y:S04]  /*16d0*/  MUFU.RCP64H R13, R29 ;  /* 0x0000001d000d7308 */ /* 0x000e680000001800 */
[----:B------:R-:W-:-:S04]  /*16e0*/  IADD3 R12, PT, PT, R29, 0x300402, RZ ;  /* 0x003004021d0c7810 */ /* 0x000fc80007ffe0ff */
[----:B------:R-:W-:Y:S02]  /*16f0*/  FSETP.GEU.AND P0, PT, |R12|, 5.8789094863358348022e-39, PT ;  /* 0x004004020c00780b */ /* 0x000fe40003f0e200 */
[----:B-1----:R-:W-:-:S08]  /*1700*/  DFMA R32, -R28, R12, 1 ;  /* 0x3ff000001c20742b */ /* 0x002fd0000000010c */
[----:B------:R-:W-:-:S08]  /*1710*/  DFMA R32, R32, R32, R32 ;  /* 0x000000202020722b */ /* 0x000fd00000000020 */
[----:B------:R-:W-:-:S08]  /*1720*/  DFMA R32, R12, R32, R12 ;  /* 0x000000200c20722b */ /* 0x000fd0000000000c */
[----:B------:R-:W-:-:S08]  /*1730*/  DFMA R34, -R28, R32, 1 ;  /* 0x3ff000001c22742b */ /* 0x000fd00000000120 */
[----:B------:R-:W-:Y:S01]  /*1740*/  DFMA R12, R32, R34, R32 ;  /* 0x00000022200c722b */ /* 0x000fe20000000020 */
[----:B0-----:R-:W-:Y:S10]  /*1750*/  @P0 BRA `(.L_x_27) ;  /* 0x0000000000200947 */ /* 0x001ff40003800000 */
[----:B------:R-:W-:Y:S01]  /*1760*/  LOP3.LUT R0, R29, 0x7fffffff, RZ, 0xc0, !PT ;  /* 0x7fffffff1d007812 */ /* 0x000fe200078ec0ff */
[----:B------:R-:W-:Y:S02]  /*1770*/  IMAD.MOV.U32 R32, RZ, RZ, R28 ;  /* 0x000000ffff207224 */ /* 0x000fe400078e001c */
[----:B------:R-:W-:Y:S02]  /*1780*/  IMAD.MOV.U32 R33, RZ, RZ, R29 ;  /* 0x000000ffff217224 */ /* 0x000fe400078e001d */
[----:B------:R-:W-:Y:S01]  /*1790*/  VIADD R36, R0, 0xfff00000 ;  /* 0xfff0000000247836 */ /* 0x000fe20000000000 */
[----:B------:R-:W-:-:S07]  /*17a0*/  MOV R0, 0x17c0 ;  /* 0x000017c000007802 */ /* 0x000fce0000000f00 */
[----:B------:R-:W-:Y:S05]  /*17b0*/  CALL.REL.NOINC `($__internal_0_$__cuda_sm20_dblrcp_rn_slowpath_v3) ;  /* 0x0000000c00f47944 */ /* 0x000fea0003c00000 */
[----:B------:R-:W-:Y:S01]  /*17c0*/  MOV R12, R34 ;  /* 0x00000022000c7202 */ /* 0x000fe20000000f00 */
[----:B------:R-:W-:-:S07]  /*17d0*/  IMAD.MOV.U32 R13, RZ, RZ, R35 ;  /* 0x000000ffff0d7224 */ /* 0x000fce00078e0023 */
.L_x_27:
[----:B------:R-:W-:Y:S05]  /*17e0*/  BSYNC.RECONVERGENT B0 ;  /* 0x0000000000007941 */ /* 0x000fea0003800200 */
.L_x_26:
[----:B------:R-:W2:Y:S01]  /*17f0*/  LDG.E.64 R4, desc[UR36][R14.64] ;  /* 0x000000240e047981 */ /* 0x000ea2000c1e1b00 */
[----:B------:R-:W-:Y:S01]  /*1800*/  IMAD.MOV.U32 R8, RZ, RZ, 0x1 ;  /* 0x00000001ff087424 */ /* 0x000fe200078e00ff */
[----:B------:R-:W-:Y:S01]  /*1810*/  FSETP.GEU.AND P1, PT, |R19|, 6.5827683646048100446e-37, PT ;  /* 0x036000001300780b */ /* 0x000fe20003f2e200 */
[----:B------:R-:W-:Y:S01]  /*1820*/  BSSY.RECONVERGENT B0, `(.L_x_28) ;  /* 0x0000015000007945 */ /* 0x000fe20003800200 */
[----:B--2---:R-:W-:-:S06]  /*1830*/  DMUL R34, R4, R4 ;  /* 0x0000000404227228 */ /* 0x004fcc0000000000 */
        /* <DEDUP_REMOVED lines=16> */
[----:B------:R-:W-:Y:S05]  /*1940*/  CALL.REL.NOINC `($__internal_1_$__cuda_sm20_div_rn_f64_full) ;  /* 0x0000001000307944 */ /* 0x000fea0003c00000 */
[----:B------:R-:W-:Y:S02]  /*1950*/  IMAD.MOV.U32 R8, RZ, RZ, R32 ;  /* 0x000000ffff087224 */ /* 0x000fe400078e0020 */
[----:B------:R-:W-:-:S07]  /*1960*/  IMAD.MOV.U32 R9, RZ, RZ, R33 ;  /* 0x000000ffff097224 */ /* 0x000fce00078e0021 */
.L_x_29:
[----:B------:R-:W-:Y:S05]  /*1970*/  BSYNC.RECONVERGENT B0 ;  /* 0x0000000000007941 */ /* 0x000fea0003800200 */
.L_x_28:
[----:B------:R-:W-:Y:S01]  /*1980*/  DMUL R4, R4, R26 ;  /* 0x0000001a04047228 */ /* 0x000fe20000000000 */
[----:B------:R-:W-:Y:S01]  /*1990*/  BSSY.RECONVERGENT B0, `(.L_x_30) ;  /* 0x0000013000007945 */ /* 0x000fe20003800200 */
[----:B------:R-:W-:-:S06]  /*19a0*/  DADD R8, R16, R8 ;  /* 0x0000000010087229 */ /* 0x000fcc0000000008 */
[----:B------:R-:W-:Y:S02]  /*19b0*/  DMUL R32, R4, R26 ;  /* 0x0000001a04207228 */ /* 0x000fe40000000000 */
[----:B------:R-:W-:-:S04]  /*19c0*/  DMUL R12, R8, R12 ;  /* 0x0000000c080c7228 */ /* 0x000fc80000000000 */
[----:B------:R-:W0:Y:S04]  /*19d0*/  MUFU.RCP64H R5, R33 ;  /* 0x0000002100057308 */ /* 0x000e280000001800 */
[----:B------:R-:W-:-:S04]  /*19e0*/  IADD3 R4, PT, PT, R33, 0x300402, RZ ;  /* 0x0030040221047810 */ /* 0x000fc80007ffe0ff */
[----:B------:R-:W-:Y:S02]  /*19f0*/  FSETP.GEU.AND P0, PT, |R4|, 5.8789094863358348022e-39, PT ;  /* 0x004004020400780b */ /* 0x000fe40003f0e200 */
[----:B0-----:R-:W-:-:S08]  /*1a00*/  DFMA R26, -R32, R4, 1 ;  /* 0x3ff00000201a742b */ /* 0x001fd00000000104 */
[----:B------:R-:W-:-:S08]  /*1a10*/  DFMA R26, R26, R26, R26 ;  /* 0x0000001a1a1a722b */ /* 0x000fd0000000001a */
[----:B------:R-:W-:-:S08]  /*1a20*/  DFMA R26, R4, R26, R4 ;  /* 0x0000001a041a722b */ /* 0x000fd00000000004 */
[----:B------:R-:W-:-:S08]  /*1a30*/  DFMA R28, -R32, R26, 1 ;  /* 0x3ff00000201c742b */ /* 0x000fd0000000011a */
[----:B------:R-:W-:Y:S01]  /*1a40*/  DFMA R26, R26, R28, R26 ;  /* 0x0000001c1a1a722b */ /* 0x000fe2000000001a */
[----:B------:R-:W-:Y:S10]  /*1a50*/  @P0 BRA `(.L_x_31) ;  /* 0x0000000000180947 */ /* 0x000ff40003800000 */
[----:B------:R-:W-:-:S05]  /*1a60*/  LOP3.LUT R0, R33, 0x7fffffff, RZ, 0xc0, !PT ;  /* 0x7fffffff21007812 */ /* 0x000fca00078ec0ff */
[----:B------:R-:W-:Y:S01]  /*1a70*/  VIADD R36, R0, 0xfff00000 ;  /* 0xfff0000000247836 */ /* 0x000fe20000000000 */
[----:B------:R-:W-:-:S07]  /*1a80*/  MOV R0, 0x1aa0 ;  /* 0x00001aa000007802 */ /* 0x000fce0000000f00 */
[----:B------:R-:W-:Y:S05]  /*1a90*/  CALL.REL.NOINC `($__internal_0_$__cuda_sm20_dblrcp_rn_slowpath_v3) ;  /* 0x0000000c003c7944 */ /* 0x000fea0003c00000 */
[----:B------:R-:W-:Y:S02]  /*1aa0*/  IMAD.MOV.U32 R26, RZ, RZ, R34 ;  /* 0x000000ffff1a7224 */ /* 0x000fe400078e0022 */
[----:B------:R-:W-:-:S07]  /*1ab0*/  IMAD.MOV.U32 R27, RZ, RZ, R35 ;  /* 0x000000ffff1b7224 */ /* 0x000fce00078e0023 */
.L_x_31:
[----:B------:R-:W-:Y:S05]  /*1ac0*/  BSYNC.RECONVERGENT B0 ;  /* 0x0000000000007941 */ /* 0x000fea0003800200 */
.L_x_30:
[----:B------:R-:W2:Y:S01]  /*1ad0*/  LDG.E.64 R4, desc[UR36][R30.64] ;  /* 0x000000241e047981 */ /* 0x000ea2000c1e1b00 */
[----:B------:R-:W0:Y:S01]  /*1ae0*/  LDC.64 R28, c[0x0][0x380] ;  /* 0x0000e000ff1c7b82 */ /* 0x000e220000000a00 */
[----:B------:R-:W-:Y:S01]  /*1af0*/  UMOV UR4, 0xe8584caa ;  /* 0xe8584caa00047882 */ /* 0x000fe20000000000 */
[----:B------:R-:W-:Y:S01]  /*1b00*/  UMOV UR5, 0x400fb67a ;  /* 0x400fb67a00057882 */ /* 0x000fe20000000000 */
[----:B------:R-:W-:Y:S01]  /*1b10*/  DFMA R12, -R10, R26, R12 ;  /* 0x0000001a0a0c722b */ /* 0x000fe2000000010c */
[----:B0-----:R-:W-:Y:S01]  /*1b20*/  IMAD.WIDE R10, R6, 0x8, R28 ;  /* 0x00000008060a7825 */ /* 0x001fe200078e021c */
[----:B--2---:R-:W-:-:S08]  /*1b30*/  DMUL R8, R4, UR4 ;  /* 0x0000000404087c28 */ /* 0x004fd00008000000 */
[----:B------:R-:W-:-:S07]  /*1b40*/  DFMA R8, -R4, R8, R12 ;  /* 0x000000080408722b */ /* 0x000fce000000010c */
        /* <DEDUP_REMOVED lines=21> */
.L_x_33:
[----:B------:R-:W-:Y:S05]  /*1ca0*/  BSYNC.RECONVERGENT B0 ;  /* 0x0000000000007941 */ /* 0x000fea0003800200 */
.L_x_32:
        /* <DEDUP_REMOVED lines=24> */
.L_x_35:
[----:B------:R-:W-:Y:S05]  /*1e30*/  BSYNC.RECONVERGENT B0 ;  /* 0x0000000000007941 */ /* 0x000fea0003800200 */
.L_x_34:
[----:B------:R-:W2:Y:S01]  /*1e40*/  LDG.E.64 R30, desc[UR36][R30.64] ;  /* 0x000000241e1e7981 */ /* 0x000ea2000c1e1b00 */
[----:B------:R-:W0:Y:S01]  /*1e50*/  LDC.64 R12, c[0x0][0x388] ;  /* 0x0000e200ff0c7b82 */ /* 0x000e220000000a00 */
[----:B------:R-:W-:Y:S01]  /*1e60*/  UMOV UR4, 0xe8584caa ;  /* 0xe8584caa00047882 */ /* 0x000fe20000000000 */
[----:B------:R-:W-:Y:S01]  /*1e70*/  UMOV UR5, 0x400fb67a ;  /* 0x400fb67a00057882 */ /* 0x000fe20000000000 */
[----:B------:R-:W-:Y:S01]  /*1e80*/  DADD R8, -R16, R8 ;  /* 0x0000000010087229 */ /* 0x000fe20000000108 */
[C---:B------:R-:W-:Y:S01]  /*1e90*/  ISETP.NE.AND P0, PT, R6.reuse, 0x32, PT ;  /* 0x000000320600780c */ /* 0x040fe20003f05270 */
[----:B0-----:R-:W-:Y:S01]  /*1ea0*/  IMAD.WIDE R6, R6, 0x8, R12 ;  /* 0x0000000806067825 */ /* 0x001fe200078e020c */
[----:B--2---:R-:W-:-:S08]  /*1eb0*/  DMUL R10, R30, UR4 ;  /* 0x000000041e0a7c28 */ /* 0x004fd00008000000 */
[----:B------:R-:W-:-:S08]  /*1ec0*/  DMUL R10, R30, R10 ;  /* 0x0000000a1e0a7228 */ /* 0x000fd00000000000 */
[----:B------:R-:W-:-:S07]  /*1ed0*/  DFMA R4, R8, R4, -R10 ;  /* 0x000000040804722b */ /* 0x000fce000000080a */
[----:B------:R0:W-:Y:S01]  /*1ee0*/  STG.E.64 desc[UR36][R6.64], R4 ;  /* 0x0000000406007986 */ /* 0x0001e2000c101b24 */
[----:B------:R-:W-:Y:S05]  /*1ef0*/  @P0 EXIT ;  /* 0x000000000000094d */ /* 0x000fea0003800000 */
[----:B------:R-:W-:Y:S01]  /*1f00*/  MOV R26, 0x1f8 ;  /* 0x000001f8001a7802 */ /* 0x000fe20000000f00 */
[----:B------:R-:W1:Y:S01]  /*1f10*/  LDCU.64 UR4, c[0x4][0x1c8] ;  /* 0x01003900ff0477ac */ /* 0x000e620008000a00 */
[----:B0-----:R-:W-:Y:S02]  /*1f20*/  CS2R R6, SRZ ;  /* 0x0000000000067805 */ /* 0x001fe4000001ff00 */
[----:B------:R0:W2:Y:S01]  /*1f30*/  LDC.64 R8, c[0x4][R26] ;  /* 0x010000001a087b82 */ /* 0x0000a20000000a00 */
[----:B-1----:R-:W-:Y:S01]  /*1f40*/  MOV R4, UR4 ;  /* 0x0000000400047c02 */ /* 0x002fe20008000f00 */
[----:B0-----:R-:W-:-:S07]  /*1f50*/  IMAD.U32 R5, RZ, RZ, UR5 ;  /* 0x00000005ff057e24 */ /* 0x001fce000f8e00ff */
[----:B------:R-:W-:-:S07]  /*1f60*/  LEPC R20, `(.L_x_36) ;  /* 0x000000001014794e */ /* 0x000fce0000000000 */
[----:B--2---:R-:W-:Y:S05]  /*1f70*/  CALL.ABS.NOINC R8 ;  /* 0x0000000008007343 */ /* 0x004fea0003c00000 */
.L_x_36:
[----:B------:R-:W0:Y:S01]  /*1f80*/  LDC.64 R28, c[0x0][0x3a0] ;  /* 0x0000e800ff1c7b82 */ /* 0x000e220000000a00 */
[----:B------:R-:W1:Y:S01]  /*1f90*/  LDCU.64 UR4, c[0x4][0xa8] ;  /* 0x01001500ff0477ac */ /* 0x000e620008000a00 */
[----:B0-----:R-:W-:-:S05]  /*1fa0*/  IMAD.WIDE R28, R25, 0x8, R28 ;  /* 0x00000008191c7825 */ /* 0x001fca00078e021c */
[----:B------:R-:W2:Y:S01]  /*1fb0*/  LDG.E.64 R8, desc[UR36][R28.64+0x190] ;  /* 0x000190241c087981 */ /* 0x000ea2000c1e1b00 */
[----:B------:R0:W3:Y:S01]  /*1fc0*/  LDC.64 R10, c[0x4][R26] ;  /* 0x010000001a0a7b82 */ /* 0x0000e20000000a00 */
[----:B-1----:R-:W-:Y:S01]  /*1fd0*/  IMAD.U32 R4, RZ, RZ, UR4 ;  /* 0x00000004ff047e24 */ /* 0x002fe2000f8e00ff */
[----:B------:R-:W-:Y:S01]  /*1fe0*/  MOV R5, UR5 ;  /* 0x0000000500057c02 */ /* 0x000fe20008000f00 */
[----:B------:R-:W-:Y:S02]  /*1ff0*/  IMAD.MOV.U32 R6, RZ, RZ, R24 ;  /* 0x000000ffff067224 */ /* 0x000fe400078e0018 */
[----:B------:R-:W-:Y:S01]  /*2000*/  IMAD.MOV.U32 R7, RZ, RZ, R2 ;  /* 0x000000ffff077224 */ /* 0x000fe200078e0002 */
[----:B--23--:R0:W-:Y:S06]  /*2010*/  STL.64 [R1], R8 ;  /* 0x0000000801007387 */ /* 0x00c1ec0000100a00 */
[----:B------:R-:W-:-:S07]  /*2020*/  LEPC R20, `(.L_x_37) ;  /* 0x000000001014794e */ /* 0x000fce0000000000 */
[----:B0-----:R-:W-:Y:S05]  /*2030*/  CALL.ABS.NOINC R10 ;  /* 0x000000000a007343 */ /* 0x001fea0003c00000 */
.L_x_37:
[----:B------:R-:W0:Y:S01]  /*2040*/  LDC R3, c[0x0][0x3d8] ;  /* 0x0000f600ff037b82 */ /* 0x000e220000000800 */
[----:B------:R-:W1:Y:S01]  /*2050*/  LDCU.64 UR4, c[0x4][0xb0] ;  /* 0x01001600ff0477ac */ /* 0x000e620008000a00 */
[----:B0-----:R-:W-:-:S06]  /*2060*/  IMAD.WIDE R28, R3, 0x8, R28 ;  /* 0x00000008031c7825 */ /* 0x001fcc00078e021c */
[----:B------:R-:W2:Y:S01]  /*2070*/  LDG.E.64 R28, desc[UR36][R28.64+0x190] ;  /* 0x000190241c1c7981 */ /* 0x000ea2000c1e1b00 */
[----:B------:R0:W3:Y:S01]  /*2080*/  LDC.64 R8, c[0x4][R26] ;  /* 0x010000001a087b82 */ /* 0x0000e20000000a00 */
[----:B-1----:R-:W-:Y:S01]  /*2090*/  MOV R4, UR4 ;  /* 0x0000000400047c02 */ /* 0x002fe20008000f00 */
[----:B------:R-:W-:Y:S01]  /*20a0*/  IMAD.U32 R5, RZ, RZ, UR5 ;  /* 0x00000005ff057e24 */ /* 0x000fe2000f8e00ff */
[----:B------:R-:W-:Y:S01]  /*20b0*/  MOV R7, R2 ;  /* 0x0000000200077202 */ /* 0x000fe20000000f00 */
[----:B------:R-:W-:Y:S01]  /*20c0*/  IMAD.MOV.U32 R6, RZ, RZ, R24 ;  /* 0x000000ffff067224 */ /* 0x000fe200078e0018 */
[----:B--23--:R0:W-:Y:S06]  /*20d0*/  STL.64 [R1], R28 ;  /* 0x0000001c01007387 */ /* 0x00c1ec0000100a00 */
[----:B------:R-:W-:-:S07]  /*20e0*/  LEPC R20, `(.L_x_38) ;  /* 0x000000001014794e */ /* 0x000fce0000000000 */
[----:B0-----:R-:W-:Y:S05]  /*20f0*/  CALL.ABS.NOINC R8 ;  /* 0x0000000008007343 */ /* 0x001fea0003c00000 */
.L_x_38:
[----:B------:R0:W-:Y:S01]  /*2100*/  STL.64 [R1], R18 ;  /* 0x0000001201007387 */ /* 0x0001e20000100a00 */
[----:B------:R0:W1:Y:S01]  /*2110*/  LDC.64 R8, c[0x4][R26] ;  /* 0x010000001a087b82 */ /* 0x0000620000000a00 */
[----:B------:R-:W2:Y:S01]  /*2120*/  LDCU.64 UR4, c[0x4][0x1d0] ;  /* 0x01003a00ff0477ac */ /* 0x000ea20008000a00 */
[----:B------:R-:W-:Y:S01]  /*2130*/  MOV R6, R24 ;  /* 0x0000001800067202 */ /* 0x000fe20000000f00 */
[----:B------:R-:W-:Y:S02]  /*2140*/  IMAD.MOV.U32 R7, RZ, RZ, R2 ;  /* 0x000000ffff077224 */ /* 0x000fe400078e0002 */
[----:B--2---:R-:W-:Y:S02]  /*2150*/  IMAD.U32 R4, RZ, RZ, UR4 ;  /* 0x00000004ff047e24 */ /* 0x004fe4000f8e00ff */
[----:B0-----:R-:W-:-:S07]  /*2160*/  IMAD.U32 R5, RZ, RZ, UR5 ;  /* 0x00000005ff057e24 */ /* 0x001fce000f8e00ff */
[----:B------:R-:W-:-:S07]  /*2170*/  LEPC R20, `(.L_x_39) ;  /* 0x000000001014794e */ /* 0x000fce0000000000 */
[----:B-1----:R-:W-:Y:S05]  /*2180*/  CALL.ABS.NOINC R8 ;  /* 0x0000000008007343 */ /* 0x002fea0003c00000 */
.L_x_39:
[----:B------:R0:W-:Y:S01]  /*2190*/  STL.64 [R1], R16 ;  /* 0x0000001001007387 */ /* 0x0001e20000100a00 */
[----:B------:R0:W1:Y:S01]  /*21a0*/  LDC.64 R8, c[0x4][R26] ;  /* 0x010000001a087b82 */ /* 0x0000620000000a00 */
[----:B------:R-:W2:Y:S01]  /*21b0*/  LDCU.64 UR4, c[0x4][0x1d8] ;  /* 0x01003b00ff0477ac */ /* 0x000ea20008000a00 */
[----:B------:R-:W-:Y:S02]  /*21c0*/  IMAD.MOV.U32 R6, RZ, RZ, R24 ;  /* 0x000000ffff067224 */ /* 0x000fe400078e0018 */
[----:B------:R-:W-:Y:S02]  /*21d0*/  IMAD.MOV.U32 R7, RZ, RZ, R2 ;  /* 0x000000ffff077224 */ /* 0x000fe400078e0002 */
[----:B--2---:R-:W-:Y:S01]  /*21e0*/  IMAD.U32 R4, RZ, RZ, UR4 ;  /* 0x00000004ff047e24 */ /* 0x004fe2000f8e00ff */
[----:B0-----:R-:W-:-:S07]  /*21f0*/  MOV R5, UR5 ;  /* 0x0000000500057c02 */ /* 0x001fce0008000f00 */
[----:B------:R-:W-:-:S07]  /*2200*/  LEPC R20, `(.L_x_40) ;  /* 0x000000001014794e */ /* 0x000fce0000000000 */
[----:B-1----:R-:W-:Y:S05]  /*2210*/  CALL.ABS.NOINC R8 ;  /* 0x0000000008007343 */ /* 0x002fea0003c00000 */
.L_x_40:
[----:B------:R0:W-:Y:S01]  /*2220*/  STL.64 [R1], R22 ;  /* 0x0000001601007387 */ /* 0x0001e20000100a00 */
[----:B------:R0:W1:Y:S01]  /*2230*/  LDC.64 R8, c[0x4][R26] ;  /* 0x010000001a087b82 */ /* 0x0000620000000a00 */
[----:B------:R-:W2:Y:S01]  /*2240*/  LDCU.64 UR4, c[0x4][0x1e0] ;  /* 0x01003c00ff0477ac */ /* 0x000ea20008000a00 */
[----:B------:R-:W-:Y:S01]  /*2250*/  IMAD.MOV.U32 R6, RZ, RZ, R24 ;  /* 0x000000ffff067224 */ /* 0x000fe200078e0018 */
[----:B------:R-:W-:Y:S02]  /*2260*/  MOV R7, R2 ;  /* 0x0000000200077202 */ /* 0x000fe40000000f00 */
[----:B--2---:R-:W-:Y:S01]  /*2270*/  MOV R4, UR4 ;  /* 0x0000000400047c02 */ /* 0x004fe20008000f00 */
[----:B0-----:R-:W-:-:S07]  /*2280*/  IMAD.U32 R5, RZ, RZ, UR5 ;  /* 0x00000005ff057e24 */ /* 0x001fce000f8e00ff */
[----:B------:R-:W-:-:S07]  /*2290*/  LEPC R20, `(.L_x_41) ;  /* 0x000000001014794e */ /* 0x000fce0000000000 */
[----:B-1----:R-:W-:Y:S05]  /*22a0*/  CALL.ABS.NOINC R8 ;  /* 0x0000000008007343 */ /* 0x002fea0003c00000 */
.L_x_41:
[----:B------:R-:W0:Y:S01]  /*22b0*/  LDC.64 R8, c[0x0][0x3b8] ;  /* 0x0000ee00ff087b82 */ /* 0x000e220000000a00 */
[----:B------:R-:W1:Y:S01]  /*22c0*/  LDCU.64 UR4, c[0x4][0xc8] ;  /* 0x01001900ff0477ac */ /* 0x000e620008000a00 */
[----:B0-----:R-:W2:Y:S06]  /*22d0*/  LDG.E.64 R8, desc[UR36][R8.64+0x190] ;  /* 0x0001902408087981 */ /* 0x001eac000c1e1b00 */
[----:B------:R0:W3:Y:S01]  /*22e0*/  LDC.64 R10, c[0x4][R26] ;  /* 0x010000001a0a7b82 */ /* 0x0000e20000000a00 */
[----:B-1----:R-:W-:Y:S01]  /*22f0*/  IMAD.U32 R4, RZ, RZ, UR4 ;  /* 0x00000004ff047e24 */ /* 0x002fe2000f8e00ff */
[----:B------:R-:W-:Y:S01]  /*2300*/  MOV R6, R24 ;  /* 0x0000001800067202 */ /* 0x000fe20000000f00 */
[----:B------:R-:W-:-:S02]  /*2310*/  IMAD.U32 R5, RZ, RZ, UR5 ;  /* 0x00000005ff057e24 */ /* 0x000fc4000f8e00ff */
[----:B------:R-:W-:Y:S01]  /*2320*/  IMAD.MOV.U32 R7, RZ, RZ, R2 ;  /* 0x000000ffff077224 */ /* 0x000fe200078e0002 */
[----:B--23--:R0:W-:Y:S06]  /*2330*/  STL.64 [R1], R8 ;  /* 0x0000000801007387 */ /* 0x00c1ec0000100a00 */
[----:B------:R-:W-:-:S07]  /*2340*/  LEPC R20, `(.L_x_42) ;  /* 0x000000001014794e */ /* 0x000fce0000000000 */
[----:B0-----:R-:W-:Y:S05]  /*2350*/  CALL.ABS.NOINC R10 ;  /* 0x000000000a007343 */ /* 0x001fea0003c00000 */
.L_x_42:
[----:B------:R-:W0:Y:S01]  /*2360*/  LDC.64 R8, c[0x0][0x3a8] ;  /* 0x0000ea00ff087b82 */ /* 0x000e220000000a00 */
[----:B------:R-:W1:Y:S01]  /*2370*/  LDCU.64 UR4, c[0x4][0xd0] ;  /* 0x01001a00ff0477ac */ /* 0x000e620008000a00 */
[----:B0-----:R-:W2:Y:S06]  /*2380*/  LDG.E.64 R8, desc[UR36][R8.64+0x190] ;  /* 0x0001902408087981 */ /* 0x001eac000c1e1b00 */
[----:B------:R0:W3:Y:S01]  /*2390*/  LDC.64 R10, c[0x4][R26] ;  /* 0x010000001a0a7b82 */ /* 0x0000e20000000a00 */
[----:B-1----:R-:W-:Y:S01]  /*23a0*/  IMAD.U32 R4, RZ, RZ, UR4 ;  /* 0x00000004ff047e24 */ /* 0x002fe2000f8e00ff */
[----:B------:R-:W-:Y:S01]  /*23b0*/  MOV R5, UR5 ;  /* 0x0000000500057c02 */ /* 0x000fe20008000f00 */
[----:B------:R-:W-:-:S02]  /*23c0*/  IMAD.MOV.U32 R6, RZ, RZ, R24 ;  /* 0x000000ffff067224 */ /* 0x000fc400078e0018 */
[----:B------:R-:W-:Y:S01]  /*23d0*/  IMAD.MOV.U32 R7, RZ, RZ, R2 ;  /* 0x000000ffff077224 */ /* 0x000fe200078e0002 */
[----:B--23--:R0:W-:Y:S06]  /*23e0*/  STL.64 [R1], R8 ;  /* 0x0000000801007387 */ /* 0x00c1ec0000100a00 */
[----:B------:R-:W-:-:S07]  /*23f0*/  LEPC R20, `(.L_x_43) ;  /* 0x000000001014794e */ /* 0x000fce0000000000 */
[----:B0-----:R-:W-:Y:S05]  /*2400*/  CALL.ABS.NOINC R10 ;  /* 0x000000000a007343 */ /* 0x001fea0003c00000 */
.L_x_43:
[----:B------:R-:W0:Y:S01]  /*2410*/  LDC.64 R8, c[0x0][0x3b0] ;  /* 0x0000ec00ff087b82 */ /* 0x000e220000000a00 */
[----:B------:R-:W1:Y:S01]  /*2420*/  LDCU.64 UR4, c[0x4][0xd8] ;  /* 0x01001b00ff0477ac */ /* 0x000e620008000a00 */
[----:B0-----:R-:W2:Y:S06]  /*2430*/  LDG.E.64 R8, desc[UR36][R8.64+0x190] ;  /* 0x0001902408087981 */ /* 0x001eac000c1e1b00 */
        /* <DEDUP_REMOVED lines=8> */
.L_x_44:
        /* <DEDUP_REMOVED lines=11> */
.L_x_45:
        /* <DEDUP_REMOVED lines=11> */
.L_x_46:
        /* <DEDUP_REMOVED lines=11> */
.L_x_47:
[----:B------:R-:W0:Y:S01]  /*26d0*/  LDC.64 R8, c[0x0][0x388] ;  /* 0x0000e200ff087b82 */ /* 0x000e220000000a00 */
[----:B------:R-:W1:Y:S01]  /*26e0*/  LDCU.64 UR4, c[0x4][0x148] ;  /* 0x01002900ff0477ac */ /* 0x000e620008000a00 */
[----:B0-----:R-:W2:Y:S06]  /*26f0*/  LDG.E.64 R8, desc[UR36][R8.64+0x190] ;  /* 0x0001902408087981 */ /* 0x001eac000c1e1b00 */
[----:B------:R-:W0:Y:S01]  /*2700*/  LDC.64 R26, c[0x4][R26] ;  /* 0x010000001a1a7b82 */ /* 0x000e220000000a00 */
[----:B-1----:R-:W-:Y:S01]  /*2710*/  IMAD.U32 R4, RZ, RZ, UR4 ;  /* 0x00000004ff047e24 */ /* 0x002fe2000f8e00ff */
[----:B------:R-:W-:Y:S01]  /*2720*/  MOV R6, R24 ;  /* 0x0000001800067202 */ /* 0x000fe20000000f00 */
[----:B------:R-:W-:-:S02]  /*2730*/  IMAD.U32 R5, RZ, RZ, UR5 ;  /* 0x00000005ff057e24 */ /* 0x000fc4000f8e00ff */
[----:B------:R-:W-:Y:S01]  /*2740*/  IMAD.MOV.U32 R7, RZ, RZ, R2 ;  /* 0x000000ffff077224 */ /* 0x000fe200078e0002 */
[----:B0-2---:R1:W-:Y:S06]  /*2750*/  STL.64 [R1], R8 ;  /* 0x0000000801007387 */ /* 0x0053ec0000100a00 */
[----:B------:R-:W-:-:S07]  /*2760*/  LEPC R20, `(.L_x_48) ;  /* 0x000000001014794e */ /* 0x000fce0000000000 */
[----:B-1----:R-:W-:Y:S05]  /*2770*/  CALL.ABS.NOINC R26 ;  /* 0x000000001a007343 */ /* 0x002fea0003c00000 */
.L_x_48:
[----:B------:R-:W-:Y:S05]  /*2780*/  EXIT ;  /* 0x000000000000794d */ /* 0x000fea0003800000 */
        .weak           $__internal_0_$__cuda_sm20_dblrcp_rn_slowpath_v3
        .type           $__internal_0_$__cuda_sm20_dblrcp_rn_slowpath_v3,@function
        .size           $__internal_0_$__cuda_sm20_dblrcp_rn_slowpath_v3,($__internal_1_$__cuda_sm20_div_rn_f64_full - $__internal_0_$__cuda_sm20_dblrcp_rn_slowpath_v3)
$__internal_0_$__cuda_sm20_dblrcp_rn_slowpath_v3:
[----:B------:R-:W-:Y:S01]  /*2790*/  DSETP.GTU.AND P0, PT, |R32|, +INF , PT ;  /* 0x7ff000002000742a */ /* 0x000fe20003f0c200 */
[----:B------:R-:W-:-:S13]  /*27a0*/  BSSY.RECONVERGENT B1, `(.L_x_49) ;  /* 0x0000023000017945 */ /* 0x000fda0003800200 */
[----:B------:R-:W-:Y:S05]  /*27b0*/  @P0 BRA `(.L_x_50) ;  /* 0x00000000007c0947 */ /* 0x000fea0003800000 */
[----:B------:R-:W-:-:S05]  /*27c0*/  LOP3.LUT R7, R33, 0x7fffffff, RZ, 0xc0, !PT ;  /* 0x7fffffff21077812 */ /* 0x000fca00078ec0ff */
[----:B------:R-:W-:-:S05]  /*27d0*/  VIADD R3, R7, 0xffffffff ;  /* 0xffffffff07037836 */ /* 0x000fca0000000000 */
[----:B------:R-:W-:-:S13]  /*27e0*/  ISETP.GE.U32.AND P0, PT, R3, 0x7fefffff, PT ;  /* 0x7fefffff0300780c */ /* 0x000fda0003f06070 */
[----:B------:R-:W-:Y:S02]  /*27f0*/  @P0 LOP3.LUT R35, R33, 0x7ff00000, RZ, 0x3c, !PT ;  /* 0x7ff0000021230812 */ /* 0x000fe400078e3cff */
[----:B------:R-:W-:Y:S01]  /*2800*/  @P0 MOV R34, RZ ;  /* 0x000000ff00220202 */ /* 0x000fe20000000f00 */
[----:B------:R-:W-:Y:S06]  /*2810*/  @P0 BRA `(.L_x_51) ;  /* 0x00000000006c0947 */ /* 0x000fec0003800000 */
[----:B------:R-:W-:-:S13]  /*2820*/  ISETP.GE.U32.AND P0, PT, R7, 0x1000001, PT ;  /* 0x010000010700780c */ /* 0x000fda0003f06070 */
[----:B------:R-:W-:Y:S05]  /*2830*/  @!P0 BRA `(.L_x_52) ;  /* 0x0000000000348947 */ /* 0x000fea0003800000 */
[----:B------:R-:W-:Y:S02]  /*2840*/  VIADD R35, R33, 0xc0200000 ;  /* 0xc020000021237836 */ /* 0x000fe40000000000 */
[----:B------:R-:W-:Y:S02]  /*2850*/  IMAD.MOV.U32 R34, RZ, RZ, R32 ;  /* 0x000000ffff227224 */ /* 0x000fe400078e0020 */
[----:B------:R-:W0:Y:S04]  /*2860*/  MUFU.RCP64H R37, R35 ;  /* 0x0000002300257308 */ /* 0x000e280000001800 */
[----:B0-----:R-:W-:-:S08]  /*2870*/  DFMA R38, -R34, R36, 1 ;  /* 0x3ff000002226742b */ /* 0x001fd00000000124 */
[----:B------:R-:W-:-:S08]  /*2880*/  DFMA R38, R38, R38, R38 ;  /* 0x000000262626722b */ /* 0x000fd00000000026 */
[----:B------:R-:W-:-:S08]  /*2890*/  DFMA R38, R36, R38, R36 ;  /* 0x000000262426722b */ /* 0x000fd00000000024 */
[----:B------:R-:W-:-:S08]  /*28a0*/  DFMA R36, -R34, R38, 1 ;  /* 0x3ff000002224742b */ /* 0x000fd00000000126 */
[----:B------:R-:W-:-:S08]  /*28b0*/  DFMA R36, R38, R36, R38 ;  /* 0x000000242624722b */ /* 0x000fd00000000026 */
[----:B------:R-:W-:-:S08]  /*28c0*/  DMUL R36, R36, 2.2250738585072013831e-308 ;  /* 0x0010000024247828 */ /* 0x000fd00000000000 */
[----:B------:R-:W-:-:S08]  /*28d0*/  DFMA R32, -R32, R36, 1 ;  /* 0x3ff000002020742b */ /* 0x000fd00000000124 */
[----:B------:R-:W-:-:S08]  /*28e0*/  DFMA R32, R32, R32, R32 ;  /* 0x000000202020722b */ /* 0x000fd00000000020 */
[----:B------:R-:W-:Y:S01]  /*28f0*/  DFMA R34, R36, R32, R36 ;  /* 0x000000202422722b */ /* 0x000fe20000000024 */
[----:B------:R-:W-:Y:S10]  /*2900*/  BRA `(.L_x_51) ;  /* 0x0000000000307947 */ /* 0x000ff40003800000 */
.L_x_52:
[----:B------:R-:W-:Y:S01]  /*2910*/  DMUL R32, R32, 8.11296384146066816958e+31 ;  /* 0x4690000020207828 */ /* 0x000fe20000000000 */
[----:B------:R-:W-:-:S05]  /*2920*/  MOV R34, R36 ;  /* 0x0000002400227202 */ /* 0x000fca0000000f00 */
[----:B------:R-:W0:Y:S02]  /*2930*/  MUFU.RCP64H R35, R33 ;  /* 0x0000002100237308 */ /* 0x000e240000001800 */
[----:B0-----:R-:W-:-:S08]  /*2940*/  DFMA R36, -R32, R34, 1 ;  /* 0x3ff000002024742b */ /* 0x001fd00000000122 */
[----:B------:R-:W-:-:S08]  /*2950*/  DFMA R36, R36, R36, R36 ;  /* 0x000000242424722b */ /* 0x000fd00000000024 */
[----:B------:R-:W-:-:S08]  /*2960*/  DFMA R36, R34, R36, R34 ;  /* 0x000000242224722b */ /* 0x000fd00000000022 */
[----:B------:R-:W-:-:S08]  /*2970*/  DFMA R34, -R32, R36, 1 ;  /* 0x3ff000002022742b */ /* 0x000fd00000000124 */
[----:B------:R-:W-:-:S08]  /*2980*/  DFMA R34, R36, R34, R36 ;  /* 0x000000222422722b */ /* 0x000fd00000000024 */
[----:B------:R-:W-:Y:S01]  /*2990*/  DMUL R34, R34, 8.11296384146066816958e+31 ;  /* 0x4690000022227828 */ /* 0x000fe20000000000 */
[----:B------:R-:W-:Y:S10]  /*29a0*/  BRA `(.L_x_51) ;  /* 0x0000000000087947 */ /* 0x000ff40003800000 */
.L_x_50:
[----:B------:R-:W-:Y:S01]  /*29b0*/  LOP3.LUT R35, R33, 0x80000, RZ, 0xfc, !PT ;  /* 0x0008000021237812 */ /* 0x000fe200078efcff */
[----:B------:R-:W-:-:S07]  /*29c0*/  IMAD.MOV.U32 R34, RZ, RZ, R32 ;  /* 0x000000ffff227224 */ /* 0x000fce00078e0020 */
.L_x_51:
[----:B------:R-:W-:Y:S05]  /*29d0*/  BSYNC.RECONVERGENT B1 ;  /* 0x0000000000017941 */ /* 0x000fea0003800200 */
.L_x_49:
[----:B------:R-:W-:Y:S01]  /*29e0*/  IMAD.MOV.U32 R32, RZ, RZ, R0 ;  /* 0x000000ffff207224 */ /* 0x000fe200078e0000 */
[----:B------:R-:W-:-:S04]  /*29f0*/  MOV R33, 0x0 ;  /* 0x0000000000217802 */ /* 0x000fc80000000f00 */
[----:B------:R-:W-:Y:S05]  /*2a00*/  RET.REL.NODEC R32 `(_Z13stress_energyPdS_S_S_S_S_S_S_S_ddiiii) ;  /* 0xffffffd4207c7950 */ /* 0x000fea0003c3ffff */
        .weak           $__internal_1_$__cuda_sm20_div_rn_f64_full
        .type           $__internal_1_$__cuda_sm20_div_rn_f64_full,@function
        .size           $__internal_1_$__cuda_sm20_div_rn_f64_full,($__internal_2_$__cuda_sm20_dsqrt_rn_f64_mediumpath_v1 - $__internal_1_$__cuda_sm20_div_rn_f64_full)
$__internal_1_$__cuda_sm20_div_rn_f64_full:
[----:B------:R-:W-:Y:S01]  /*2a10*/  FSETP.GEU.AND P2, PT, |R33|, 1.469367938527859385e-39, PT ;  /* 0x001000002100780b */ /* 0x000fe20003f4e200 */
[----:B------:R-:W-:Y:S01]  /*2a20*/  IMAD.MOV.U32 R36, RZ, RZ, R34 ;  /* 0x000000ffff247224 */ /* 0x000fe200078e0022 */
[C---:B------:R-:W-:Y:S01]  /*2a30*/  FSETP.GEU.AND P0, PT, |R37|.reuse, 1.469367938527859385e-39, PT ;  /* 0x001000002500780b */ /* 0x040fe20003f0e200 */
[----:B------:R-:W-:Y:S01]  /*2a40*/  IMAD.MOV.U32 R40, RZ, RZ, 0x1 ;  /* 0x00000001ff287424 */ /* 0x000fe200078e00ff */
[----:B------:R-:W-:Y:S01]  /*2a50*/  LOP3.LUT R35, R37, 0x800fffff, RZ, 0xc0, !PT ;  /* 0x800fffff25237812 */ /* 0x000fe200078ec0ff */
[----:B------:R-:W-:Y:S01]  /*2a60*/  BSSY.RECONVERGENT B1, `(.L_x_53) ;  /* 0x0000052000017945 */ /* 0x000fe20003800200 */
[----:B------:R-:W-:Y:S02]  /*2a70*/  LOP3.LUT R3, R33, 0x7ff00000, RZ, 0xc0, !PT ;  /* 0x7ff0000021037812 */ /* 0x000fe400078ec0ff */
[----:B------:R-:W-:Y:S02]  /*2a80*/  LOP3.LUT R35, R35, 0x3ff00000, RZ, 0xfc, !PT ;  /* 0x3ff0000023237812 */ /* 0x000fe400078efcff */
[----:B------:R-:W-:-:S02]  /*2a90*/  LOP3.LUT R44, R37, 0x7ff00000, RZ, 0xc0, !PT ;  /* 0x7ff00000252c7812 */ /* 0x000fc400078ec0ff */
[----:B------:R-:W-:Y:S01]  /*2aa0*/  MOV R38, R32 ;  /* 0x0000002000267202 */ /* 0x000fe20000000f00 */
[----:B------:R-:W-:Y:S01]  /*2ab0*/  @!P2 IMAD.MOV.U32 R46, RZ, RZ, RZ ;  /* 0x000000ffff2ea224 */ /* 0x000fe200078e00ff */
[----:B------:R-:W-:Y:S01]  /*2ac0*/  @!P2 LOP3.LUT R0, R37, 0x7ff00000, RZ, 0xc0, !PT ;  /* 0x7ff000002500a812 */ /* 0x000fe200078ec0ff */
[----:B------:R-:W-:Y:S01]  /*2ad0*/  @!P0 DMUL R34, R36, 8.98846567431157953865e+307 ;  /* 0x7fe0000024228828 */ /* 0x000fe20000000000 */
[C---:B------:R-:W-:Y:S02]  /*2ae0*/  ISETP.GE.U32.AND P1, PT, R3.reuse, R44, PT ;  /* 0x0000002c0300720c */ /* 0x040fe40003f26070 */
[----:B------:R-:W-:Y:S01]  /*2af0*/  @!P2 ISETP.GE.U32.AND P3, PT, R3, R0, PT ;  /* 0x000000000300a20c */ /* 0x000fe20003f66070 */
[----:B------:R-:W-:Y:S02]  /*2b00*/  IMAD.MOV.U32 R0, RZ, RZ, 0x1ca00000 ;  /* 0x1ca00000ff007424 */ /* 0x000fe400078e00ff */
[----:B------:R-:W0:Y:S03]  /*2b10*/  MUFU.RCP64H R41, R35 ;  /* 0x0000002300297308 */ /* 0x000e260000001800 */
[----:B------:R-:W-:-:S02]  /*2b20*/  @!P2 SEL R7, R0, 0x63400000, !P3 ;  /* 0x634000000007a807 */ /* 0x000fc40005800000 */
[----:B------:R-:W-:Y:S02]  /*2b30*/  SEL R39, R0, 0x63400000, !P1 ;  /* 0x6340000000277807 */ /* 0x000fe40004800000 */
[--C-:B------:R-:W-:Y:S02]  /*2b40*/  @!P2 LOP3.LUT R7, R7, 0x80000000, R33.reuse, 0xf8, !PT ;  /* 0x800000000707a812 */ /* 0x100fe400078ef821 */
[----:B------:R-:W-:Y:S02]  /*2b50*/  LOP3.LUT R39, R39, 0x800fffff, R33, 0xf8, !PT ;  /* 0x800fffff27277812 */ /* 0x000fe400078ef821 */
[----:B------:R-:W-:Y:S02]  /*2b60*/  @!P2 LOP3.LUT R47, R7, 0x100000, RZ, 0xfc, !PT ;  /* 0x00100000072fa812 */ /* 0x000fe400078efcff */
[----:B------:R-:W-:Y:S02]  /*2b70*/  MOV R7, R3 ;  /* 0x0000000300077202 */ /* 0x000fe40000000f00 */
[----:B------:R-:W-:-:S02]  /*2b80*/  @!P0 LOP3.LUT R44, R35, 0x7ff00000, RZ, 0xc0, !PT ;  /* 0x7ff00000232c8812 */ /* 0x000fc400078ec0ff */
[----:B------:R-:W-:Y:S02]  /*2b90*/  @!P2 DFMA R38, R38, 2, -R46 ;  /* 0x400000002626a82b */ /* 0x000fe4000000082e */
[----:B0-----:R-:W-:-:S08]  /*2ba0*/  DFMA R46, R40, -R34, 1 ;  /* 0x3ff00000282e742b */ /* 0x001fd00000000822 */
[----:B------:R-:W-:Y:S01]  /*2bb0*/  DFMA R46, R46, R46, R46 ;  /* 0x0000002e2e2e722b */ /* 0x000fe2000000002e */
[----:B------:R-:W-:-:S05]  /*2bc0*/  @!P2 LOP3.LUT R7, R39, 0x7ff00000, RZ, 0xc0, !PT ;  /* 0x7ff000002707a812 */ /* 0x000fca00078ec0ff */
[----:B------:R-:W-:Y:S02]  /*2bd0*/  VIADD R9, R7, 0xffffffff ;  /* 0xffffffff07097836 */ /* 0x000fe40000000000 */
[----:B------:R-:W-:-:S03]  /*2be0*/  DFMA R40, R40, R46, R40 ;  /* 0x0000002e2828722b */ /* 0x000fc60000000028 */
[----:B------:R-:W-:Y:S01]  /*2bf0*/  ISETP.GT.U32.AND P0, PT, R9, 0x7feffffe, PT ;  /* 0x7feffffe0900780c */ /* 0x000fe20003f04070 */
[----:B------:R-:W-:-:S04]  /*2c00*/  VIADD R9, R44, 0xffffffff ;  /* 0xffffffff2c097836 */ /* 0x000fc80000000000 */
[----:B------:R-:W-:Y:S01]  /*2c10*/  DFMA R48, R40, -R34, 1 ;  /* 0x3ff000002830742b */ /* 0x000fe20000000822 */
[----:B------:R-:W-:-:S07]  /*2c20*/  ISETP.GT.U32.OR P0, PT, R9, 0x7feffffe, P0 ;  /* 0x7feffffe0900780c */ /* 0x000fce0000704470 */
[----:B------:R-:W-:-:S08]  /*2c30*/  DFMA R48, R40, R48, R40 ;  /* 0x000000302830722b */ /* 0x000fd00000000028 */
[----:B------:R-:W-:-:S08]  /*2c40*/  DMUL R46, R48, R38 ;  /* 0x00000026302e7228 */ /* 0x000fd00000000000 */
[----:B------:R-:W-:-:S08]  /*2c50*/  DFMA R40, R46, -R34, R38 ;  /* 0x800000222e28722b */ /* 0x000fd00000000026 */
[----:B------:R-:W-:Y:S01]  /*2c60*/  DFMA R40, R48, R40, R46 ;  /* 0x000000283028722b */ /* 0x000fe2000000002e */
[----:B------:R-:W-:Y:S10]  /*2c70*/  @P0 BRA `(.L_x_54) ;  /* 0x00000000006c0947 */ /* 0x000ff40003800000 */
[----:B------:R-:W-:-:S04]  /*2c80*/  LOP3.LUT R32, R37, 0x7ff00000, RZ, 0xc0, !PT ;  /* 0x7ff0000025207812 */ /* 0x000fc800078ec0ff */
[CC--:B------:R-:W-:Y:S02]  /*2c90*/  ISETP.GE.U32.AND P0, PT, R3.reuse, R32.reuse, PT ;  /* 0x000000200300720c */ /* 0x0c0fe40003f06070 */
[----:B------:R-:W-:Y:S01]  /*2ca0*/  VIADDMNMX R3, R3, -R32, 0xb9600000, !PT ;  /* 0xb960000003037446 */ /* 0x000fe20007800920 */
[----:B------:R-:W-:Y:S01]  /*2cb0*/  IMAD.MOV.U32 R32, RZ, RZ, RZ ;  /* 0x000000ffff207224 */ /* 0x000fe200078e00ff */
[----:B------:R-:W-:Y:S02]  /*2cc0*/  SEL R0, R0, 0x63400000, !P0 ;  /* 0x6340000000007807 */ /* 0x000fe40004000000 */
[----:B------:R-:W-:-:S04]  /*2cd0*/  VIMNMX R3, PT, PT, R3, 0x46a00000, PT ;  /* 0x46a0000003037848 */ /* 0x000fc80003fe0100 */
[----:B------:R-:W-:-:S05]  /*2ce0*/  IADD3 R0, PT, PT, -R0, R3, RZ ;  /* 0x0000000300007210 */ /* 0x000fca0007ffe1ff */
[----:B------:R-:W-:-:S06]  /*2cf0*/  VIADD R33, R0, 0x7fe00000 ;  /* 0x7fe0000000217836 */ /* 0x000fcc0000000000 */
[----:B------:R-:W-:-:S10]  /*2d00*/  DMUL R46, R40, R32 ;  /* 0x00000020282e7228 */ /* 0x000fd40000000000 */
[----:B------:R-:W-:-:S13]  /*2d10*/  FSETP.GTU.AND P0, PT, |R47|, 1.469367938527859385e-39, PT ;  /* 0x001000002f00780b */ /* 0x000fda0003f0c200 */
[----:B------:R-:W-:Y:S05]  /*2d20*/  @P0 BRA `(.L_x_55) ;  /* 0x0000000000940947 */ /* 0x000fea0003800000 */
[----:B------:R-:W-:-:S06]  /*2d30*/  DFMA R34, R40, -R34, R38 ;  /* 0x800000222822722b */ /* 0x000fcc0000000026 */
[----:B------:R-:W-:-:S04]  /*2d40*/  MOV R34, RZ ;  /* 0x000000ff00227202 */ /* 0x000fc80000000f00 */
[C---:B------:R-:W-:Y:S02]  /*2d50*/  FSETP.NEU.AND P0, PT, R35.reuse, RZ, PT ;  /* 0x000000ff2300720b */ /* 0x040fe40003f0d000 */
[----:B------:R-:W-:-:S04]  /*2d60*/  LOP3.LUT R37, R35, 0x80000000, R37, 0x48, !PT ;  /* 0x8000000023257812 */ /* 0x000fc800078e4825 */
[----:B------:R-:W-:-:S07]  /*2d70*/  LOP3.LUT R35, R37, R33, RZ, 0xfc, !PT ;  /* 0x0000002125237212 */ /* 0x000fce00078efcff */
[----:B------:R-:W-:Y:S05]  /*2d80*/  @!P0 BRA `(.L_x_55) ;  /* 0x00000000007c8947 */ /* 0x000fea0003800000 */
[----:B------:R-:W-:Y:S01]  /*2d90*/  IMAD.MOV R33, RZ, RZ, -R0 ;  /* 0x000000ffff217224 */ /* 0x000fe200078e0a00 */
[----:B------:R-:W-:Y:S01]  /*2da0*/  DMUL.RP R34, R40, R34 ;  /* 0x0000002228227228 */ /* 0x000fe20000008000 */
[----:B------:R-:W-:Y:S01]  /*2db0*/  IMAD.MOV.U32 R32, RZ, RZ, RZ ;  /* 0x000000ffff207224 */ /* 0x000fe200078e00ff */
[----:B------:R-:W-:-:S05]  /*2dc0*/  IADD3 R3, PT, PT, -R0, -0x43300000, RZ ;  /* 0xbcd0000000037810 */ /* 0x000fca0007ffe1ff */
[----:B------:R-:W-:-:S03]  /*2dd0*/  DFMA R32, R46, -R32, R40 ;  /* 0x800000202e20722b */ /* 0x000fc60000000028 */
[----:B------:R-:W-:-:S07]  /*2de0*/  LOP3.LUT R37, R35, R37, RZ, 0x3c, !PT ;  /* 0x0000002523257212 */ /* 0x000fce00078e3cff */
[----:B------:R-:W-:-:S04]  /*2df0*/  FSETP.NEU.AND P0, PT, |R33|, R3, PT ;  /* 0x000000032100720b */ /* 0x000fc80003f0d200 */
[----:B------:R-:W-:Y:S02]  /*2e00*/  FSEL R46, R34, R46, !P0 ;  /* 0x0000002e222e7208 */ /* 0x000fe40004000000 */
[----:B------:R-:W-:Y:S01]  /*2e10*/  FSEL R47, R37, R47, !P0 ;  /* 0x0000002f252f7208 */ /* 0x000fe20004000000 */
[----:B------:R-:W-:Y:S06]  /*2e20*/  BRA `(.L_x_55) ;  /* 0x0000000000547947 */ /* 0x000fec0003800000 */
.L_x_54:
[----:B------:R-:W-:-:S14]  /*2e30*/  DSETP.NAN.AND P0, PT, R32, R32, PT ;  /* 0x000000202000722a */ /* 0x000fdc0003f08000 */
[----:B------:R-:W-:Y:S05]  /*2e40*/  @P0 BRA `(.L_x_56) ;  /* 0x0000000000440947 */ /* 0x000fea0003800000 */
[----:B------:R-:W-:-:S14]  /*2e50*/  DSETP.NAN.AND P0, PT, R36, R36, PT ;  /* 0x000000242400722a */ /* 0x000fdc0003f08000 */
[----:B------:R-:W-:Y:S05]  /*2e60*/  @P0 BRA `(.L_x_57) ;  /* 0x0000000000300947 */ /* 0x000fea0003800000 */
[----:B------:R-:W-:Y:S01]  /*2e70*/  ISETP.NE.AND P0, PT, R7, R44, PT ;  /* 0x0000002c0700720c */ /* 0x000fe20003f05270 */
[----:B------:R-:W-:Y:S01]  /*2e80*/  IMAD.MOV.U32 R47, RZ, RZ, -0x80000 ;  /* 0xfff80000ff2f7424 */ /* 0x000fe200078e00ff */
[----:B------:R-:W-:-:S11]  /*2e90*/  MOV R46, 0x0 ;  /* 0x00000000002e7802 */ /* 0x000fd60000000f00 */
[----:B------:R-:W-:Y:S05]  /*2ea0*/  @!P0 BRA `(.L_x_55) ;  /* 0x0000000000348947 */ /* 0x000fea0003800000 */
[----:B------:R-:W-:Y:S02]  /*2eb0*/  ISETP.NE.AND P0, PT, R7, 0x7ff00000, PT ;  /* 0x7ff000000700780c */ /* 0x000fe40003f05270 */
[----:B------:R-:W-:Y:S02]  /*2ec0*/  LOP3.LUT R47, R33, 0x80000000, R37, 0x48, !PT ;  /* 0x80000000212f7812 */ /* 0x000fe400078e4825 */
[----:B------:R-:W-:-:S13]  /*2ed0*/  ISETP.EQ.OR P0, PT, R44, RZ, !P0 ;  /* 0x000000ff2c00720c */ /* 0x000fda0004702670 */
[----:B------:R-:W-:Y:S01]  /*2ee0*/  @P0 LOP3.LUT R0, R47, 0x7ff00000, RZ, 0xfc, !PT ;  /* 0x7ff000002f000812 */ /* 0x000fe200078efcff */
[----:B------:R-:W-:Y:S01]  /*2ef0*/  @!P0 IMAD.MOV.U32 R46, RZ, RZ, RZ ;  /* 0x000000ffff2e8224 */ /* 0x000fe200078e00ff */
[----:B------:R-:W-:-:S03]  /*2f00*/  @P0 MOV R46, RZ ;  /* 0x000000ff002e0202 */ /* 0x000fc60000000f00 */
[----:B------:R-:W-:Y:S01]  /*2f10*/  @P0 IMAD.MOV.U32 R47, RZ, RZ, R0 ;  /* 0x000000ffff2f0224 */ /* 0x000fe200078e0000 */
[----:B------:R-:W-:Y:S06]  /*2f20*/  BRA `(.L_x_55) ;  /* 0x0000000000147947 */ /* 0x000fec0003800000 */
.L_x_57:
[----:B------:R-:W-:Y:S01]  /*2f30*/  LOP3.LUT R47, R37, 0x80000, RZ, 0xfc, !PT ;  /* 0x00080000252f7812 */ /* 0x000fe200078efcff */
[----:B------:R-:W-:Y:S01]  /*2f40*/  IMAD.MOV.U32 R46, RZ, RZ, R36 ;  /* 0x000000ffff2e7224 */ /* 0x000fe200078e0024 */
[----:B------:R-:W-:Y:S06]  /*2f50*/  BRA `(.L_x_55) ;  /* 0x0000000000087947 */ /* 0x000fec0003800000 */
.L_x_56:
[----:B------:R-:W-:Y:S02]  /*2f60*/  LOP3.LUT R47, R33, 0x80000, RZ, 0xfc, !PT ;  /* 0x00080000212f7812 */ /* 0x000fe400078efcff */
[----:B------:R-:W-:-:S07]  /*2f70*/  MOV R46, R32 ;  /* 0x00000020002e7202 */ /* 0x000fce0000000f00 */
.L_x_55:
[----:B------:R-:W-:Y:S05]  /*2f80*/  BSYNC.RECONVERGENT B1 ;  /* 0x0000000000017941 */ /* 0x000fea0003800200 */
.L_x_53:
[----:B------:R-:W-:Y:S02]  /*2f90*/  HFMA2 R9, -RZ, RZ, 0, 0 ;  /* 0x00000000ff097431 */ /* 0x000fe400000001ff */
[----:B------:R-:W-:Y:S02]  /*2fa0*/  IMAD.MOV.U32 R32, RZ, RZ, R46 ;  /* 0x000000ffff207224 */ /* 0x000fe400078e002e */
[----:B------:R-:W-:Y:S01]  /*2fb0*/  IMAD.MOV.U32 R33, RZ, RZ, R47 ;  /* 0x000000ffff217224 */ /* 0x000fe200078e002f */
[----:B------:R-:W-:Y:S06]  /*2fc0*/  RET.REL.NODEC R8 `(_Z13stress_energyPdS_S_S_S_S_S_S_S_ddiiii) ;  /* 0xffffffd0080c7950 */ /* 0x000fec0003c3ffff */
        .weak           $__internal_2_$__cuda_sm20_dsqrt_rn_f64_mediumpath_v1
        .type           $__internal_2_$__cuda_sm20_dsqrt_rn_f64_mediumpath_v1,@function
        .size           $__internal_2_$__cuda_sm20_dsqrt_rn_f64_mediumpath_v1,(.L_x_616 - $__internal_2_$__cuda_sm20_dsqrt_rn_f64_mediumpath_v1)
$__internal_2_$__cuda_sm20_dsqrt_rn_f64_mediumpath_v1:
[----:B------:R-:W-:Y:S01]  /*2fd0*/  ISETP.GE.U32.AND P0, PT, R7, -0x3400000, PT ;  /* 0xfcc000000700780c */ /* 0x000fe20003f06070 */
[----:B------:R-:W-:Y:S01]  /*2fe0*/  BSSY.RECONVERGENT B1, `(.L_x_58) ;  /* 0x0000024000017945 */ /* 0x000fe20003800200 */
[----:B------:R-:W-:-:S11]  /*2ff0*/  IMAD.MOV.U32 R38, RZ, RZ, R0 ;  /* 0x000000ffff267224 */ /* 0x000fd600078e0000 */
[----:B------:R-:W-:Y:S05]  /*3000*/  @!P0 BRA `(.L_x_59) ;  /* 0x0000000000208947 */ /* 0x000fea0003800000 */
[----:B------:R-:W-:-:S10]  /*3010*/  DFMA.RM R8, R8, R38, R36 ;  /* 0x000000260808722b */ /* 0x000fd40000004024 */
[----:B------:R-:W-:-:S05]  /*3020*/  IADD3 R36, P0, PT, R8, 0x1, RZ ;  /* 0x0000000108247810 */ /* 0x000fca0007f1e0ff */
[----:B------:R-:W-:-:S06]  /*3030*/  IMAD.X R37, RZ, RZ, R9, P0 ;  /* 0x000000ffff257224 */ /* 0x000fcc00000e0609 */
[----:B------:R-:W-:-:S08]  /*3040*/  DFMA.RP R32, -R8, R36, R32 ;  /* 0x000000240820722b */ /* 0x000fd00000008120 */
[----:B------:R-:W-:-:S06]  /*3050*/  DSETP.GT.AND P0, PT, R32, RZ, PT ;  /* 0x000000ff2000722a */ /* 0x000fcc0003f04000 */
[----:B------:R-:W-:Y:S02]  /*3060*/  FSEL R8, R36, R8, P0 ;  /* 0x0000000824087208 */ /* 0x000fe40000000000 */
[----:B------:R-:W-:Y:S01]  /*3070*/  FSEL R9, R37, R9, P0 ;  /* 0x0000000925097208 */ /* 0x000fe20000000000 */
[----:B------:R-:W-:Y:S06]  /*3080*/  BRA `(.L_x_60) ;  /* 0x0000000000647947 */ /* 0x000fec0003800000 */
.L_x_59:
[----:B------:R-:W-:-:S14]  /*3090*/  DSETP.NE.AND P0, PT, R32, RZ, PT ;  /* 0x000000ff2000722a */ /* 0x000fdc0003f05000 */
[----:B------:R-:W-:Y:S05]  /*30a0*/  @!P0 BRA `(.L_x_61) ;  /* 0x0000000000588947 */ /* 0x000fea0003800000 */
[----:B------:R-:W-:-:S13]  /*30b0*/  ISETP.GE.AND P0, PT, R33, RZ, PT ;  /* 0x000000ff2100720c */ /* 0x000fda0003f06270 */
[----:B------:R-:W-:Y:S01]  /*30c0*/  @!P0 MOV R8, 0x0 ;  /* 0x0000000000088802 */ /* 0x000fe20000000f00 */
[----:B------:R-:W-:Y:S01]  /*30d0*/  @!P0 IMAD.MOV.U32 R9, RZ, RZ, -0x80000 ;  /* 0xfff80000ff098424 */ /* 0x000fe200078e00ff */
[----:B------:R-:W-:Y:S06]  /*30e0*/  @!P0 BRA `(.L_x_60) ;  /* 0x00000000004c8947 */ /* 0x000fec0003800000 */
[----:B------:R-:W-:-:S13]  /*30f0*/  ISETP.GT.AND P0, PT, R33, 0x7fefffff, PT ;  /* 0x7fefffff2100780c */ /* 0x000fda0003f04270 */
[----:B------:R-:W-:Y:S05]  /*3100*/  @P0 BRA `(.L_x_61) ;  /* 0x0000000000400947 */ /* 0x000fea0003800000 */
[----:B------:R-:W-:Y:S01]  /*3110*/  DMUL R32, R32, 8.11296384146066816958e+31 ;  /* 0x4690000020207828 */ /* 0x000fe20000000000 */
[----:B------:R-:W-:Y:S01]  /*3120*/  IMAD.MOV.U32 R8, RZ, RZ, RZ ;  /* 0x000000ffff087224 */ /* 0x000fe200078e00ff */
[----:B------:R-:W-:Y:S01]  /*3130*/  MOV R38, 0x0 ;  /* 0x0000000000267802 */ /* 0x000fe20000000f00 */
[----:B------:R-:W-:-:S03]  /*3140*/  IMAD.MOV.U32 R39, RZ, RZ, 0x3fd80000 ;  /* 0x3fd80000ff277424 */ /* 0x000fc600078e00ff */
[----:B------:R-:W0:Y:S02]  /*3150*/  MUFU.RSQ64H R9, R33 ;  /* 0x0000002100097308 */ /* 0x000e240000001c00 */
[----:B0-----:R-:W-:-:S08]  /*3160*/  DMUL R36, R8, R8 ;  /* 0x0000000808247228 */ /* 0x001fd00000000000 */
[----:B------:R-:W-:-:S08]  /*3170*/  DFMA R36, R32, -R36, 1 ;  /* 0x3ff000002024742b */ /* 0x000fd00000000824 */
[----:B------:R-:W-:Y:S02]  /*3180*/  DFMA R38, R36, R38, 0.5 ;  /* 0x3fe000002426742b */ /* 0x000fe40000000026 */
[----:B------:R-:W-:-:S08]  /*3190*/  DMUL R36, R8, R36 ;  /* 0x0000002408247228 */ /* 0x000fd00000000000 */
[----:B------:R-:W-:-:S08]  /*31a0*/  DFMA R36, R38, R36, R8 ;  /* 0x000000242624722b */ /* 0x000fd00000000008 */
[----:B------:R-:W-:Y:S02]  /*31b0*/  DMUL R8, R32, R36 ;  /* 0x0000002420087228 */ /* 0x000fe40000000000 */
[----:B------:R-:W-:-:S06]  /*31c0*/  VIADD R37, R37, 0xfff00000 ;  /* 0xfff0000025257836 */ /* 0x000fcc0000000000 */
[----:B------:R-:W-:-:S08]  /*31d0*/  DFMA R38, R8, -R8, R32 ;  /* 0x800000080826722b */ /* 0x000fd00000000020 */
[----:B------:R-:W-:-:S10]  /*31e0*/  DFMA R8, R36, R38, R8 ;  /* 0x000000262408722b */ /* 0x000fd40000000008 */
[----:B------:R-:W-:Y:S01]  /*31f0*/  IADD3 R9, PT, PT, R9, -0x3500000, RZ ;  /* 0xfcb0000009097810 */ /* 0x000fe20007ffe0ff */
[----:B------:R-:W-:Y:S06]  /*3200*/  BRA `(.L_x_60) ;  /* 0x0000000000047947 */ /* 0x000fec0003800000 */
.L_x_61:
[----:B------:R-:W-:-:S11]  /*3210*/  DADD R8, R32, R32 ;  /* 0x0000000020087229 */ /* 0x000fd60000000020 */
.L_x_60:
[----:B------:R-:W-:Y:S05]  /*3220*/  BSYNC.RECONVERGENT B1 ;  /* 0x0000000000017941 */ /* 0x000fea0003800200 */
.L_x_58:
[----:B------:R-:W-:-:S04]  /*3230*/  IMAD.MOV.U32 R35, RZ, RZ, 0x0 ;  /* 0x00000000ff237424 */ /* 0x000fc800078e00ff */
[----:B------:R-:W-:Y:S05]  /*3240*/  RET.REL.NODEC R34 `(_Z13stress_energyPdS_S_S_S_S_S_S_S_ddiiii) ;  /* 0xffffffcc226c7950 */ /* 0x000fea0003c3ffff */
.L_x_62:
        /* <DEDUP_REMOVED lines=11> */
.L_x_616:


//--------------------- .text._Z10suma_fluctPdii  --------------------------
	.section	.text._Z10suma_fluctPdii,"ax",@progbits
	.align	128
        .global         _Z10suma_fluctPdii
        .type           _Z10suma_fluctPdii,@function
        .size           _Z10suma_fluctPdii,(.L_x_625 - _Z10suma_fluctPdii)
        .other          _Z10suma_fluctPdii,@"STO_CUDA_ENTRY STV_DEFAULT"
_Z10suma_fluctPdii:
.text._Z10suma_fluctPdii:
[----:B------:R-:W-:Y:S01]  /*0000*/  LDC R1, c[0x0][0x37c] ;  /* 0x0000df00ff017b82 */ /* 0x000fe20000000800 */
[----:B------:R-:W0:Y:S07]  /*0010*/  S2R R0, SR_TID.X ;  /* 0x0000000000007919 */ /* 0x000e2e0000002100 */
[----:B------:R-:W1:Y:S01]  /*0020*/  LDC.64 R4, c[0x0][0x388] ;  /* 0x0000e200ff047b82 */ /* 0x000e620000000a00 */
[----:B------:R-:W0:Y:S01]  /*0030*/  LDCU UR4, c[0x0][0x360] ;  /* 0x00006c00ff0477ac */ /* 0x000e220008000800 */
[----:B------:R-:W0:Y:S01]  /*0040*/  S2R R3, SR_CTAID.X ;  /* 0x0000000000037919 */ /* 0x000e220000002500 */
[----:B-1----:R-:W-:Y:S01]  /*0050*/  ISETP.GE.AND P0, PT, R4, 0x2, PT ;  /* 0x000000020400780c */ /* 0x002fe20003f06270 */
[----:B0-----:R-:W-:-:S05]  /*0060*/  IMAD R0, R3, UR4, R0 ;  /* 0x0000000403007c24 */ /* 0x001fca000f8e0200 */
[----:B------:R-:W-:-:S13]  /*0070*/  ISETP.GE.OR P0, PT, R0, R5, !P0 ;  /* 0x000000050000720c */ /* 0x000fda0004706670 */
[----:B------:R-:W-:Y:S05]  /*0080*/  @P0 EXIT ;  /* 0x000000000000094d */ /* 0x000fea0003800000 */
[----:B------:R-:W0:Y:S01]  /*0090*/  LDC.64 R14, c[0x0][0x380] ;  /* 0x0000e000ff0e7b82 */ /* 0x000e220000000a00 */
[----:B------:R-:W-:Y:S01]  /*00a0*/  IADD3 R2, PT, PT, R4, -0x2, RZ ;  /* 0xfffffffe04027810 */ /* 0x000fe20007ffe0ff */
[----:B------:R-:W1:Y:S03]  /*00b0*/  LDCU.64 UR6, c[0x0][0x358] ;  /* 0x00006b00ff0677ac */ /* 0x000e660008000a00 */
[----:B------:R-:W-:Y:S01]  /*00c0*/  ISETP.GE.U32.AND P0, PT, R2, 0x3, PT ;  /* 0x000000030200780c */ /* 0x000fe20003f06070 */
[----:B------:R-:W-:Y:S01]  /*00d0*/  UMOV UR4, 0x1 ;  /* 0x0000000100047882 */ /* 0x000fe20000000000 */
[----:B------:R-:W-:-:S04]  /*00e0*/  IADD3 R2, PT, PT, R4, -0x1, RZ ;  /* 0xffffffff04027810 */ /* 0x000fc80007ffe0ff */
[----:B------:R-:W-:Y:S01]  /*00f0*/  LOP3.LUT R3, R2, 0x3, RZ, 0xc0, !PT ;  /* 0x0000000302037812 */ /* 0x000fe200078ec0ff */
[----:B0-----:R-:W-:-:S04]  /*0100*/  IMAD.WIDE R14, R0, 0x8, R14 ;  /* 0x00000008000e7825 */ /* 0x001fc800078e020e */
[----:B------:R-:W-:-:S04]  /*0110*/  IMAD R0, R4, R5, RZ ;  /* 0x0000000504007224 */ /* 0x000fc800078e02ff */
[----:B------:R-:W-:-:S04]  /*0120*/  IMAD.WIDE R12, R0, 0x8, R14 ;  /* 0x00000008000c7825 */ /* 0x000fc800078e020e */
[----:B------:R-:W-:-:S04]  /*0130*/  IMAD.WIDE R10, R0, 0x8, R12 ;  /* 0x00000008000a7825 */ /* 0x000fc800078e020c */
[----:B------:R-:W-:-:S04]  /*0140*/  IMAD.WIDE R8, R0, 0x8, R10 ;  /* 0x0000000800087825 */ /* 0x000fc800078e020a */
[----:B------:R-:W-:Y:S01]  /*0150*/  IMAD.WIDE R6, R0, 0x8, R8 ;  /* 0x0000000800067825 */ /* 0x000fe200078e0208 */
[----:B-1----:R-:W-:Y:S06]  /*0160*/  @!P0 BRA `(.L_x_63) ;  /* 0x0000000400b88947 */ /* 0x002fec0003800000 */
[----:B------:R-:W0:Y:S01]  /*0170*/  LDC R4, c[0x0][0x38c] ;  /* 0x0000e300ff047b82 */ /* 0x000e220000000800 */
[----:B------:R-:W-:Y:S01]  /*0180*/  LOP3.LUT R24, R2, 0xfffffffc, RZ, 0xc0, !PT ;  /* 0xfffffffc02187812 */ /* 0x000fe200078ec0ff */
[----:B------:R-:W-:-:S03]  /*0190*/  UMOV UR4, URZ ;  /* 0x000000ff00047c82 */ /* 0x000fc60008000000 */
[----:B------:R-:W-:-:S07]  /*01a0*/  IADD3 R24, PT, PT, -R24, RZ, RZ ;  /* 0x000000ff18187210 */ /* 0x000fce0007ffe1ff */
.L_x_64:
[----:B01----:R-:W-:Y:S01]  /*01b0*/  IMAD.WIDE R22, R4, 0x8, R14 ;  /* 0x0000000804167825 */ /* 0x003fe200078e020e */
[----:B------:R-:W2:Y:S04]  /*01c0*/  LDG.E.64 R18, desc[UR6][R14.64] ;  /* 0x000000060e127981 */ /* 0x000ea8000c1e1b00 */
[----:B------:R-:W2:Y:S01]  /*01d0*/  LDG.E.64 R16, desc[UR6][R22.64] ;  /* 0x0000000616107981 */ /* 0x000ea2000c1e1b00 */
[----:B------:R-:W-:Y:S01]  /*01e0*/  IMAD.WIDE R28, R0, 0x8, R22 ;  /* 0x00000008001c7825 */ /* 0x000fe200078e0216 */
[----:B--2---:R-:W-:-:S07]  /*01f0*/  DADD R20, R16, R18 ;  /* 0x0000000010147229 */ /* 0x004fce0000000012 */
[----:B------:R-:W-:Y:S04]  /*0200*/  STG.E.64 desc[UR6][R14.64], R20 ;  /* 0x000000140e007986 */ /* 0x000fe8000c101b06 */
[----:B------:R-:W2:Y:S04]  /*0210*/  LDG.E.64 R18, desc[UR6][R12.64] ;  /* 0x000000060c127981 */ /* 0x000ea8000c1e1b00 */
[----:B------:R0:W2:Y:S02]  /*0220*/  LDG.E.64 R16, desc[UR6][R28.64] ;  /* 0x000000061c107981 */ /* 0x0000a4000c1e1b00 */
[----:B0-----:R-:W-:Y:S01]  /*0230*/  IMAD.WIDE R28, R0, 0x8, R28 ;  /* 0x00000008001c7825 */ /* 0x001fe200078e021c */
[----:B--2---:R-:W-:-:S07]  /*0240*/  DADD R18, R16, R18 ;  /* 0x0000000010127229 */ /* 0x004fce0000000012 */
[----:B------:R0:W-:Y:S04]  /*0250*/  STG.E.64 desc[UR6][R12.64], R18 ;  /* 0x000000120c007986 */ /* 0x0001e8000c101b06 */
[----:B------:R-:W2:Y:S04]  /*0260*/  LDG.E.64 R16, desc[UR6][R28.64] ;  /* 0x000000061c107981 */ /* 0x000ea8000c1e1b00 */
[----:B------:R-:W2:Y:S02]  /*0270*/  LDG.E.64 R26, desc[UR6][R10.64] ;  /* 0x000000060a1a7981 */ /* 0x000ea4000c1e1b00 */
[----:B--2---:R-:W-:Y:S01]  /*0280*/  DADD R26, R16, R26 ;  /* 0x00000000101a7229 */ /* 0x004fe2000000001a */
[----:B------:R-:W-:-:S06]  /*0290*/  IMAD.WIDE R16, R0, 0x8, R28 ;  /* 0x0000000800107825 */ /* 0x000fcc00078e021c */
[----:B------:R-:W-:Y:S04]  /*02a0*/  STG.E.64 desc[UR6][R10.64], R26 ;  /* 0x0000001a0a007986 */ /* 0x000fe8000c101b06 */
[----:B0-----:R0:W2:Y:S04]  /*02b0*/  LDG.E.64 R18, desc[UR6][R16.64] ;  /* 0x0000000610127981 */ /* 0x0010a8000c1e1b00 */
[----:B------:R-:W2:Y:S01]  /*02c0*/  LDG.E.64 R20, desc[UR6][R8.64] ;  /* 0x0000000608147981 */ /* 0x000ea2000c1e1b00 */
[----:B0-----:R-:W-:Y:S01]  /*02d0*/  IMAD.WIDE R16, R0, 0x8, R16 ;  /* 0x0000000800107825 */ /* 0x001fe200078e0210 */
[----:B--2---:R-:W-:-:S07]  /*02e0*/  DADD R20, R18, R20 ;  /* 0x0000000012147229 */ /* 0x004fce0000000014 */
[----:B------:R0:W-:Y:S04]  /*02f0*/  STG.E.64 desc[UR6][R8.64], R20 ;  /* 0x0000001408007986 */ /* 0x0001e8000c101b06 */
[----:B------:R-:W0:Y:S04]  /*0300*/  LDG.E.64 R18, desc[UR6][R16.64] ;  /* 0x0000000610127981 */ /* 0x000e28000c1e1b00 */
[----:B------:R-:W0:Y:S01]  /*0310*/  LDG.E.64 R28, desc[UR6][R6.64] ;  /* 0x00000006061c7981 */ /* 0x000e22000c1e1b00 */
[----:B------:R-:W-:Y:S01]  /*0320*/  IMAD.WIDE R22, R5, 0x8, R22 ;  /* 0x0000000805167825 */ /* 0x000fe200078e0216 */
[----:B0-----:R-:W-:-:S07]  /*0330*/  DADD R20, R18, R28 ;  /* 0x0000000012147229 */ /* 0x001fce000000001c */
[----:B------:R-:W-:Y:S04]  /*0340*/  STG.E.64 desc[UR6][R6.64], R20 ;  /* 0x0000001406007986 */ /* 0x000fe8000c101b06 */
[----:B------:R-:W2:Y:S04]  /*0350*/  LDG.E.64 R18, desc[UR6][R22.64] ;  /* 0x0000000616127981 */ /* 0x000ea8000c1e1b00 */
[----:B------:R-:W2:Y:S01]  /*0360*/  LDG.E.64 R26, desc[UR6][R14.64] ;  /* 0x000000060e1a7981 */ /* 0x000ea2000c1e1b00 */
[----:B------:R-:W-:Y:S01]  /*0370*/  IMAD.WIDE R28, R0, 0x8, R22 ;  /* 0x00000008001c7825 */ /* 0x000fe200078e0216 */
[----:B--2---:R-:W-:-:S07]  /*0380*/  DADD R26, R18, R26 ;  /* 0x00000000121a7229 */ /* 0x004fce000000001a */
[----:B------:R0:W-:Y:S04]  /*0390*/  STG.E.64 desc[UR6][R14.64], R26 ;  /* 0x0000001a0e007986 */ /* 0x0001e8000c101b06 */
[----:B------:R-:W2:Y:S04]  /*03a0*/  LDG.E.64 R18, desc[UR6][R12.64] ;  /* 0x000000060c127981 */ /* 0x000ea8000c1e1b00 */
[----:B------:R1:W2:Y:S02]  /*03b0*/  LDG.E.64 R16, desc[UR6][R28.64] ;  /* 0x000000061c107981 */ /* 0x0002a4000c1e1b00 */
[----:B-1----:R-:W-:Y:S01]  /*03c0*/  IMAD.WIDE R28, R0, 0x8, R28 ;  /* 0x00000008001c7825 */ /* 0x002fe200078e021c */
[----:B--2---:R-:W-:-:S07]  /*03d0*/  DADD R18, R16, R18 ;  /* 0x0000000010127229 */ /* 0x004fce0000000012 */
[----:B------:R1:W-:Y:S04]  /*03e0*/  STG.E.64 desc[UR6][R12.64], R18 ;  /* 0x000000120c007986 */ /* 0x0003e8000c101b06 */
[----:B------:R-:W2:Y:S04]  /*03f0*/  LDG.E.64 R16, desc[UR6][R28.64] ;  /* 0x000000061c107981 */ /* 0x000ea8000c1e1b00 */
[----:B0-----:R-:W2:Y:S01]  /*0400*/  LDG.E.64 R26, desc[UR6][R10.64] ;  /* 0x000000060a1a7981 */ /* 0x001ea2000c1e1b00 */
[----:B-1----:R-:W-:Y:S01]  /*0410*/  IMAD.WIDE R18, R0, 0x8, R28 ;  /* 0x0000000800127825 */ /* 0x002fe200078e021c */
[----:B--2---:R-:W-:-:S07]  /*0420*/  DADD R26, R16, R26 ;  /* 0x00000000101a7229 */ /* 0x004fce000000001a */
[----:B------:R0:W-:Y:S04]  /*0430*/  STG.E.64 desc[UR6][R10.64], R26 ;  /* 0x0000001a0a007986 */ /* 0x0001e8000c101b06 */
[----:B------:R-:W2:Y:S04]  /*0440*/  LDG.E.64 R16, desc[UR6][R18.64] ;  /* 0x0000000612107981 */ /* 0x000ea8000c1e1b00 */
[----:B------:R-:W2:Y:S02]  /*0450*/  LDG.E.64 R20, desc[UR6][R8.64] ;  /* 0x0000000608147981 */ /* 0x000ea4000c1e1b00 */
[----:B--2---:R-:W-:Y:S01]  /*0460*/  DADD R20, R16, R20 ;  /* 0x0000000010147229 */ /* 0x004fe20000000014 */
[----:B------:R-:W-:-:S06]  /*0470*/  IMAD.WIDE R16, R0, 0x8, R18 ;  /* 0x0000000800107825 */ /* 0x000fcc00078e0212 */
[----:B------:R1:W-:Y:S04]  /*0480*/  STG.E.64 desc[UR6][R8.64], R20 ;  /* 0x0000001408007986 */ /* 0x0003e8000c101b06 */
[----:B------:R-:W0:Y:S04]  /*0490*/  LDG.E.64 R16, desc[UR6][R16.64] ;  /* 0x0000000610107981 */ /* 0x000e28000c1e1b00 */
[----:B------:R-:W0:Y:S02]  /*04a0*/  LDG.E.64 R28, desc[UR6][R6.64] ;  /* 0x00000006061c7981 */ /* 0x000e24000c1e1b00 */
[----:B0-----:R-:W-:Y:S01]  /*04b0*/  DADD R26, R16, R28 ;  /* 0x00000000101a7229 */ /* 0x001fe2000000001c */
[----:B------:R-:W-:-:S06]  /*04c0*/  IMAD.WIDE R16, R5, 0x8, R22 ;  /* 0x0000000805107825 */ /* 0x000fcc00078e0216 */
[----:B------:R0:W-:Y:S04]  /*04d0*/  STG.E.64 desc[UR6][R6.64], R26 ;  /* 0x0000001a06007986 */ /* 0x0001e8000c101b06 */
[----:B------:R-:W2:Y:S04]  /*04e0*/  LDG.E.64 R22, desc[UR6][R16.64] ;  /* 0x0000000610167981 */ /* 0x000ea8000c1e1b00 */
[----:B------:R-:W2:Y:S01]  /*04f0*/  LDG.E.64 R18, desc[UR6][R14.64] ;  /* 0x000000060e127981 */ /* 0x000ea2000c1e1b00 */
[----:B------:R-:W-:Y:S01]  /*0500*/  IMAD.WIDE R28, R0, 0x8, R16 ;  /* 0x00000008001c7825 */ /* 0x000fe200078e0210 */
[----:B--2---:R-:W-:-:S07]  /*0510*/  DADD R22, R22, R18 ;  /* 0x0000000016167229 */ /* 0x004fce0000000012 */
[----:B------:R-:W-:Y:S04]  /*0520*/  STG.E.64 desc[UR6][R14.64], R22 ;  /* 0x000000160e007986 */ /* 0x000fe8000c101b06 */
[----:B-1----:R-:W2:Y:S04]  /*0530*/  LDG.E.64 R20, desc[UR6][R12.64] ;  /* 0x000000060c147981 */ /* 0x002ea8000c1e1b00 */
[----:B------:R1:W2:Y:S02]  /*0540*/  LDG.E.64 R18, desc[UR6][R28.64] ;  /* 0x000000061c127981 */ /* 0x0002a4000c1e1b00 */
[----:B-1----:R-:W-:Y:S01]  /*0550*/  IMAD.WIDE R28, R0, 0x8, R28 ;  /* 0x00000008001c7825 */ /* 0x002fe200078e021c */
[----:B--2---:R-:W-:-:S07]  /*0560*/  DADD R20, R18, R20 ;  /* 0x0000000012147229 */ /* 0x004fce0000000014 */
[----:B------:R1:W-:Y:S04]  /*0570*/  STG.E.64 desc[UR6][R12.64], R20 ;  /* 0x000000140c007986 */ /* 0x0003e8000c101b06 */
[----:B------:R-:W2:Y:S04]  /*0580*/  LDG.E.64 R18, desc[UR6][R28.64] ;  /* 0x000000061c127981 */ /* 0x000ea8000c1e1b00 */
[----:B0-----:R-:W2:Y:S02]  /*0590*/  LDG.E.64 R26, desc[UR6][R10.64] ;  /* 0x000000060a1a7981 */ /* 0x001ea4000c1e1b00 */
[----:B--2---:R-:W-:Y:S01]  /*05a0*/  DADD R26, R18, R26 ;  /* 0x00000000121a7229 */ /* 0x004fe2000000001a */
[----:B------:R-:W-:-:S06]  /*05b0*/  IMAD.WIDE R18, R0, 0x8, R28 ;  /* 0x0000000800127825 */ /* 0x000fcc00078e021c */
[----:B------:R0:W-:Y:S04]  /*05c0*/  STG.E.64 desc[UR6][R10.64], R26 ;  /* 0x0000001a0a007986 */ /* 0x0001e8000c101b06 */
[----:B-1----:R-:W2:Y:S04]  /*05d0*/  LDG.E.64 R20, desc[UR6][R18.64] ;  /* 0x0000000612147981 */ /* 0x002ea8000c1e1b00 */
[----:B------:R-:W2:Y:S01]  /*05e0*/  LDG.E.64 R22, desc[UR6][R8.64] ;  /* 0x0000000608167981 */ /* 0x000ea2000c1e1b00 */
[----:B------:R-:W-:Y:S01]  /*05f0*/  IMAD.WIDE R28, R0, 0x8, R18 ;  /* 0x00000008001c7825 */ /* 0x000fe200078e0212 */
[----:B--2---:R-:W-:-:S07]  /*0600*/  DADD R22, R20, R22 ;  /* 0x0000000014167229 */ /* 0x004fce0000000016 */
[----:B------:R1:W-:Y:S04]  /*0610*/  STG.E.64 desc[UR6][R8.64], R22 ;  /* 0x0000001608007986 */ /* 0x0003e8000c101b06 */
[----:B------:R-:W2:Y:S04]  /*0620*/  LDG.E.64 R20, desc[UR6][R28.64] ;  /* 0x000000061c147981 */ /* 0x000ea8000c1e1b00 */
[----:B------:R-:W2:Y:S01]  /*0630*/  LDG.E.64 R18, desc[UR6][R6.64] ;  /* 0x0000000606127981 */ /* 0x000ea2000c1e1b00 */
[----:B------:R-:W-:Y:S01]  /*0640*/  IMAD.WIDE R16, R5, 0x8, R16 ;  /* 0x0000000805107825 */ /* 0x000fe200078e0210 */
[----:B--2---:R-:W-:-:S07]  /*0650*/  DADD R28, R20, R18 ;  /* 0x00000000141c7229 */ /* 0x004fce0000000012 */
[----:B------:R2:W-:Y:S04]  /*0660*/  STG.E.64 desc[UR6][R6.64], R28 ;  /* 0x0000001c06007986 */ /* 0x0005e8000c101b06 */
[----:B------:R-:W0:Y:S04]  /*0670*/  LDG.E.64 R20, desc[UR6][R16.64] ;  /* 0x0000000610147981 */ /* 0x000e28000c1e1b00 */
[----:B------:R-:W0:Y:S02]  /*0680*/  LDG.E.64 R18, desc[UR6][R14.64] ;  /* 0x000000060e127981 */ /* 0x000e24000c1e1b00 */
[----:B0-----:R-:W-:Y:S01]  /*0690*/  DADD R26, R20, R18 ;  /* 0x00000000141a7229 */ /* 0x001fe20000000012 */
[----:B------:R-:W-:-:S06]  /*06a0*/  IMAD.WIDE R18, R0, 0x8, R16 ;  /* 0x0000000800127825 */ /* 0x000fcc00078e0210 */
[----:B------:R0:W-:Y:S04]  /*06b0*/  STG.E.64 desc[UR6][R14.64], R26 ;  /* 0x0000001a0e007986 */ /* 0x0001e8000c101b06 */
[----:B------:R-:W3:Y:S04]  /*06c0*/  LDG.E.64 R20, desc[UR6][R18.64] ;  /* 0x0000000612147981 */ /* 0x000ee8000c1e1b00 */
[----:B-1----:R-:W3:Y:S02]  /*06d0*/  LDG.E.64 R22, desc[UR6][R12.64] ;  /* 0x000000060c167981 */ /* 0x002ee4000c1e1b00 */
[----:B---3--:R-:W-:Y:S01]  /*06e0*/  DADD R22, R20, R22 ;  /* 0x0000000014167229 */ /* 0x008fe20000000016 */
[----:B------:R-:W-:-:S06]  /*06f0*/  IMAD.WIDE R20, R0, 0x8, R18 ;  /* 0x0000000800147825 */ /* 0x000fcc00078e0212 */
[----:B------:R1:W-:Y:S04]  /*0700*/  STG.E.64 desc[UR6][R12.64], R22 ;  /* 0x000000160c007986 */ /* 0x0003e8000c101b06 */
[----:B--2---:R-:W2:Y:S04]  /*0710*/  LDG.E.64 R28, desc[UR6][R20.64] ;  /* 0x00000006141c7981 */ /* 0x004ea8000c1e1b00 */
[----:B------:R-:W2:Y:S02]  /*0720*/  LDG.E.64 R16, desc[UR6][R10.64] ;  /* 0x000000060a107981 */ /* 0x000ea4000c1e1b00 */
[----:B--2---:R-:W-:Y:S01]  /*0730*/  DADD R28, R28, R16 ;  /* 0x000000001c1c7229 */ /* 0x004fe20000000010 */
[----:B------:R-:W-:-:S06]  /*0740*/  IMAD.WIDE R16, R0, 0x8, R20 ;  /* 0x0000000800107825 */ /* 0x000fcc00078e0214 */
[----:B------:R1:W-:Y:S04]  /*0750*/  STG.E.64 desc[UR6][R10.64], R28 ;  /* 0x0000001c0a007986 */ /* 0x0003e8000c101b06 */
[----:B0-----:R-:W2:Y:S04]  /*0760*/  LDG.E.64 R26, desc[UR6][R16.64] ;  /* 0x00000006101a7981 */ /* 0x001ea8000c1e1b00 */
[----:B------:R-:W2:Y:S01]  /*0770*/  LDG.E.64 R18, desc[UR6][R8.64] ;  /* 0x0000000608127981 */ /* 0x000ea2000c1e1b00 */
[----:B------:R-:W-:Y:S01]  /*0780*/  IADD3 R24, PT, PT, R24, 0x4, RZ ;  /* 0x0000000418187810 */ /* 0x000fe20007ffe0ff */
[----:B--2---:R-:W-:Y:S01]  /*0790*/  DADD R18, R26, R18 ;  /* 0x000000001a127229 */ /* 0x004fe20000000012 */
[----:B------:R-:W-:-:S06]  /*07a0*/  IMAD.WIDE R26, R0, 0x8, R16 ;  /* 0x00000008001a7825 */ /* 0x000fcc00078e0210 */
[----:B------:R1:W-:Y:S04]  /*07b0*/  STG.E.64 desc[UR6][R8.64], R18 ;  /* 0x0000001208007986 */ /* 0x0003e8000c101b06 */
[----:B------:R-:W2:Y:S04]  /*07c0*/  LDG.E.64 R26, desc[UR6][R26.64] ;  /* 0x000000061a1a7981 */ /* 0x000ea8000c1e1b00 */
[----:B------:R-:W2:Y:S01]  /*07d0*/  LDG.E.64 R20, desc[UR6][R6.64] ;  /* 0x0000000606147981 */ /* 0x000ea2000c1e1b00 */
[----:B------:R-:W-:Y:S01]  /*07e0*/  ISETP.NE.AND P0, PT, R24, RZ, PT ;  /* 0x000000ff1800720c */ /* 0x000fe20003f05270 */
[----:B------:R-:W-:Y:S01]  /*07f0*/  UIADD3 UR4, UPT, UPT, UR4, 0x4, URZ ;  /* 0x0000000404047890 */ /* 0x000fe2000fffe0ff */
[----:B------:R-:W-:Y:S01]  /*0800*/  LEA R4, R5, R4, 0x2 ;  /* 0x0000000405047211 */ /* 0x000fe200078e10ff */
[----:B--2---:R-:W-:-:S07]  /*0810*/  DADD R20, R26, R20 ;  /* 0x000000001a147229 */ /* 0x004fce0000000014 */
[----:B------:R1:W-:Y:S03]  /*0820*/  STG.E.64 desc[UR6][R6.64], R20 ;  /* 0x0000001406007986 */ /* 0x0003e6000c101b06 */
[----:B------:R-:W-:Y:S05]  /*0830*/  @P0 BRA `(.L_x_64) ;  /* 0xfffffff8005c0947 */ /* 0x000fea000383ffff */
[----:B------:R-:W-:-:S12]  /*0840*/  UIADD3 UR4, UPT, UPT, UR4, 0x1, URZ ;  /* 0x0000000104047890 */ /* 0x000fd8000fffe0ff */
.L_x_63:
[----:B------:R-:W-:-:S13]  /*0850*/  ISETP.NE.AND P0, PT, R3, RZ, PT ;  /* 0x000000ff0300720c */ /* 0x000fda0003f05270 */
[----:B------:R-:W-:Y:S05]  /*0860*/  @!P0 EXIT ;  /* 0x000000000000894d */ /* 0x000fea0003800000 */
[----:B------:R-:W-:Y:S02]  /*0870*/  ISETP.NE.AND P0, PT, R3, 0x1, PT ;  /* 0x000000010300780c */ /* 0x000fe40003f05270 */
[----:B------:R-:W-:-:S04]  /*0880*/  LOP3.LUT R2, R2, 0x1, RZ, 0xc0, !PT ;  /* 0x0000000102027812 */ /* 0x000fc800078ec0ff */
[----:B------:R-:W-:-:S07]  /*0890*/  ISETP.NE.U32.AND P1, PT, R2, 0x1, PT ;  /* 0x000000010200780c */ /* 0x000fce0003f25070 */
[----:B------:R-:W-:Y:S06]  /*08a0*/  @!P0 BRA `(.L_x_65) ;  /* 0x0000000000d08947 */ /* 0x000fec0003800000 */
[----:B------:R-:W-:Y:S01]  /*08b0*/  IMAD R3, R5, UR4, RZ ;  /* 0x0000000405037c24 */ /* 0x000fe2000f8e02ff */
[----:B-1----:R-:W2:Y:S03]  /*08c0*/  LDG.E.64 R18, desc[UR6][R14.64] ;  /* 0x000000060e127981 */ /* 0x002ea6000c1e1b00 */
[----:B------:R-:W-:-:S05]  /*08d0*/  IMAD.WIDE R2, R3, 0x8, R14 ;  /* 0x0000000803027825 */ /* 0x000fca00078e020e */
[----:B------:R-:W2:Y:S02]  /*08e0*/  LDG.E.64 R16, desc[UR6][R2.64] ;  /* 0x0000000602107981 */ /* 0x000ea4000c1e1b00 */
[----:B--2---:R-:W-:Y:S01]  /*08f0*/  DADD R16, R16, R18 ;  /* 0x0000000010107229 */ /* 0x004fe20000000012 */
[----:B------:R-:W-:-:S06]  /*0900*/  IMAD.WIDE R18, R0, 0x8, R2 ;  /* 0x0000000800127825 */ /* 0x000fcc00078e0202 */
[----:B------:R0:W-:Y:S04]  /*0910*/  STG.E.64 desc[UR6][R14.64], R16 ;  /* 0x000000100e007986 */ /* 0x0001e8000c101b06 */
[----:B------:R-:W2:Y:S04]  /*0920*/  LDG.E.64 R22, desc[UR6][R12.64] ;  /* 0x000000060c167981 */ /* 0x000ea8000c1e1b00 */
        /* <DEDUP_REMOVED lines=9> */
[----:B0-----:R-:W3:Y:S04]  /*09c0*/  LDG.E.64 R16, desc[UR6][R26.64] ;  /* 0x000000061a107981 */ /* 0x001ee8000c1e1b00 */
[----:B------:R-:W3:Y:S01]  /*09d0*/  LDG.E.64 R28, desc[UR6][R8.64] ;  /* 0x00000006081c7981 */ /* 0x000ee2000c1e1b00 */
[----:B------:R-:W-:Y:S01]  /*09e0*/  IMAD.WIDE R18, R0, 0x8, R26 ;  /* 0x0000000800127825 */ /* 0x000fe200078e021a */
[----:B---3--:R-:W-:-:S07]  /*09f0*/  DADD R16, R16, R28 ;  /* 0x0000000010107229 */ /* 0x008fce000000001c */
[----:B------:R0:W-:Y:S04]  /*0a00*/  STG.E.64 desc[UR6][R8.64], R16 ;  /* 0x0000001008007986 */ /* 0x0001e8000c101b06 */
[----:B------:R-:W3:Y:S04]  /*0a10*/  LDG.E.64 R18, desc[UR6][R18.64] ;  /* 0x0000000612127981 */ /* 0x000ee8000c1e1b00 */
[----:B-1----:R-:W3:Y:S01]  /*0a20*/  LDG.E.64 R20, desc[UR6][R6.64] ;  /* 0x0000000606147981 */ /* 0x002ee2000c1e1b00 */
[----:B------:R-:W-:Y:S01]  /*0a30*/  IMAD.WIDE R2, R5, 0x8, R2 ;  /* 0x0000000805027825 */ /* 0x000fe200078e0202 */
[----:B---3--:R-:W-:-:S07]  /*0a40*/  DADD R20, R18, R20 ;  /* 0x0000000012147229 */ /* 0x008fce0000000014 */
[----:B------:R1:W-:Y:S04]  /*0a50*/  STG.E.64 desc[UR6][R6.64], R20 ;  /* 0x0000001406007986 */ /* 0x0003e8000c101b06 */
[----:B------:R-:W3:Y:S04]  /*0a60*/  LDG.E.64 R22, desc[UR6][R2.64] ;  /* 0x0000000602167981 */ /* 0x000ee8000c1e1b00 */
[----:B--2---:R-:W3:Y:S02]  /*0a70*/  LDG.E.64 R24, desc[UR6][R14.64] ;  /* 0x000000060e187981 */ /* 0x004ee4000c1e1b00 */
[----:B---3--:R-:W-:Y:S01]  /*0a80*/  DADD R22, R22, R24 ;  /* 0x0000000016167229 */ /* 0x008fe20000000018 */
[----:B------:R-:W-:-:S06]  /*0a90*/  IMAD.WIDE R24, R0, 0x8, R2 ;  /* 0x0000000800187825 */ /* 0x000fcc00078e0202 */
[----:B------:R2:W-:Y:S04]  /*0aa0*/  STG.E.64 desc[UR6][R14.64], R22 ;  /* 0x000000160e007986 */ /* 0x0005e8000c101b06 */
[----:B0-----:R-:W3:Y:S04]  /*0ab0*/  LDG.E.64 R16, desc[UR6][R24.64] ;  /* 0x0000000618107981 */ /* 0x001ee8000c1e1b00 */
[----:B------:R-:W3:Y:S02]  /*0ac0*/  LDG.E.64 R18, desc[UR6][R12.64] ;  /* 0x000000060c127981 */ /* 0x000ee4000c1e1b00 */
[----:B---3--:R-:W-:Y:S01]  /*0ad0*/  DADD R16, R16, R18 ;  /* 0x0000000010107229 */ /* 0x008fe20000000012 */
[----:B------:R-:W-:-:S06]  /*0ae0*/  IMAD.WIDE R18, R0, 0x8, R24 ;  /* 0x0000000800127825 */ /* 0x000fcc00078e0218 */
[----:B------:R0:W-:Y:S04]  /*0af0*/  STG.E.64 desc[UR6][R12.64], R16 ;  /* 0x000000100c007986 */ /* 0x0001e8000c101b06 */
[----:B-1----:R-:W3:Y:S04]  /*0b00*/  LDG.E.64 R20, desc[UR6][R18.64] ;  /* 0x0000000612147981 */ /* 0x002ee8000c1e1b00 */
[----:B------:R-:W3:Y:S02]  /*0b10*/  LDG.E.64 R2, desc[UR6][R10.64] ;  /* 0x000000060a027981 */ /* 0x000ee4000c1e1b00 */
        /* <DEDUP_REMOVED lines=8> */
[----:B------:R-:W2:Y:S04]  /*0ba0*/  LDG.E.64 R24, desc[UR6][R24.64] ;  /* 0x0000000618187981 */ /* 0x000ea8000c1e1b00 */
[----:B0-----:R-:W2:Y:S01]  /*0bb0*/  LDG.E.64 R16, desc[UR6][R6.64] ;  /* 0x0000000606107981 */ /* 0x001ea2000c1e1b00 */
[----:B------:R-:W-:Y:S01]  /*0bc0*/  UIADD3 UR4, UPT, UPT, UR4, 0x2, URZ ;  /* 0x0000000204047890 */ /* 0x000fe2000fffe0ff */
[----:B--2---:R-:W-:-:S07]  /*0bd0*/  DADD R16, R24, R16 ;  /* 0x0000000018107229 */ /* 0x004fce0000000010 */
[----:B------:R3:W-:Y:S04]  /*0be0*/  STG.E.64 desc[UR6][R6.64], R16 ;  /* 0x0000001006007986 */ /* 0x0007e8000c101b06 */
.L_x_65:
[----:B------:R-:W-:Y:S05]  /*0bf0*/  @P1 EXIT ;  /* 0x000000000000194d */ /* 0x000fea0003800000 */
[----:B---3--:R-:W-:Y:S01]  /*0c00*/  IMAD R3, R5, UR4, RZ ;  /* 0x0000000405037c24 */ /* 0x008fe2000f8e02ff */
[----:B------:R-:W2:Y:S03]  /*0c10*/  LDG.E.64 R16, desc[UR6][R14.64] ;  /* 0x000000060e107981 */ /* 0x000ea6000c1e1b00 */
[----:B------:R-:W-:-:S05]  /*0c20*/  IMAD.WIDE R2, R3, 0x8, R14 ;  /* 0x0000000803027825 */ /* 0x000fca00078e020e */
[----:B------:R-:W2:Y:S02]  /*0c30*/  LDG.E.64 R4, desc[UR6][R2.64] ;  /* 0x0000000602047981 */ /* 0x000ea4000c1e1b00 */
[----:B--2---:R-:W-:Y:S01]  /*0c40*/  DADD R4, R4, R16 ;  /* 0x0000000004047229 */ /* 0x004fe20000000010 */
[----:B------:R-:W-:-:S06]  /*0c50*/  IMAD.WIDE R16, R0, 0x8, R2 ;  /* 0x0000000800107825 */ /* 0x000fcc00078e0202 */
[----:B------:R0:W-:Y:S04]  /*0c60*/  STG.E.64 desc[UR6][R14.64], R4 ;  /* 0x000000040e007986 */ /* 0x0001e8000c101b06 */
[----:B-1----:R-:W2:Y:S04]  /*0c70*/  LDG.E.64 R18, desc[UR6][R16.64] ;  /* 0x0000000610127981 */ /* 0x002ea8000c1e1b00 */
[----:B------:R-:W2:Y:S02]  /*0c80*/  LDG.E.64 R20, desc[UR6][R12.64] ;  /* 0x000000060c147981 */ /* 0x000ea4000c1e1b00 */
[----:B--2---:R-:W-:Y:S01]  /*0c90*/  DADD R18, R18, R20 ;  /* 0x0000000012127229 */ /* 0x004fe20000000014 */
[----:B------:R-:W-:-:S06]  /*0ca0*/  IMAD.WIDE R20, R0, 0x8, R16 ;  /* 0x0000000800147825 */ /* 0x000fcc00078e0210 */
[----:B------:R1:W-:Y:S04]  /*0cb0*/  STG.E.64 desc[UR6][R12.64], R18 ;  /* 0x000000120c007986 */ /* 0x0003e8000c101b06 */
[----:B------:R-:W2:Y:S04]  /*0cc0*/  LDG.E.64 R22, desc[UR6][R20.64] ;  /* 0x0000000614167981 */ /* 0x000ea8000c1e1b00 */
[----:B------:R-:W2:Y:S01]  /*0cd0*/  LDG.E.64 R24, desc[UR6][R10.64] ;  /* 0x000000060a187981 */ /* 0x000ea2000c1e1b00 */
[----:B------:R-:W-:Y:S01]  /*0ce0*/  IMAD.WIDE R2, R0, 0x8, R20 ;  /* 0x0000000800027825 */ /* 0x000fe200078e0214 */
[----:B--2---:R-:W-:-:S07]  /*0cf0*/  DADD R22, R22, R24 ;  /* 0x0000000016167229 */ /* 0x004fce0000000018 */
[----:B------:R-:W-:Y:S04]  /*0d00*/  STG.E.64 desc[UR6][R10.64], R22 ;  /* 0x000000160a007986 */ /* 0x000fe8000c101b06 */
[----:B0-----:R-:W2:Y:S04]  /*0d10*/  LDG.E.64 R4, desc[UR6][R2.64] ;  /* 0x0000000602047981 */ /* 0x001ea8000c1e1b00 */
[----:B------:R-:W2:Y:S02]  /*0d20*/  LDG.E.64 R14, desc[UR6][R8.64] ;  /* 0x00000006080e7981 */ /* 0x000ea4000c1e1b00 */
[----:B--2---:R-:W-:Y:S01]  /*0d30*/  DADD R4, R4, R14 ;  /* 0x0000000004047229 */ /* 0x004fe2000000000e */
[----:B------:R-:W-:-:S06]  /*0d40*/  IMAD.WIDE R14, R0, 0x8, R2 ;  /* 0x00000008000e7825 */ /* 0x000fcc00078e0202 */
[----:B------:R-:W-:Y:S04]  /*0d50*/  STG.E.64 desc[UR6][R8.64], R4 ;  /* 0x0000000408007986 */ /* 0x000fe8000c101b06 */
[----:B------:R-:W2:Y:S04]  /*0d60*/  LDG.E.64 R14, desc[UR6][R14.64] ;  /* 0x000000060e0e7981 */ /* 0x000ea8000c1e1b00 */
[----:B-1----:R-:W2:Y:S02]  /*0d70*/  LDG.E.64 R12, desc[UR6][R6.64] ;  /* 0x00000006060c7981 */ /* 0x002ea4000c1e1b00 */
[----:B--2---:R-:W-:-:S07]  /*0d80*/  DADD R12, R14, R12 ;  /* 0x000000000e0c7229 */ /* 0x004fce000000000c */
[----:B------:R-:W-:Y:S01]  /*0d90*/  STG.E.64 desc[UR6][R6.64], R12 ;  /* 0x0000000c06007986 */ /* 0x000fe2000c101b06 */
[----:B------:R-:W-:Y:S05]  /*0da0*/  EXIT ;  /* 0x000000000000794d */ /* 0x000fea0003800000 */
.L_x_66:
        /* <DEDUP_REMOVED lines=13> */
.L_x_625:


//--------------------- .text._Z11fluctuationP7double2S0_S0_PdS1_dddiiiii --------------------------
	.section	.text._Z11fluctuationP7double2S0_S0_PdS1_dddiiiii,"ax",@progbits
	.align	128
        .global         _Z11fluctuationP7double2S0_S0_PdS1_dddiiiii
        .type           _Z11fluctuationP7double2S0_S0_PdS1_dddiiiii,@function
        .size           _Z11fluctuationP7double2S0_S0_PdS1_dddiiiii,(.L_x_619 - _Z11fluctuationP7double2S0_S0_PdS1_dddiiiii)
        .other          _Z11fluctuationP7double2S0_S0_PdS1_dddiiiii,@"STO_CUDA_ENTRY STV_DEFAULT"
_Z11fluctuationP7double2S0_S0_PdS1_dddiiiii:
.text._Z11fluctuationP7double2S0_S0_PdS1_dddiiiii:
[----:B------:R-:W0:Y:S01]  /*0000*/  LDC R1, c[0x0][0x37c] ;  /* 0x0000df00ff017b82 */ /* 0x000e220000000800 */
[----:B------:R-:W1:Y:S07]  /*0010*/  S2R R23, SR_TID.X ;  /* 0x0000000000177919 */ /* 0x000e6e0000002100 */
[----:B------:R-:W2:Y:S01]  /*0020*/  S2UR UR4, SR_CTAID.X ;  /* 0x00000000000479c3 */ /* 0x000ea20000002500 */
[----:B------:R-:W3:Y:S01]  /*0030*/  LDCU UR6, c[0x0][0x2fc] ;  /* 0x00005f80ff0677ac */ /* 0x000ee20008000800 */
[----:B0-----:R-:W-:Y:S01]  /*0040*/  VIADD R1, R1, 0xffffffc0 ;  /* 0xffffffc001017836 */ /* 0x001fe20000000000 */
[----:B------:R-:W2:Y:S01]  /*0050*/  LDCU UR38, c[0x0][0x360] ;  /* 0x00006c00ff2677ac */ /* 0x000ea20008000800 */
[----:B------:R-:W0:Y:S01]  /*0060*/  LDCU UR40, c[0x0][0x3c0] ;  /* 0x00007800ff2877ac */ /* 0x000e220008000800 */
[----:B------:R-:W4:Y:S01]  /*0070*/  LDCU UR5, c[0x0][0x2f8] ;  /* 0x00005f00ff0577ac */ /* 0x000f220008000800 */
[----:B--2---:R-:W-:-:S06]  /*0080*/  UIMAD UR38, UR38, UR4, URZ ;  /* 0x00000004262672a4 */ /* 0x004fcc000f8e02ff */
[----:B-1----:R-:W-:Y:S01]  /*0090*/  VIADD R17, R23, UR38 ;  /* 0x0000002617117c36 */ /* 0x002fe20008000000 */
[----:B----4-:R-:W-:-:S04]  /*00a0*/  IADD3 R16, P1, PT, R1, UR5, RZ ;  /* 0x0000000501107c10 */ /* 0x010fc8000ff3e0ff */
[----:B0-----:R-:W-:Y:S01]  /*00b0*/  ISETP.GE.AND P0, PT, R17, UR40, PT ;  /* 0x0000002811007c0c */ /* 0x001fe2000bf06270 */
[----:B---3--:R-:W-:-:S12]  /*00c0*/  IMAD.X R2, RZ, RZ, UR6, P1 ;  /* 0x00000006ff027e24 */ /* 0x008fd800088e06ff */
[----:B------:R-:W-:Y:S05]  /*00d0*/  @P0 EXIT ;  /* 0x000000000000094d */ /* 0x000fea0003800000 */
[----:B------:R-:W0:Y:S01]  /*00e0*/  LDC.64 R24, c[0x0][0x3a0] ;  /* 0x0000e800ff187b82 */ /* 0x000e220000000a00 */
[----:B------:R-:W1:Y:S01]  /*00f0*/  LDCU.64 UR36, c[0x0][0x358] ;  /* 0x00006b00ff2477ac */ /* 0x000e620008000a00 */
[----:B------:R-:W2:Y:S01]  /*0100*/  I2F.F64 R6, R17 ;  /* 0x0000001100067312 */ /* 0x000ea20000201c00 */
[----:B------:R-:W-:Y:S01]  /*0110*/  ISETP.NE.AND P0, PT, R17, RZ, PT ;  /* 0x000000ff1100720c */ /* 0x000fe20003f05270 */
[----:B------:R-:W3:Y:S04]  /*0120*/  LDCU UR4, c[0x0][0x3c4] ;  /* 0x00007880ff0477ac */ /* 0x000ee80008000800 */
[----:B------:R-:W4:Y:S01]  /*0130*/  LDC.64 R4, c[0x0][0x3a8] ;  /* 0x0000ea00ff047b82 */ /* 0x000f220000000a00 */
[----:B------:R-:W0:Y:S01]  /*0140*/  LDCU UR41, c[0x0][0x3c0] ;  /* 0x00007800ff2977ac */ /* 0x000e220008000800 */
[----:B------:R-:W0:Y:S01]  /*0150*/  LDCU UR42, c[0x0][0x3ac] ;  /* 0x00007580ff2a77ac */ /* 0x000e220008000800 */
[----:B--2---:R-:W-:-:S02]  /*0160*/  FSEL R26, R6, RZ, P0 ;  /* 0x000000ff061a7208 */ /* 0x004fc40000000000 */
[----:B------:R-:W-:Y:S01]  /*0170*/  FSEL R27, R7, 1.75, P0 ;  /* 0x3fe00000071b7808 */ /* 0x000fe20000000000 */
[----:B---3--:R-:W-:Y:S01]  /*0180*/  UISETP.GE.AND UP0, UPT, UR4, 0x1, UPT ;  /* 0x000000010400788c */ /* 0x008fe2000bf06270 */
[----:B0-----:R-:W-:-:S05]  /*0190*/  IMAD.WIDE R24, R17, 0x8, R24 ;  /* 0x0000000811187825 */ /* 0x001fca00078e0218 */
[----:B-1----:R0:W-:Y:S01]  /*01a0*/  STG.E.64 desc[UR36][R24.64], RZ ;  /* 0x000000ff18007986 */ /* 0x0021e2000c101b24 */
[----:B----4-:R-:W-:Y:S01]  /*01b0*/  DMUL R26, R26, R4 ;  /* 0x000000041a1a7228 */ /* 0x010fe20000000000 */
[----:B------:R-:W-:Y:S01]  /*01c0*/  CS2R R4, SRZ ;  /* 0x0000000000047805 */ /* 0x000fe2000001ff00 */
[----:B------:R-:W-:Y:S09]  /*01d0*/  BRA.U !UP0, `(.L_x_67) ;  /* 0x0000001108107547 */ /* 0x000ff2000b800000 */
[----:B------:R-:W1:Y:S01]  /*01e0*/  LDCU UR5, c[0x0][0x3cc] ;  /* 0x00007980ff0577ac */ /* 0x000e620008000800 */
[----:B------:R-:W-:Y:S01]  /*01f0*/  DADD R6, -RZ, |R26| ;  /* 0x00000000ff067229 */ /* 0x000fe2000000051a */
[----:B------:R-:W-:Y:S01]  /*0200*/  BSSY.RECONVERGENT B0, `(.L_x_68) ;  /* 0x0000010000007945 */ /* 0x000fe20003800200 */
[----:B------:R-:W-:-:S08]  /*0210*/  UIMAD UR4, UR40, UR4, URZ ;  /* 0x00000004280472a4 */ /* 0x000fd0000f8e02ff */
[----:B------:R-:W-:Y:S02]  /*0220*/  IMAD.MOV.U32 R44, RZ, RZ, R6 ;  /* 0x000000ffff2c7224 */ /* 0x000fe400078e0006 */
[----:B------:R-:W-:Y:S01]  /*0230*/  IMAD.MOV.U32 R45, RZ, RZ, R7 ;  /* 0x000000ffff2d7224 */ /* 0x000fe200078e0007 */
[----:B-1----:R-:W1:Y:S02]  /*0240*/  I2F.F64 R4, UR5 ;  /* 0x0000000500047d12 */ /* 0x002e640008201c00 */
[--C-:B-1----:R-:W-:Y:S01]  /*0250*/  SHF.R.U32.HI R0, RZ, 0x14, R5.reuse ;  /* 0x00000014ff007819 */ /* 0x102fe20000011605 */
[----:B------:R-:W-:Y:S02]  /*0260*/  IMAD.MOV.U32 R58, RZ, RZ, R4 ;  /* 0x000000ffff3a7224 */ /* 0x000fe400078e0004 */
[----:B------:R-:W-:Y:S01]  /*0270*/  IMAD.MOV.U32 R57, RZ, RZ, R5 ;  /* 0x000000ffff397224 */ /* 0x000fe200078e0005 */
[----:B------:R-:W-:-:S05]  /*0280*/  LOP3.LUT R0, R0, 0x7ff, RZ, 0xc0, !PT ;  /* 0x000007ff00007812 */ /* 0x000fca00078ec0ff */
[----:B------:R-:W-:-:S05]  /*0290*/  VIADD R3, R0, 0xfffffc0c ;  /* 0xfffffc0c00037836 */ /* 0x000fca0000000000 */
[CC--:B------:R-:W-:Y:S02]  /*02a0*/  SHF.L.U32 R0, R4.reuse, R3.reuse, RZ ;  /* 0x0000000304007219 */ /* 0x0c0fe400000006ff */
[----:B------:R-:W-:Y:S02]  /*02b0*/  SHF.L.U64.HI R3, R4, R3, R5 ;  /* 0x0000000304037219 */ /* 0x000fe40000010205 */
[----:B------:R-:W-:Y:S02]  /*02c0*/  ISETP.NE.U32.AND P1, PT, R0, RZ, PT ;  /* 0x000000ff0000720c */ /* 0x000fe40003f25070 */
[----:B------:R-:W-:Y:S02]  /*02d0*/  MOV R0, 0x300 ;  /* 0x0000030000007802 */ /* 0x000fe40000000f00 */
[----:B------:R-:W-:-:S13]  /*02e0*/  ISETP.NE.AND.EX P1, PT, R3, -0x80000000, PT, P1 ;  /* 0x800000000300780c */ /* 0x000fda0003f25310 */
[----:B0-----:R-:W-:Y:S05]  /*02f0*/  CALL.REL.NOINC `($_Z11fluctuationP7double2S0_S0_PdS1_dddiiiii$__internal_accurate_pow) ;  /* 0x0000006000a87944 */ /* 0x001fea0003c00000 */
[----:B------:R-:W-:Y:S05]  /*0300*/  BSYNC.RECONVERGENT B0 ;  /* 0x0000000000007941 */ /* 0x000fea0003800200 */
.L_x_68:
[----:B------:R-:W-:Y:S01]  /*0310*/  DADD R32, R26, R4 ;  /* 0x000000001a207229 */ /* 0x000fe20000000004 */
[----:B------:R-:W0:Y:S01]  /*0320*/  LDCU UR39, c[0x0][0x3c4] ;  /* 0x00007880ff2777ac */ /* 0x000e220008000800 */
[----:B------:R-:W-:Y:S01]  /*0330*/  DSETP.NEU.AND P0, PT, |R4|, 0.5, !P1 ;  /* 0x3fe000000400742a */ /* 0x000fe20004f0d200 */
[C---:B------:R-:W-:Y:S01]  /*0340*/  ISETP.GE.AND P3, PT, R5.reuse, RZ, PT ;  /* 0x000000ff0500720c */ /* 0x040fe20003f66270 */
[----:B------:R-:W1:Y:S01]  /*0350*/  LDC R4, c[0x0][0x3cc] ;  /* 0x0000f300ff047b82 */ /* 0x000e620000000800 */
[C---:B------:R-:W-:Y:S01]  /*0360*/  DSETP.NEU.AND P4, PT, R26.reuse, RZ, PT ;  /* 0x000000ff1a00722a */ /* 0x040fe20003f8d000 */
[----:B------:R-:W-:Y:S01]  /*0370*/  LOP3.LUT R3, R5, 0x7fffffff, RZ, 0xc0, !PT ;  /* 0x7fffffff05037812 */ /* 0x000fe200078ec0ff */
[----:B------:R-:W-:Y:S01]  /*0380*/  DADD R8, -RZ, -R14 ;  /* 0x00000000ff087229 */ /* 0x000fe2000000090e */
[----:B------:R-:W-:Y:S01]  /*0390*/  ISETP.GE.AND P5, PT, R27, RZ, PT ;  /* 0x000000ff1b00720c */ /* 0x000fe20003fa6270 */
[----:B------:R-:W-:Y:S01]  /*03a0*/  DADD R6, R26, 17 ;  /* 0x403100001a067429 */ /* 0x000fe20000000000 */
[----:B------:R-:W-:Y:S01]  /*03b0*/  SEL R34, RZ, 0x7ff00000, !P3 ;  /* 0x7ff00000ff227807 */ /* 0x000fe20005800000 */
[----:B------:R-:W-:Y:S01]  /*03c0*/  UMOV UR5, 0x11 ;  /* 0x0000001100057882 */ /* 0x000fe20000000000 */
[----:B------:R-:W-:Y:S01]  /*03d0*/  P2R R0, PR, RZ, 0x10 ;  /* 0x00000010ff007803 */ /* 0x000fe20000000000 */
[----:B------:R-:W-:Y:S01]  /*03e0*/  UIMAD UR5, UR4, UR5, 0x32 ;  /* 0x00000032040574a4 */ /* 0x000fe2000f8e0205 */
[----:B------:R-:W-:Y:S01]  /*03f0*/  SEL R0, RZ, 0xffffffff, P1 ;  /* 0xffffffffff007807 */ /* 0x000fe20000800000 */
[----:B------:R-:W-:Y:S01]  /*0400*/  IMAD.MOV.U32 R41, RZ, RZ, -0x100000 ;  /* 0xfff00000ff297424 */ /* 0x000fe200078e00ff */
[----:B------:R-:W-:Y:S01]  /*0410*/  ISETP.NE.AND P2, PT, R3, 0x3fe00000, PT ;  /* 0x3fe000000300780c */ /* 0x000fe20003f45270 */
[----:B------:R-:W-:Y:S01]  /*0420*/  BSSY.RECONVERGENT B6, `(.L_x_69) ;  /* 0x00000dc000067945 */ /* 0x000fe20003800200 */
[----:B------:R-:W-:Y:S01]  /*0430*/  P2R R3, PR, RZ, 0x20 ;  /* 0x00000020ff037803 */ /* 0x000fe20000000000 */
[----:B------:R-:W-:Y:S01]  /*0440*/  VIADD R3, R34, 0x80000000 ;  /* 0x8000000022037836 */ /* 0x000fe20000000000 */
[----:B------:R-:W-:Y:S01]  /*0450*/  @!P4 SEL R0, RZ, 0xffffffff, !P0 ;  /* 0xffffffffff00c807 */ /* 0x000fe20004000000 */
[----:B0-----:R-:W-:Y:S01]  /*0460*/  UIADD3 UR6, UPT, UPT, -UR39, URZ, URZ ;  /* 0x000000ff27067290 */ /* 0x001fe2000fffe1ff */
[----:B------:R-:W-:Y:S01]  /*0470*/  FSEL R5, R8, R14, !P1 ;  /* 0x0000000e08057208 */ /* 0x000fe20004800000 */
[----:B------:R-:W-:Y:S01]  /*0480*/  UIADD3 UR39, UPT, UPT, UR39, -0x1, URZ ;  /* 0xffffffff27277890 */ /* 0x000fe2000fffe0ff */
[----:B------:R-:W-:Y:S01]  /*0490*/  LOP3.LUT R0, R0, 0x1, RZ, 0xc0, !PT ;  /* 0x0000000100007812 */ /* 0x000fe200078ec0ff */
[----:B------:R-:W-:Y:S01]  /*04a0*/  IMAD.MOV.U32 R40, RZ, RZ, 0x1 ;  /* 0x00000001ff287424 */ /* 0x000fe200078e00ff */
[----:B------:R-:W-:-:S02]  /*04b0*/  SEL R35, R27, RZ, P0 ;  /* 0x000000ff1b237207 */ /* 0x000fc40000000000 */
[----:B------:R-:W-:Y:S02]  /*04c0*/  CS2R R28, SRZ ;  /* 0x00000000001c7805 */ /* 0x000fe4000001ff00 */
[-C--:B------:R-:W-:Y:S01]  /*04d0*/  FSEL R8, R9, R15.reuse, !P1 ;  /* 0x0000000f09087208 */ /* 0x080fe20004800000 */
[----:B-1----:R-:W-:Y:S01]  /*04e0*/  IMAD R53, R4, UR4, R23 ;  /* 0x0000000404357c24 */ /* 0x002fe2000f8e0217 */
[----:B------:R-:W-:Y:S02]  /*04f0*/  ISETP.NE.U32.AND P0, PT, R0, 0x1, PT ;  /* 0x000000010000780c */ /* 0x000fe40003f05070 */
[----:B------:R-:W-:Y:S02]  /*0500*/  CS2R R30, SRZ ;  /* 0x00000000001e7805 */ /* 0x000fe4000001ff00 */
[----:B------:R-:W-:Y:S01]  /*0510*/  SEL R3, R3, R34, P2 ;  /* 0x0000002203037207 */ /* 0x000fe20001000000 */
[----:B------:R-:W-:Y:S01]  /*0520*/  IMAD.U32 R42, RZ, RZ, UR5 ;  /* 0x00000005ff2a7e24 */ /* 0x000fe2000f8e00ff */
[----:B------:R-:W-:Y:S01]  /*0530*/  FSEL R54, R5, R14, !P5 ;  /* 0x0000000e05367208 */ /* 0x000fe20006800000 */
[----:B------:R-:W-:Y:S01]  /*0540*/  IMAD.U32 R43, RZ, RZ, UR6 ;  /* 0x00000006ff2b7e24 */ /* 0x000fe2000f8e00ff */
[----:B------:R-:W-:Y:S01]  /*0550*/  LOP3.LUT R32, R33, 0x7ff00000, RZ, 0xc0, !PT ;  /* 0x7ff0000021207812 */ /* 0x000fe200078ec0ff */
[----:B------:R-:W-:Y:S01]  /*0560*/  IMAD.U32 R52, RZ, RZ, UR39 ;  /* 0x00000027ff347e24 */ /* 0x000fe2000f8e00ff */
[----:B------:R-:W-:Y:S01]  /*0570*/  @!P3 LOP3.LUT R35, R35, 0x7ff00000, RZ, 0xfc, !PT ;  /* 0x7ff000002323b812 */ /* 0x000fe200078efcff */
[----:B------:R-:W-:Y:S01]  /*0580*/  VIADD R53, R53, UR38 ;  /* 0x0000002635357c36 */ /* 0x000fe20008000000 */
[----:B------:R-:W-:Y:S01]  /*0590*/  LOP3.LUT R33, R7, 0x7ff00000, RZ, 0xc0, !PT ;  /* 0x7ff0000007217812 */ /* 0x000fe200078ec0ff */
[----:B------:R-:W0:Y:S01]  /*05a0*/  LDCU UR43, c[0x0][0x3cc] ;  /* 0x00007980ff2b77ac */ /* 0x000e220008000800 */
[----:B------:R-:W-:-:S02]  /*05b0*/  @P4 FSEL R35, R8, R15, !P5 ;  /* 0x0000000f08234208 */ /* 0x000fc40006800000 */
[----:B------:R-:W-:Y:S01]  /*05c0*/  @!P5 SEL R34, R3, R34, !P0 ;  /* 0x000000220322d207 */ /* 0x000fe20004000000 */
[----:B------:R-:W1:Y:S01]  /*05d0*/  LDCU UR44, c[0x0][0x3c0] ;  /* 0x00007800ff2c77ac */ /* 0x000e620008000800 */
[----:B------:R-:W-:Y:S02]  /*05e0*/  SEL R41, R41, 0x7ff00000, !P5 ;  /* 0x7ff0000029297807 */ /* 0x000fe40006800000 */
[----:B------:R-:W-:Y:S01]  /*05f0*/  FSEL R54, R54, RZ, P4 ;  /* 0x000000ff36367208 */ /* 0x000fe20002000000 */
[----:B------:R-:W2:Y:S06]  /*0600*/  LDCU UR45, c[0x0][0x3bc] ;  /* 0x00007780ff2d77ac */ /* 0x000eac0008000800 */
.L_x_81:
[----:B------:R-:W3:Y:S08]  /*0610*/  LDC.64 R8, c[0x0][0x380] ;  /* 0x0000e000ff087b82 */ /* 0x000ef00000000a00 */
[----:B01----:R-:W4:Y:S01]  /*0620*/  LDC.64 R4, c[0x0][0x388] ;  /* 0x0000e200ff047b82 */ /* 0x003f220000000a00 */
[----:B0-----:R-:W0:Y:S07]  /*0630*/  I2F.F64 R14, UR43 ;  /* 0x0000002b000e7d12 */ /* 0x001e2e0008201c00 */
[----:B------:R-:W5:Y:S01]  /*0640*/  LDC.64 R12, c[0x0][0x3b8] ;  /* 0x0000ee00ff0c7b82 */ /* 0x000f620000000a00 */
[----:B---3--:R-:W-:-:S06]  /*0650*/  IMAD.WIDE R8, R53, 0x10, R8 ;  /* 0x0000001035087825 */ /* 0x008fcc00078e0208 */
[----:B------:R-:W3:Y:S01]  /*0660*/  LDG.E.128 R8, desc[UR36][R8.64] ;  /* 0x0000002408087981 */ /* 0x000ee2000c1e1d00 */
[----:B----4-:R-:W-:-:S06]  /*0670*/  IMAD.WIDE R4, R53, 0x10, R4 ;  /* 0x0000001035047825 */ /* 0x010fcc00078e0204 */
[----:B------:R-:W4:Y:S01]  /*0680*/  LDG.E.128 R4, desc[UR36][R4.64] ;  /* 0x0000002404047981 */ /* 0x000f22000c1e1d00 */
[----:B--2---:R-:W5:Y:S01]  /*0690*/  MUFU.RCP64H R19, UR45 ;  /* 0x0000002d00137d08 */ /* 0x004f620008001800 */
[C---:B0-----:R-:W-:Y:S01]  /*06a0*/  DADD R14, R26.reuse, R14 ;  /* 0x000000001a0e7229 */ /* 0x041fe2000000000e */
[----:B------:R-:W-:Y:S01]  /*06b0*/  ISETP.NE.AND P0, PT, R32, 0x7ff00000, PT ;  /* 0x7ff000002000780c */ /* 0x000fe20003f05270 */
[C---:B------:R-:W-:Y:S01]  /*06c0*/  DSETP.NAN.AND P1, PT, R26.reuse, R26, PT ;  /* 0x0000001a1a00722a */ /* 0x040fe20003f28000 */
[----:B------:R-:W-:Y:S01]  /*06d0*/  IMAD.MOV.U32 R18, RZ, RZ, 0x1 ;  /* 0x00000001ff127424 */ /* 0x000fe200078e00ff */
[----:B------:R-:W-:Y:S01]  /*06e0*/  DSETP.NEU.AND P2, PT, |R26|, +INF , PT ;  /* 0x7ff000001a00742a */ /* 0x000fe20003f4d200 */
[----:B------:R-:W-:Y:S03]  /*06f0*/  BSSY.RECONVERGENT B1, `(.L_x_70) ;  /* 0x0000026000017945 */ /* 0x000fe60003800200 */
[----:B------:R-:W-:-:S02]  /*0700*/  P2R R0, PR, RZ, 0x2 ;  /* 0x00000002ff007803 */ /* 0x000fc40000000000 */
[C---:B------:R-:W-:Y:S02]  /*0710*/  FSEL R0, R35.reuse, R15, P0 ;  /* 0x0000000f23007208 */ /* 0x040fe40000000000 */
[C---:B------:R-:W-:Y:S02]  /*0720*/  FSEL R15, R54.reuse, R14, P0 ;  /* 0x0000000e360f7208 */ /* 0x040fe40000000000 */
[----:B------:R-:W-:Y:S01]  /*0730*/  FSEL R3, R35, R0, !P1 ;  /* 0x0000000023037208 */ /* 0x000fe20004800000 */
[----:B-----5:R-:W-:Y:S01]  /*0740*/  DFMA R20, R18, -R12, 1 ;  /* 0x3ff000001214742b */ /* 0x020fe2000000080c */
[----:B------:R-:W-:Y:S02]  /*0750*/  P2R R0, PR, RZ, 0x4 ;  /* 0x00000004ff007803 */ /* 0x000fe40000000000 */
[----:B------:R-:W-:Y:S02]  /*0760*/  FSEL R14, R54, R15, !P1 ;  /* 0x0000000f360e7208 */ /* 0x000fe40004800000 */
[----:B------:R-:W-:-:S02]  /*0770*/  FSEL R0, R3, R34, P2 ;  /* 0x0000002203007208 */ /* 0x000fc40001000000 */
[----:B------:R-:W-:Y:S01]  /*0780*/  ISETP.NE.AND P1, PT, RZ, UR43, PT ;  /* 0x0000002bff007c0c */ /* 0x000fe2000bf25270 */
[----:B------:R-:W-:Y:S01]  /*0790*/  DFMA R20, R20, R20, R20 ;  /* 0x000000141414722b */ /* 0x000fe20000000014 */
[----:B------:R-:W-:Y:S01]  /*07a0*/  @!P0 FSEL R14, R14, RZ, P2 ;  /* 0x000000ff0e0e8208 */ /* 0x000fe20001000000 */
[----:B------:R-:W-:Y:S01]  /*07b0*/  DSETP.NEU.AND P2, PT, R26, 1, PT ;  /* 0x3ff000001a00742a */ /* 0x000fe20003f4d000 */
[----:B------:R-:W-:Y:S02]  /*07c0*/  FSEL R0, R3, R0, P0 ;  /* 0x0000000003007208 */ /* 0x000fe40000000000 */
[----:B------:R-:W-:Y:S02]  /*07d0*/  FSEL R14, R14, RZ, P1 ;  /* 0x000000ff0e0e7208 */ /* 0x000fe40000800000 */
[----:B------:R-:W-:Y:S01]  /*07e0*/  FSEL R0, R0, 1.875, P1 ;  /* 0x3ff0000000007808 */ /* 0x000fe20000800000 */
[----:B------:R-:W-:Y:S01]  /*07f0*/  DFMA R20, R18, R20, R18 ;  /* 0x000000141214722b */ /* 0x000fe20000000012 */
[----:B------:R-:W-:-:S02]  /*0800*/  FSEL R14, R14, RZ, P2 ;  /* 0x000000ff0e0e7208 */ /* 0x000fc40001000000 */
[----:B------:R-:W-:Y:S02]  /*0810*/  FSEL R15, R0, 1.875, P2 ;  /* 0x3ff00000000f7808 */ /* 0x000fe40001000000 */
[----:B------:R-:W-:-:S03]  /*0820*/  P2R R3, PR, RZ, 0x4 ;  /* 0x00000004ff037803 */ /* 0x000fc60000000000 */
[----:B------:R-:W-:-:S08]  /*0830*/  DFMA R18, R20, -R12, 1 ;  /* 0x3ff000001412742b */ /* 0x000fd0000000080c */
[----:B------:R-:W-:Y:S02]  /*0840*/  DFMA R18, R20, R18, R20 ;  /* 0x000000121412722b */ /* 0x000fe40000000014 */
[----:B---3--:R-:W-:-:S08]  /*0850*/  DMUL R8, R14, R8 ;  /* 0x000000080e087228 */ /* 0x008fd00000000000 */
[----:B----4-:R-:W-:-:S08]  /*0860*/  DFMA R38, R4, R14, -R8 ;  /* 0x0000000e0426722b */ /* 0x010fd00000000808 */
        /* <DEDUP_REMOVED lines=11> */
[----:B-1----:R-:W-:Y:S05]  /*0920*/  CALL.REL.NOINC `($__internal_3_$__cuda_sm20_div_rn_f64_full) ;  /* 0x0000005400b07944 */ /* 0x002fea0003c00000 */
[----:B------:R-:W-:Y:S02]  /*0930*/  IMAD.MOV.U32 R18, RZ, RZ, R50 ;  /* 0x000000ffff127224 */ /* 0x000fe400078e0032 */
[----:B------:R-:W-:-:S07]  /*0940*/  IMAD.MOV.U32 R19, RZ, RZ, R51 ;  /* 0x000000ffff137224 */ /* 0x000fce00078e0033 */
.L_x_71:
[----:B-1----:R-:W-:Y:S05]  /*0950*/  BSYNC.RECONVERGENT B1 ;  /* 0x0000000000017941 */ /* 0x002fea0003800200 */
.L_x_70:
[----:B------:R-:W0:Y:S01]  /*0960*/  LDC.64 R8, c[0x0][0x3b8] ;  /* 0x0000ee00ff087b82 */ /* 0x000e220000000a00 */
[----:B------:R-:W0:Y:S01]  /*0970*/  MUFU.RCP64H R5, UR45 ;  /* 0x0000002d00057d08 */ /* 0x000e220008001800 */
[----:B------:R-:W-:Y:S01]  /*0980*/  IMAD.MOV.U32 R4, RZ, RZ, 0x1 ;  /* 0x00000001ff047424 */ /* 0x000fe200078e00ff */
[----:B------:R-:W-:Y:S01]  /*0990*/  DMUL R10, R14, R10 ;  /* 0x0000000a0e0a7228 */ /* 0x000fe20000000000 */
[----:B------:R-:W-:Y:S07]  /*09a0*/  BSSY.RECONVERGENT B1, `(.L_x_72) ;  /* 0x0000013000017945 */ /* 0x000fee0003800200 */
[----:B------:R-:W-:-:S10]  /*09b0*/  DFMA R38, R6, R14, -R10 ;  /* 0x0000000e0626722b */ /* 0x000fd4000000080a */
[----:B------:R-:W-:Y:S01]  /*09c0*/  FSETP.GEU.AND P1, PT, |R39|, 6.5827683646048100446e-37, PT ;  /* 0x036000002700780b */ /* 0x000fe20003f2e200 */
[----:B0-----:R-:W-:-:S08]  /*09d0*/  DFMA R12, R4, -R8, 1 ;  /* 0x3ff00000040c742b */ /* 0x001fd00000000808 */
[----:B------:R-:W-:-:S08]  /*09e0*/  DFMA R12, R12, R12, R12 ;  /* 0x0000000c0c0c722b */ /* 0x000fd0000000000c */
[----:B------:R-:W-:-:S08]  /*09f0*/  DFMA R12, R4, R12, R4 ;  /* 0x0000000c040c722b */ /* 0x000fd00000000004 */
[----:B------:R-:W-:-:S08]  /*0a00*/  DFMA R4, R12, -R8, 1 ;  /* 0x3ff000000c04742b */ /* 0x000fd00000000808 */
[----:B------:R-:W-:-:S08]  /*0a10*/  DFMA R12, R12, R4, R12 ;  /* 0x000000040c0c722b */ /* 0x000fd0000000000c */
[----:B------:R-:W-:-:S08]  /*0a20*/  DMUL R50, R12, R38 ;  /* 0x000000260c327228 */ /* 0x000fd00000000000 */
        /* <DEDUP_REMOVED lines=9> */
[----:B------:R-:W-:Y:S05]  /*0ac0*/  CALL.REL.NOINC `($__internal_3_$__cuda_sm20_div_rn_f64_full) ;  /* 0x0000005400487944 */ /* 0x000fea0003c00000 */
.L_x_73:
[----:B------:R-:W-:Y:S05]  /*0ad0*/  BSYNC.RECONVERGENT B1 ;  /* 0x0000000000017941 */ /* 0x000fea0003800200 */
.L_x_72:
[----:B------:R-:W0:Y:S01]  /*0ae0*/  LDC R0, c[0x0][0x3cc] ;  /* 0x0000f300ff007b82 */ /* 0x000e220000000800 */
[----:B------:R-:W-:Y:S01]  /*0af0*/  BSSY.RECONVERGENT B7, `(.L_x_74) ;  /* 0x000004b000077945 */ /* 0x000fe20003800200 */
[----:B0-----:R-:W-:-:S04]  /*0b00*/  ISETP.NE.AND P0, PT, R0, 0x11, PT ;  /* 0x000000110000780c */ /* 0x001fc80003f05270 */
[----:B------:R-:W-:-:S13]  /*0b10*/  ISETP.NE.OR P0, PT, R17, 0x32, P0 ;  /* 0x000000321100780c */ /* 0x000fda0000705670 */
[----:B------:R-:W-:Y:S05]  /*0b20*/  @P0 BRA `(.L_x_75) ;  /* 0x00000004001c0947 */ /* 0x000fea0003800000 */
[----:B------:R-:W0:Y:S01]  /*0b30*/  LDCU UR4, c[0x0][0x2f8] ;  /* 0x00005f00ff0477ac */ /* 0x000e220008000800 */
[----:B------:R-:W-:Y:S01]  /*0b40*/  VIADD R56, R40, 0xffffffff ;  /* 0xffffffff28387836 */ /* 0x000fe20000000000 */
[----:B------:R-:W-:Y:S01]  /*0b50*/  MOV R22, 0x1f8 ;  /* 0x000001f800167802 */ /* 0x000fe20000000f00 */
[----:B------:R-:W-:Y:S01]  /*0b60*/  IMAD.MOV.U32 R6, RZ, RZ, R16 ;  /* 0x000000ffff067224 */ /* 0x000fe200078e0010 */
[----:B------:R-:W-:Y:S01]  /*0b70*/  ISETP.NE.AND P0, PT, R33, 0x7ff00000, PT ;  /* 0x7ff000002100780c */ /* 0x000fe20003f05270 */
[----:B------:R-:W-:Y:S01]  /*0b80*/  IMAD.MOV.U32 R7, RZ, RZ, R2 ;  /* 0x000000ffff077224 */ /* 0x000fe200078e0002 */
[----:B------:R1:W2:Y:S02]  /*0b90*/  LDC.64 R8, c[0x4][R22] ;  /* 0x0100000016087b82 */ /* 0x0002a40000000a00 */
[----:B------:R-:W-:Y:S01]  /*0ba0*/  P2R R0, PR, RZ, 0x1 ;  /* 0x00000001ff007803 */ /* 0x000fe20000000000 */
[----:B0-----:R-:W-:Y:S01]  /*0bb0*/  VIADD R55, R16, -UR4 ;  /* 0x8000000410377c36 */ /* 0x001fe20008000000 */
[----:B------:R-:W0:Y:S04]  /*0bc0*/  LDCU.64 UR4, c[0x4][0x198] ;  /* 0x01003300ff0477ac */ /* 0x000e280008000a00 */
[----:B------:R1:W-:Y:S04]  /*0bd0*/  STL.64 [R55], R18 ;  /* 0x0000001237007387 */ /* 0x0003e80000100a00 */
[----:B------:R1:W-:Y:S01]  /*0be0*/  STL [R55+0x8], R56 ;  /* 0x0000083837007387 */ /* 0x0003e20000100800 */
[----:B0-----:R-:W-:-:S02]  /*0bf0*/  IMAD.U32 R4, RZ, RZ, UR4 ;  /* 0x00000004ff047e24 */ /* 0x001fc4000f8e00ff */
[----:B-1----:R-:W-:-:S07]  /*0c00*/  IMAD.U32 R5, RZ, RZ, UR5 ;  /* 0x00000005ff057e24 */ /* 0x002fce000f8e00ff */
[----:B------:R-:W-:-:S07]  /*0c10*/  LEPC R20, `(.L_x_76) ;  /* 0x000000001014794e */ /* 0x000fce0000000000 */
[----:B--2---:R-:W-:Y:S05]  /*0c20*/  CALL.ABS.NOINC R8 ;  /* 0x0000000008007343 */ /* 0x004fea0003c00000 */
.L_x_76:
[----:B------:R-:W0:Y:S02]  /*0c30*/  LDC.64 R60, c[0x0][0x380] ;  /* 0x0000e000ff3c7b82 */ /* 0x000e240000000a00 */
[----:B0-----:R-:W-:-:S06]  /*0c40*/  IMAD.WIDE R60, R42, 0x10, R60 ;  /* 0x000000102a3c7825 */ /* 0x001fcc00078e023c */
[----:B------:R-:W5:Y:S01]  /*0c50*/  LDG.E.64 R60, desc[UR36][R60.64] ;  /* 0x000000243c3c7981 */ /* 0x000f62000c1e1b00 */
[----:B------:R-:W-:Y:S01]  /*0c60*/  DADD R4, -RZ, |R26| ;  /* 0x00000000ff047229 */ /* 0x000fe2000000051a */
[----:B------:R-:W-:Y:S01]  /*0c70*/  BSSY.RECONVERGENT B0, `(.L_x_77) ;  /* 0x0000007000007945 */ /* 0x000fe20003800200 */
[----:B------:R-:W-:Y:S01]  /*0c80*/  IMAD.MOV.U32 R58, RZ, RZ, RZ ;  /* 0x000000ffff3a7224 */ /* 0x000fe200078e00ff */
[----:B------:R-:W-:Y:S01]  /*0c90*/  MOV R0, 0xce0 ;  /* 0x00000ce000007802 */ /* 0x000fe20000000f00 */
[----:B------:R-:W-:-:S06]  /*0ca0*/  IMAD.MOV.U32 R57, RZ, RZ, 0x40310000 ;  /* 0x40310000ff397424 */ /* 0x000fcc00078e00ff */
[----:B------:R-:W-:Y:S02]  /*0cb0*/  IMAD.MOV.U32 R44, RZ, RZ, R4 ;  /* 0x000000ffff2c7224 */ /* 0x000fe400078e0004 */
[----:B------:R-:W-:-:S07]  /*0cc0*/  IMAD.MOV.U32 R45, RZ, RZ, R5 ;  /* 0x000000ffff2d7224 */ /* 0x000fce00078e0005 */
[----:B-----5:R-:W-:Y:S05]  /*0cd0*/  CALL.REL.NOINC `($_Z11fluctuationP7double2S0_S0_PdS1_dddiiiii$__internal_accurate_pow) ;  /* 0x0000005800307944 */ /* 0x020fea0003c00000 */
[----:B------:R-:W-:Y:S05]  /*0ce0*/  BSYNC.RECONVERGENT B0 ;  /* 0x0000000000007941 */ /* 0x000fea0003800200 */
.L_x_77:
[----:B------:R-:W-:Y:S01]  /*0cf0*/  DADD R6, -RZ, -R14 ;  /* 0x00000000ff067229 */ /* 0x000fe2000000090e */
[----:B------:R-:W-:Y:S01]  /*0d00*/  ISETP.GE.AND P1, PT, R27, RZ, PT ;  /* 0x000000ff1b00720c */ /* 0x000fe20003f26270 */
[C---:B------:R-:W-:Y:S01]  /*0d10*/  DSETP.NEU.AND P0, PT, R26.reuse, RZ, PT ;  /* 0x000000ff1a00722a */ /* 0x040fe20003f0d000 */
[----:B------:R-:W-:Y:S01]  /*0d20*/  ISETP.NE.AND P2, PT, R33, 0x7ff00000, PT ;  /* 0x7ff000002100780c */ /* 0x000fe20003f45270 */
[C---:B------:R-:W-:Y:S01]  /*0d30*/  DADD R4, R26.reuse, 17 ;  /* 0x403100001a047429 */ /* 0x040fe20000000000 */
[----:B------:R0:W-:Y:S01]  /*0d40*/  STL.64 [R55], R60 ;  /* 0x0000003c37007387 */ /* 0x0001e20000100a00 */
[C---:B------:R-:W-:Y:S01]  /*0d50*/  DSETP.NAN.AND P3, PT, R26.reuse, R26, PT ;  /* 0x0000001a1a00722a */ /* 0x040fe20003f68000 */
[----:B------:R0:W1:Y:S01]  /*0d60*/  LDC.64 R8, c[0x4][R22] ;  /* 0x0100000016087b82 */ /* 0x0000620000000a00 */
[----:B------:R-:W2:Y:S01]  /*0d70*/  LDCU.64 UR4, c[0x4][0x1a0] ;  /* 0x01003400ff0477ac */ /* 0x000ea20008000a00 */
[----:B------:R0:W-:Y:S01]  /*0d80*/  STL [R55+0x10], R56 ;  /* 0x0000103837007387 */ /* 0x0001e20000100800 */
[----:B------:R-:W-:Y:S01]  /*0d90*/  FSEL R14, R6, R14, !P1 ;  /* 0x0000000e060e7208 */ /* 0x000fe20004800000 */
[----:B------:R-:W-:Y:S01]  /*0da0*/  IMAD.MOV.U32 R6, RZ, RZ, R16 ;  /* 0x000000ffff067224 */ /* 0x000fe200078e0010 */
[----:B------:R-:W-:Y:S01]  /*0db0*/  FSEL R3, R7, R15, !P1 ;  /* 0x0000000f07037208 */ /* 0x000fe20004800000 */
[C---:B------:R-:W-:Y:S01]  /*0dc0*/  DSETP.NEU.AND P1, PT, |R26|.reuse, +INF , PT ;  /* 0x7ff000001a00742a */ /* 0x040fe20003f2d200 */
[----:B------:R-:W-:Y:S01]  /*0dd0*/  FSEL R37, R14, RZ, P0 ;  /* 0x000000ff0e257208 */ /* 0x000fe20000000000 */
[----:B------:R-:W-:Y:S01]  /*0de0*/  IMAD.MOV.U32 R7, RZ, RZ, R2 ;  /* 0x000000ffff077224 */ /* 0x000fe200078e0002 */
[----:B------:R-:W-:Y:S01]  /*0df0*/  FSEL R3, R27, R3, !P0 ;  /* 0x000000031b037208 */ /* 0x000fe20004000000 */
[----:B------:R-:W-:Y:S01]  /*0e00*/  DSETP.NEU.AND P0, PT, R26, 1, PT ;  /* 0x3ff000001a00742a */ /* 0x000fe20003f0d000 */
[----:B------:R-:W-:-:S02]  /*0e10*/  FSEL R0, R37, R4, !P3 ;  /* 0x0000000425007208 */ /* 0x000fc40005800000 */
[----:B------:R-:W-:Y:S02]  /*0e20*/  FSEL R4, R3, R5, !P3 ;  /* 0x0000000503047208 */ /* 0x000fe40005800000 */
[----:B------:R-:W-:Y:S02]  /*0e30*/  @!P2 FSEL R37, R0, RZ, P1 ;  /* 0x000000ff0025a208 */ /* 0x000fe40000800000 */
[----:B------:R-:W-:Y:S02]  /*0e40*/  @!P2 FSEL R3, R4, R41, P1 ;  /* 0x000000290403a208 */ /* 0x000fe40000800000 */
[----:B------:R-:W-:Y:S01]  /*0e50*/  FSEL R36, R37, RZ, P0 ;  /* 0x000000ff25247208 */ /* 0x000fe20000000000 */
[----:B--2---:R-:W-:Y:S01]  /*0e60*/  IMAD.U32 R4, RZ, RZ, UR4 ;  /* 0x00000004ff047e24 */ /* 0x004fe2000f8e00ff */
[----:B------:R-:W-:Y:S01]  /*0e70*/  FSEL R37, R3, 1.875, P0 ;  /* 0x3ff0000003257808 */ /* 0x000fe20000000000 */
[----:B------:R-:W-:-:S04]  /*0e80*/  IMAD.U32 R5, RZ, RZ, UR5 ;  /* 0x00000005ff057e24 */ /* 0x000fc8000f8e00ff */
[----:B------:R0:W-:Y:S03]  /*0e90*/  STL.64 [R55+0x8], R36 ;  /* 0x0000082437007387 */ /* 0x0001e60000100a00 */
[----:B------:R-:W-:-:S07]  /*0ea0*/  LEPC R20, `(.L_x_78) ;  /* 0x000000001014794e */ /* 0x000fce0000000000 */
[----:B01----:R-:W-:Y:S05]  /*0eb0*/  CALL.ABS.NOINC R8 ;  /* 0x0000000008007343 */ /* 0x003fea0003c00000 */
.L_x_78:
[----:B------:R-:W0:Y:S01]  /*0ec0*/  LDC.64 R8, c[0x0][0x388] ;  /* 0x0000e200ff087b82 */ /* 0x000e220000000a00 */
[----:B------:R-:W1:Y:S01]  /*0ed0*/  LDCU.64 UR4, c[0x4][0x1a8] ;  /* 0x01003500ff0477ac */ /* 0x000e620008000a00 */
[----:B0-----:R-:W-:-:S06]  /*0ee0*/  IMAD.WIDE R8, R42, 0x10, R8 ;  /* 0x000000102a087825 */ /* 0x001fcc00078e0208 */
[----:B------:R-:W2:Y:S01]  /*0ef0*/  LDG.E.64 R8, desc[UR36][R8.64] ;  /* 0x0000002408087981 */ /* 0x000ea2000c1e1b00 */
[----:B------:R0:W3:Y:S01]  /*0f00*/  LDC.64 R10, c[0x4][R22] ;  /* 0x01000000160a7b82 */ /* 0x0000e20000000a00 */
[----:B-1----:R-:W-:Y:S02]  /*0f10*/  IMAD.U32 R4, RZ, RZ, UR4 ;  /* 0x00000004ff047e24 */ /* 0x002fe4000f8e00ff */
[----:B------:R0:W-:Y:S01]  /*0f20*/  STL.64 [R55+0x8], R36 ;  /* 0x0000082437007387 */ /* 0x0001e20000100a00 */
[----:B------:R-:W-:Y:S02]  /*0f30*/  IMAD.U32 R5, RZ, RZ, UR5 ;  /* 0x00000005ff057e24 */ /* 0x000fe4000f8e00ff */
[----:B------:R-:W-:Y:S01]  /*0f40*/  IMAD.MOV.U32 R6, RZ, RZ, R16 ;  /* 0x000000ffff067224 */ /* 0x000fe200078e0010 */
[----:B------:R0:W-:Y:S01]  /*0f50*/  STL [R55+0x10], R56 ;  /* 0x0000103837007387 */ /* 0x0001e20000100800 */
[----:B------:R-:W-:-:S03]  /*0f60*/  IMAD.MOV.U32 R7, RZ, RZ, R2 ;  /* 0x000000ffff077224 */ /* 0x000fc600078e0002 */
[----:B--23--:R0:W-:Y:S04]  /*0f70*/  STL.64 [R55], R8 ;  /* 0x0000000837007387 */ /* 0x00c1e80000100a00 */
[----:B------:R-:W-:-:S07]  /*0f80*/  LEPC R20, `(.L_x_75) ;  /* 0x000000001014794e */ /* 0x000fce0000000000 */
[----:B0-----:R-:W-:Y:S05]  /*0f90*/  CALL.ABS.NOINC R10 ;  /* 0x000000000a007343 */ /* 0x001fea0003c00000 */
.L_x_75:
[----:B------:R-:W-:Y:S05]  /*0fa0*/  BSYNC.RECONVERGENT B7 ;  /* 0x0000000000077941 */ /* 0x000fea0003800200 */
.L_x_74:
[----:B------:R-:W-:Y:S01]  /*0fb0*/  ISETP.NE.AND P0, PT, R40, 0x1, PT ;  /* 0x000000012800780c */ /* 0x000fe20003f05270 */
[----:B------:R-:W-:-:S12]  /*0fc0*/  BSSY.RECONVERGENT B0, `(.L_x_79) ;  /* 0x000001a000007945 */ /* 0x000fd80003800200 */
[----:B------:R-:W-:-:S08]  /*0fd0*/  @!P0 DMUL R4, R50, R50 ;  /* 0x0000003232048228 */ /* 0x000fd00000000000 */
[----:B------:R-:W-:-:S07]  /*0fe0*/  @!P0 DFMA R4, R18, R18, R4 ;  /* 0x000000121204822b */ /* 0x000fce0000000004 */
[----:B------:R0:W-:Y:S01]  /*0ff0*/  @!P0 STG.E.64 desc[UR36][R24.64], R4 ;  /* 0x0000000418008986 */ /* 0x0001e2000c101b24 */
[----:B------:R-:W-:Y:S05]  /*1000*/  @!P0 BRA `(.L_x_80) ;  /* 0x0000000000548947 */ /* 0x000fea0003800000 */
[----:B------:R-:W-:-:S05]  /*1010*/  VIADD R0, R40, 0xffffffff ;  /* 0xffffffff28007836 */ /* 0x000fca0000000000 */
[C---:B------:R-:W-:Y:S02]  /*1020*/  ISETP.GE.AND P0, PT, R0.reuse, UR39, PT ;  /* 0x0000002700007c0c */ /* 0x040fe4000bf06270 */
[----:B------:R-:W-:-:S04]  /*1030*/  LOP3.LUT R0, R0, 0x1, RZ, 0xc0, !PT ;  /* 0x0000000100007812 */ /* 0x000fc800078ec0ff */
[----:B------:R-:W-:-:S13]  /*1040*/  ISETP.EQ.U32.OR P1, PT, R0, 0x1, P0 ;  /* 0x000000010000780c */ /* 0x000fda0000722470 */
[----:B0-----:R-:W-:-:S08]  /*1050*/  @!P1 DMUL R4, R50, R50 ;  /* 0x0000003232049228 */ /* 0x001fd00000000000 */
[----:B------:R-:W-:-:S08]  /*1060*/  @!P1 DFMA R4, R18, R18, R4 ;  /* 0x000000121204922b */ /* 0x000fd00000000004 */
[----:B------:R-:W-:Y:S01]  /*1070*/  @!P1 DFMA R30, R4, 4, R30 ;  /* 0x40100000041e982b */ /* 0x000fe2000000001e */
[----:B------:R-:W-:Y:S10]  /*1080*/  @!P1 BRA `(.L_x_80) ;  /* 0x0000000000349947 */ /* 0x000ff40003800000 */
[----:B------:R-:W-:-:S13]  /*1090*/  ISETP.EQ.OR P0, PT, R0, RZ, P0 ;  /* 0x000000ff0000720c */ /* 0x000fda0000702670 */
[----:B------:R-:W-:-:S08]  /*10a0*/  @!P0 DMUL R4, R50, R50 ;  /* 0x0000003232048228 */ /* 0x000fd00000000000 */
[----:B------:R-:W-:-:S08]  /*10b0*/  @!P0 DFMA R4, R18, R18, R4 ;  /* 0x000000121204822b */ /* 0x000fd00000000004 */
[----:B------:R-:W-:-:S08]  /*10c0*/  @!P0 DFMA R4, -RZ, R4, 2 ;  /* 0x40000000ff04842b */ /* 0x000fd00000000104 */
[----:B------:R-:W-:Y:S01]  /*10d0*/  @!P0 DADD R28, R28, R4 ;  /* 0x000000001c1c8229 */ /* 0x000fe20000000004 */
[----:B------:R-:W-:Y:S10]  /*10e0*/  @!P0 BRA `(.L_x_80) ;  /* 0x00000000001c8947 */ /* 0x000ff40003800000 */
[----:B------:R-:W-:-:S13]  /*10f0*/  ISETP.NE.AND P0, PT, R43, -0x1, PT ;  /* 0xffffffff2b00780c */ /* 0x000fda0003f05270 */
[----:B------:R-:W-:Y:S05]  /*1100*/  @P0 BRA `(.L_x_80) ;  /* 0x0000000000140947 */ /* 0x000fea0003800000 */
[----:B------:R-:W2:Y:S01]  /*1110*/  LDG.E.64 R4, desc[UR36][R24.64] ;  /* 0x0000002418047981 */ /* 0x000ea2000c1e1b00 */
[----:B------:R-:W-:-:S08]  /*1120*/  DMUL R50, R50, R50 ;  /* 0x0000003232327228 */ /* 0x000fd00000000000 */
[----:B------:R-:W-:-:S08]  /*1130*/  DFMA R50, R18, R18, R50 ;  /* 0x000000121232722b */ /* 0x000fd00000000032 */
[----:B--2---:R-:W-:-:S07]  /*1140*/  DADD R4, R50, R4 ;  /* 0x0000000032047229 */ /* 0x004fce0000000004 */
[----:B------:R1:W-:Y:S04]  /*1150*/  STG.E.64 desc[UR36][R24.64], R4 ;  /* 0x0000000418007986 */ /* 0x0003e8000c101b24 */
.L_x_80:
[----:B------:R-:W-:Y:S05]  /*1160*/  BSYNC.RECONVERGENT B0 ;  /* 0x0000000000007941 */ /* 0x000fea0003800200 */
.L_x_79:
[----:B------:R-:W-:Y:S02]  /*1170*/  VIADD R52, R52, 0xffffffff ;  /* 0xffffffff34347836 */ /* 0x000fe40000000000 */
[----:B------:R-:W-:Y:S02]  /*1180*/  VIADD R40, R40, 0x1 ;  /* 0x0000000128287836 */ /* 0x000fe40000000000 */
[----:B------:R-:W-:Y:S01]  /*1190*/  VIADD R42, R42, UR44 ;  /* 0x0000002c2a2a7c36 */ /* 0x000fe20008000000 */
[----:B------:R-:W-:Y:S01]  /*11a0*/  ISETP.NE.AND P0, PT, R52, -0x1, PT ;  /* 0xffffffff3400780c */ /* 0x000fe20003f05270 */
[----:B------:R-:W-:Y:S02]  /*11b0*/  VIADD R53, R53, UR44 ;  /* 0x0000002c35357c36 */ /* 0x000fe40008000000 */
[----:B------:R-:W-:-:S10]  /*11c0*/  VIADD R43, R43, 0x1 ;  /* 0x000000012b2b7836 */ /* 0x000fd40000000000 */
[----:B------:R-:W-:Y:S05]  /*11d0*/  @P0 BRA `(.L_x_81) ;  /* 0xfffffff4000c0947 */ /* 0x000fea000383ffff */
[----:B------:R-:W-:Y:S05]  /*11e0*/  BSYNC.RECONVERGENT B6 ;  /* 0x0000000000067941 */ /* 0x000fea0003800200 */
.L_x_69:
[----:B------:R-:W2:Y:S01]  /*11f0*/  LDG.E.64 R6, desc[UR36][R24.64] ;  /* 0x0000002418067981 */ /* 0x000ea2000c1e1b00 */
[----:B01----:R-:W-:-:S08]  /*1200*/  DADD R4, R28, R30 ;  /* 0x000000001c047229 */ /* 0x003fd0000000001e */
[----:B--2---:R-:W-:-:S11]  /*1210*/  DADD R4, R4, R6 ;  /* 0x0000000004047229 */ /* 0x004fd60000000006 */
.L_x_67:
[----:B------:R-:W1:Y:S01]  /*1220*/  LDCU UR4, c[0x0][0x3cc] ;  /* 0x00007980ff0477ac */ /* 0x000e620008000800 */
[----:B------:R-:W2:Y:S01]  /*1230*/  MUFU.RCP64H R9, 3 ;  /* 0x4008000000097908 */ /* 0x000ea20000001800 */
[----:B------:R-:W-:Y:S01]  /*1240*/  IMAD.MOV.U32 R12, RZ, RZ, 0x0 ;  /* 0x00000000ff0c7424 */ /* 0x000fe200078e00ff */
[----:B------:R-:W-:Y:S01]  /*1250*/  BSSY.RECONVERGENT B1, `(.L_x_82) ;  /* 0x000001d000017945 */ /* 0x000fe20003800200 */
[----:B------:R-:W-:Y:S01]  /*1260*/  IMAD.MOV.U32 R13, RZ, RZ, 0x40080000 ;  /* 0x40080000ff0d7424 */ /* 0x000fe200078e00ff */
[----:B------:R-:W3:Y:S01]  /*1270*/  LDCU.64 UR6, c[0x0][0x3b0] ;  /* 0x00007600ff0677ac */ /* 0x000ee20008000a00 */
[----:B------:R-:W-:Y:S02]  /*1280*/  IMAD.MOV.U32 R8, RZ, RZ, 0x1 ;  /* 0x00000001ff087424 */ /* 0x000fe400078e00ff */
[----:B------:R-:W-:Y:S01]  /*1290*/  IMAD.MOV.U32 R6, RZ, RZ, 0x0 ;  /* 0x00000000ff067424 */ /* 0x000fe200078e00ff */
[----:B------:R-:W-:Y:S01]  /*12a0*/  UMOV UR5, 0x3fb45f57 ;  /* 0x3fb45f5700057882 */ /* 0x000fe20000000000 */
[----:B------:R-:W-:Y:S01]  /*12b0*/  IMAD.MOV.U32 R7, RZ, RZ, 0x40000000 ;  /* 0x40000000ff077424 */ /* 0x000fe200078e00ff */
[----:B-1----:R-:W1:Y:S01]  /*12c0*/  I2F.F64 R28, UR4 ;  /* 0x00000004001c7d12 */ /* 0x002e620008201c00 */
[----:B--2---:R-:W-:Y:S01]  /*12d0*/  DFMA R10, R8, -R12, 1 ;  /* 0x3ff00000080a742b */ /* 0x004fe2000000080c */
[----:B------:R-:W-:-:S07]  /*12e0*/  UMOV UR4, 0xce20d722 ;  /* 0xce20d72200047882 */ /* 0x000fce0000000000 */
[----:B------:R-:W-:Y:S02]  /*12f0*/  DFMA R10, R10, R10, R10 ;  /* 0x0000000a0a0a722b */ /* 0x000fe4000000000a */
[----:B-1----:R-:W-:-:S06]  /*1300*/  DFMA R6, R28, R6, 1 ;  /* 0x3ff000001c06742b */ /* 0x002fcc0000000006 */
[----:B------:R-:W-:Y:S02]  /*1310*/  DFMA R10, R8, R10, R8 ;  /* 0x0000000a080a722b */ /* 0x000fe40000000008 */
[----:B------:R-:W-:-:S06]  /*1320*/  DMUL R4, R6, R4 ;  /* 0x0000000406047228 */ /* 0x000fcc0000000000 */
[----:B------:R-:W-:Y:S02]  /*1330*/  DFMA R6, R10, -R12, 1 ;  /* 0x3ff000000a06742b */ /* 0x000fe4000000080c */
[----:B------:R-:W-:-:S06]  /*1340*/  DMUL R4, R4, UR4 ;  /* 0x0000000404047c28 */ /* 0x000fcc0008000000 */
[----:B------:R-:W-:Y:S02]  /*1350*/  DFMA R6, R10, R6, R10 ;  /* 0x000000060a06722b */ /* 0x000fe4000000000a */
[----:B---3--:R-:W-:-:S08]  /*1360*/  DMUL R38, R4, UR6 ;  /* 0x0000000604267c28 */ /* 0x008fd00008000000 */
[----:B------:R-:W-:Y:S02]  /*1370*/  DMUL R50, R38, R6 ;  /* 0x0000000626327228 */ /* 0x000fe40000000000 */
[----:B------:R-:W-:-:S06]  /*1380*/  FSETP.GEU.AND P1, PT, |R39|, 6.5827683646048100446e-37, PT ;  /* 0x036000002700780b */ /* 0x000fcc0003f2e200 */
[----:B------:R-:W-:-:S08]  /*1390*/  DFMA R4, R50, -3, R38 ;  /* 0xc00800003204782b */ /* 0x000fd00000000026 */
[----:B------:R-:W-:-:S10]  /*13a0*/  DFMA R50, R6, R4, R50 ;  /* 0x000000040632722b */ /* 0x000fd40000000032 */
[----:B------:R-:W-:-:S05]  /*13b0*/  FFMA R0, RZ, 2.125, R51 ;  /* 0x40080000ff007823 */ /* 0x000fca0000000033 */
[----:B------:R-:W-:-:S13]  /*13c0*/  FSETP.GT.AND P0, PT, |R0|, 1.469367938527859385e-39, PT ;  /* 0x001000000000780b */ /* 0x000fda0003f04200 */
[----:B------:R-:W-:Y:S05]  /*13d0*/  @P0 BRA P1, `(.L_x_83) ;  /* 0x0000000000100947 */ /* 0x000fea0000800000 */
[----:B------:R-:W-:Y:S01]  /*13e0*/  IMAD.MOV.U32 R46, RZ, RZ, RZ ;  /* 0x000000ffff2e7224 */ /* 0x000fe200078e00ff */
[----:B------:R-:W-:Y:S01]  /*13f0*/  MOV R12, 0x1420 ;  /* 0x00001420000c7802 */ /* 0x000fe20000000f00 */
[----:B------:R-:W-:-:S07]  /*1400*/  IMAD.MOV.U32 R45, RZ, RZ, 0x40080000 ;  /* 0x40080000ff2d7424 */ /* 0x000fce00078e00ff */
[----:B0-----:R-:W-:Y:S05]  /*1410*/  CALL.REL.NOINC `($__internal_3_$__cuda_sm20_div_rn_f64_full) ;  /* 0x0000004800f47944 */ /* 0x001fea0003c00000 */
.L_x_83:
[----:B------:R-:W-:Y:S05]  /*1420*/  BSYNC.RECONVERGENT B1 ;  /* 0x0000000000017941 */ /* 0x000fea0003800200 */
.L_x_82:
[----:B------:R1:W-:Y:S01]  /*1430*/  STG.E.64 desc[UR36][R24.64], R50 ;  /* 0x0000003218007986 */ /* 0x0003e2000c101b24 */
[----:B------:R-:W-:Y:S01]  /*1440*/  ISETP.NE.AND P0, PT, R17, 0x32, PT ;  /* 0x000000321100780c */ /* 0x000fe20003f05270 */
[----:B------:R-:W-:-:S12]  /*1450*/  BSSY.RECONVERGENT B6, `(.L_x_84) ;  /* 0x0000010000067945 */ /* 0x000fd80003800200 */
[----:B-1----:R-:W-:Y:S05]  /*1460*/  @P0 BRA `(.L_x_85) ;  /* 0x0000000000380947 */ /* 0x002fea0003800000 */
[----:B------:R-:W1:Y:S08]  /*1470*/  LDC.64 R8, c[0x0][0x3a0] ;  /* 0x0000e800ff087b82 */ /* 0x000e700000000a00 */
[----:B------:R-:W2:Y:S01]  /*1480*/  LDC R0, c[0x0][0x3cc] ;  /* 0x0000f300ff007b82 */ /* 0x000ea20000000800 */
[----:B------:R-:W-:Y:S01]  /*1490*/  MOV R3, 0x1f8 ;  /* 0x000001f800037802 */ /* 0x000fe20000000f00 */
[----:B------:R-:W3:Y:S01]  /*14a0*/  LDCU.64 UR4, c[0x4][0x1b0] ;  /* 0x01003600ff0477ac */ /* 0x000ee20008000a00 */
[----:B-1----:R-:W4:Y:S05]  /*14b0*/  LDG.E.64 R8, desc[UR36][R8.64+0x190] ;  /* 0x0001902408087981 */ /* 0x002f2a000c1e1b00 */
[----:B------:R1:W0:Y:S01]  /*14c0*/  LDC.64 R10, c[0x4][R3] ;  /* 0x01000000030a7b82 */ /* 0x0002220000000a00 */
[----:B------:R-:W-:-:S02]  /*14d0*/  IMAD.MOV.U32 R6, RZ, RZ, R16 ;  /* 0x000000ffff067224 */ /* 0x000fc400078e0010 */
[----:B---3--:R-:W-:Y:S02]  /*14e0*/  IMAD.U32 R4, RZ, RZ, UR4 ;  /* 0x00000004ff047e24 */ /* 0x008fe4000f8e00ff */
[----:B------:R-:W-:Y:S01]  /*14f0*/  IMAD.U32 R5, RZ, RZ, UR5 ;  /* 0x00000005ff057e24 */ /* 0x000fe2000f8e00ff */
[----:B--2---:R1:W-:Y:S01]  /*1500*/  STL [R1+0x8], R0 ;  /* 0x0000080001007387 */ /* 0x0043e20000100800 */
[----:B------:R-:W-:-:S03]  /*1510*/  IMAD.MOV.U32 R7, RZ, RZ, R2 ;  /* 0x000000ffff077224 */ /* 0x000fc600078e0002 */
[----:B0---4-:R1:W-:Y:S04]  /*1520*/  STL.64 [R1], R8 ;  /* 0x0000000801007387 */ /* 0x0113e80000100a00 */
[----:B------:R-:W-:-:S07]  /*1530*/  LEPC R20, `(.L_x_85) ;  /* 0x000000001014794e */ /* 0x000fce0000000000 */
[----:B-1----:R-:W-:Y:S05]  /*1540*/  CALL.ABS.NOINC R10 ;  /* 0x000000000a007343 */ /* 0x002fea0003c00000 */
.L_x_85:
[----:B------:R-:W-:Y:S05]  /*1550*/  BSYNC.RECONVERGENT B6 ;  /* 0x0000000000067941 */ /* 0x000fea0003800200 */
.L_x_84:
[----:B------:R-:W1:Y:S01]  /*1560*/  LDC.64 R8, c[0x0][0x3c0] ;  /* 0x0000f000ff087b82 */ /* 0x000e620000000a00 */
[----:B------:R-:W-:Y:S02]  /*1570*/  CS2R R20, SRZ ;  /* 0x0000000000147805 */ /* 0x000fe4000001ff00 */
[----:B-1----:R-:W-:Y:S01]  /*1580*/  ISETP.GE.AND P0, PT, R9, 0x1, PT ;  /* 0x000000010900780c */ /* 0x002fe20003f06270 */
[----:B------:R-:W-:-:S12]  /*1590*/  IMAD.WIDE R30, R8, 0x8, R24 ;  /* 0x00000008081e7825 */ /* 0x000fd800078e0218 */
[----:B------:R-:W-:Y:S05]  /*15a0*/  @!P0 BRA `(.L_x_86) ;  /* 0x00000008000c8947 */ /* 0x000fea0003800000 */
[----:B------:R-:W1:Y:S01]  /*15b0*/  LDCU UR4, c[0x0][0x3cc] ;  /* 0x00007980ff0477ac */ /* 0x000e620008000800 */
[C---:B------:R-:W-:Y:S01]  /*15c0*/  VIADD R3, R9.reuse, 0xffffffff ;  /* 0xffffffff09037836 */ /* 0x040fe20000000000 */
[----:B------:R-:W-:Y:S01]  /*15d0*/  BSSY.RECONVERGENT B1, `(.L_x_87) ;  /* 0x000007f000017945 */ /* 0x000fe20003800200 */
[----:B------:R-:W-:Y:S01]  /*15e0*/  VIADD R0, R8, 0xfffffffe ;  /* 0xfffffffe08007836 */ /* 0x000fe20000000000 */
[----:B------:R-:W-:Y:S01]  /*15f0*/  CS2R R20, SRZ ;  /* 0x0000000000147805 */ /* 0x000fe2000001ff00 */
[----:B------:R-:W-:Y:S01]  /*1600*/  IMAD.MOV.U32 R5, RZ, RZ, 0x1 ;  /* 0x00000001ff057424 */ /* 0x000fe200078e00ff */
[----:B------:R-:W-:Y:S01]  /*1610*/  CS2R R18, SRZ ;  /* 0x0000000000127805 */ /* 0x000fe2000001ff00 */
[----:B------:R-:W-:Y:S02]  /*1620*/  IMAD.MOV.U32 R6, RZ, RZ, R3 ;  /* 0x000000ffff067224 */ /* 0x000fe400078e0003 */
[----:B-1----:R-:W-:-:S04]  /*1630*/  IMAD R4, R9, UR4, RZ ;  /* 0x0000000409047c24 */ /* 0x002fc8000f8e02ff */
[----:B------:R-:W-:Y:S02]  /*1640*/  IMAD R7, R4, R8, R23 ;  /* 0x0000000804077224 */ /* 0x000fe400078e0217 */
[----:B------:R-:W-:Y:S02]  /*1650*/  IMAD.MOV R4, RZ, RZ, -R9 ;  /* 0x000000ffff047224 */ /* 0x000fe400078e0a09 */
[----:B------:R-:W-:-:S07]  /*1660*/  VIADD R7, R7, UR38 ;  /* 0x0000002607077c36 */ /* 0x000fce0008000000 */
.L_x_96:
[----:B-1----:R-:W1:Y:S01]  /*1670*/  LDC.64 R40, c[0x0][0x3a8] ;  /* 0x0000ea00ff287b82 */ /* 0x002e620000000a00 */
[----:B------:R-:W-:Y:S01]  /*1680*/  ISETP.NE.AND P0, PT, R7, RZ, PT ;  /* 0x000000ff0700720c */ /* 0x000fe20003f05270 */
[----:B------:R-:W-:Y:S01]  /*1690*/  BSSY.RECONVERGENT B0, `(.L_x_88) ;  /* 0x000001f000007945 */ /* 0x000fe20003800200 */
[----:B------:R-:W-:Y:S02]  /*16a0*/  CS2R R34, SRZ ;  /* 0x0000000000227805 */ /* 0x000fe4000001ff00 */
[----:B------:R-:W-:-:S09]  /*16b0*/  CS2R R32, SRZ ;  /* 0x0000000000207805 */ /* 0x000fd2000001ff00 */
[----:B--2---:R-:W-:Y:S05]  /*16c0*/  @!P0 BRA `(.L_x_89) ;  /* 0x00000000006c8947 */ /* 0x004fea0003800000 */
[----:B------:R-:W-:Y:S01]  /*16d0*/  ISETP.GT.AND P0, PT, R7, R0, PT ;  /* 0x000000000700720c */ /* 0x000fe20003f04270 */
[----:B------:R-:W2:-:S12]  /*16e0*/  LDC.64 R52, c[0x0][0x388] ;  /* 0x0000e200ff347b82 */ /* 0x000e980000000a00 */
[----:B------:R-:W3:Y:S08]  /*16f0*/  @P0 LDC.64 R58, c[0x4][0x10] ;  /* 0x01000400ff3a0b82 */ /* 0x000ef00000000a00 */
[----:B------:R-:W4:Y:S01]  /*1700*/  @!P0 LDC.64 R54, c[0x4][0x8] ;  /* 0x01000200ff368b82 */ /* 0x000f220000000a00 */
[----:B--2---:R-:W-:-:S05]  /*1710*/  IMAD.WIDE R52, R7, 0x10, R52 ;  /* 0x0000001007347825 */ /* 0x004fca00078e0234 */
[----:B------:R-:W2:Y:S04]  /*1720*/  @P0 LDG.E.128 R8, desc[UR36][R52.64+-0x20] ;  /* 0xffffe02434080981 */ /* 0x000ea8000c1e1d00 */
[----:B------:R-:W5:Y:S04]  /*1730*/  LDG.E.128 R12, desc[UR36][R52.64+-0x10] ;  /* 0xfffff024340c7981 */ /* 0x000f68000c1e1d00 */
[----:B---3--:R-:W2:Y:S04]  /*1740*/  @P0 LDG.E.64 R50, desc[UR36][R58.64+0x10] ;  /* 0x000010243a320981 */ /* 0x008ea8000c1e1b00 */
[----:B------:R-:W5:Y:S04]  /*1750*/  @P0 LDG.E.64 R48, desc[UR36][R58.64+0x8] ;  /* 0x000008243a300981 */ /* 0x000f68000c1e1b00 */
[----:B----4-:R-:W3:Y:S04]  /*1760*/  @!P0 LDG.E.64 R56, desc[UR36][R54.64] ;  /* 0x0000002436388981 */ /* 0x010ee8000c1e1b00 */
[----:B------:R-:W4:Y:S04]  /*1770*/  @!P0 LDG.E.64 R46, desc[UR36][R54.64+0x8] ;  /* 0x00000824362e8981 */ /* 0x000f28000c1e1b00 */
[----:B------:R-:W4:Y:S04]  /*1780*/  LDG.E.128 R32, desc[UR36][R52.64] ;  /* 0x0000002434207981 */ /* 0x000f28000c1e1d00 */
[----:B------:R-:W4:Y:S04]  /*1790*/  @P0 LDG.E.64 R44, desc[UR36][R58.64] ;  /* 0x000000243a2c0981 */ /* 0x000f28000c1e1b00 */
[----:B------:R-:W4:Y:S04]  /*17a0*/  @!P0 LDG.E.64 R42, desc[UR36][R54.64+0x10] ;  /* 0x00001024362a8981 */ /* 0x000f28000c1e1b00 */
[----:B------:R-:W4:Y:S01]  /*17b0*/  @!P0 LDG.E.128 R36, desc[UR36][R52.64+0x10] ;  /* 0x0000102434248981 */ /* 0x000f22000c1e1d00 */
[----:B--2---:R-:W-:-:S02]  /*17c0*/  @P0 DFMA R8, R50, R8, RZ ;  /* 0x000000083208022b */ /* 0x004fc400000000ff */
[----:B------:R-:W-:-:S06]  /*17d0*/  @P0 DFMA R10, R50, R10, RZ ;  /* 0x0000000a320a022b */ /* 0x000fcc00000000ff */
[----:B-----5:R-:W-:Y:S02]  /*17e0*/  @P0 DFMA R8, R48, R12, R8 ;  /* 0x0000000c3008022b */ /* 0x020fe40000000008 */
[-C--:B---3--:R-:W-:Y:S02]  /*17f0*/  @!P0 DFMA R12, R12, R56.reuse, RZ ;  /* 0x000000380c0c822b */ /* 0x088fe400000000ff */
[----:B------:R-:W-:Y:S02]  /*1800*/  @!P0 DFMA R56, R14, R56, RZ ;  /* 0x000000380e38822b */ /* 0x000fe400000000ff */
[----:B------:R-:W-:-:S04]  /*1810*/  @P0 DFMA R10, R48, R14, R10 ;  /* 0x0000000e300a022b */ /* 0x000fc8000000000a */
[-C--:B----4-:R-:W-:Y:S02]  /*1820*/  @!P0 DFMA R12, R32, R46.reuse, R12 ;  /* 0x0000002e200c822b */ /* 0x090fe4000000000c */
[----:B------:R-:W-:Y:S02]  /*1830*/  @!P0 DFMA R56, R34, R46, R56 ;  /* 0x0000002e2238822b */ /* 0x000fe40000000038 */
[C---:B------:R-:W-:Y:S02]  /*1840*/  @P0 DFMA R32, R44.reuse, R32, R8 ;  /* 0x000000202c20022b */ /* 0x040fe40000000008 */
[----:B------:R-:W-:Y:S02]  /*1850*/  @P0 DFMA R34, R44, R34, R10 ;  /* 0x000000222c22022b */ /* 0x000fe4000000000a */
[C---:B------:R-:W-:Y:S02]  /*1860*/  @!P0 DFMA R32, R42.reuse, R36, R12 ;  /* 0x000000242a20822b */ /* 0x040fe4000000000c */
[----:B------:R-:W-:-:S11]  /*1870*/  @!P0 DFMA R34, R42, R38, R56 ;  /* 0x000000262a22822b */ /* 0x000fd60000000038 */
.L_x_89:
[----:B------:R-:W-:Y:S05]  /*1880*/  BSYNC.RECONVERGENT B0 ;  /* 0x0000000000007941 */ /* 0x000fea0003800200 */
.L_x_88:
[----:B------:R-:W1:Y:S01]  /*1890*/  MUFU.RCP64H R9, UR42 ;  /* 0x0000002a00097d08 */ /* 0x000e620008001800 */
[----:B------:R-:W-:Y:S01]  /*18a0*/  IMAD.MOV.U32 R8, RZ, RZ, 0x1 ;  /* 0x00000001ff087424 */ /* 0x000fe200078e00ff */
[----:B------:R-:W-:Y:S01]  /*18b0*/  FSETP.GEU.AND P1, PT, |R33|, 6.5827683646048100446e-37, PT ;  /* 0x036000002100780b */ /* 0x000fe20003f2e200 */
[----:B------:R-:W-:Y:S01]  /*18c0*/  VIADD R6, R6, 0xffffffff ;  /* 0xffffffff06067836 */ /* 0x000fe20000000000 */
[----:B------:R-:W-:Y:S04]  /*18d0*/  BSSY.RECONVERGENT B2, `(.L_x_90) ;  /* 0x0000017000027945 */ /* 0x000fe80003800200 */
[----:B------:R-:W-:Y:S01]  /*18e0*/  ISETP.NE.AND P2, PT, R6, -0x1, PT ;  /* 0xffffffff0600780c */ /* 0x000fe20003f45270 */
[----:B-1----:R-:W-:-:S08]  /*18f0*/  DFMA R10, R8, -R40, 1 ;  /* 0x3ff00000080a742b */ /* 0x002fd00000000828 */
        /* <DEDUP_REMOVED lines=8> */
[----:B------:R-:W-:Y:S01]  /*1980*/  FSETP.GT.AND P0, PT, |R8|, 1.469367938527859385e-39, PT ;  /* 0x001000000800780b */ /* 0x000fe20003f04200 */
[----:B------:R-:W-:-:S12]  /*1990*/  VIADD R8, R5, 0xffffffff ;  /* 0xffffffff05087836 */ /* 0x000fd80000000000 */
[----:B------:R-:W-:Y:S05]  /*19a0*/  @P0 BRA P1, `(.L_x_91) ;  /* 0x0000000000240947 */ /* 0x000fea0000800000 */
[----:B------:R-:W1:Y:S01]  /*19b0*/  LDCU.64 UR4, c[0x0][0x3a8] ;  /* 0x00007500ff0477ac */ /* 0x000e620008000a00 */
[----:B------:R-:W-:Y:S01]  /*19c0*/  IMAD.MOV.U32 R38, RZ, RZ, R32 ;  /* 0x000000ffff267224 */ /* 0x000fe200078e0020 */
[----:B------:R-:W-:Y:S01]  /*19d0*/  MOV R12, 0x1a20 ;  /* 0x00001a20000c7802 */ /* 0x000fe20000000f00 */
[----:B------:R-:W-:Y:S02]  /*19e0*/  IMAD.MOV.U32 R39, RZ, RZ, R33 ;  /* 0x000000ffff277224 */ /* 0x000fe400078e0021 */
[----:B-1----:R-:W-:Y:S02]  /*19f0*/  IMAD.U32 R46, RZ, RZ, UR4 ;  /* 0x00000004ff2e7e24 */ /* 0x002fe4000f8e00ff */
[----:B------:R-:W-:-:S07]  /*1a00*/  IMAD.U32 R45, RZ, RZ, UR5 ;  /* 0x00000005ff2d7e24 */ /* 0x000fce000f8e00ff */
[----:B0-----:R-:W-:Y:S05]  /*1a10*/  CALL.REL.NOINC `($__internal_3_$__cuda_sm20_div_rn_f64_full) ;  /* 0x0000004400747944 */ /* 0x001fea0003c00000 */
[----:B------:R-:W-:Y:S02]  /*1a20*/  IMAD.MOV.U32 R10, RZ, RZ, R50 ;  /* 0x000000ffff0a7224 */ /* 0x000fe400078e0032 */
[----:B------:R-:W-:-:S07]  /*1a30*/  IMAD.MOV.U32 R11, RZ, RZ, R51 ;  /* 0x000000ffff0b7224 */ /* 0x000fce00078e0033 */
.L_x_91:
[----:B------:R-:W-:Y:S05]  /*1a40*/  BSYNC.RECONVERGENT B2 ;  /* 0x0000000000027941 */ /* 0x000fea0003800200 */
.L_x_90:
[----:B------:R-:W1:Y:S01]  /*1a50*/  LDC.64 R14, c[0x0][0x3a8] ;  /* 0x0000ea00ff0e7b82 */ /* 0x000e620000000a00 */
[----:B------:R-:W1:Y:S01]  /*1a60*/  MUFU.RCP64H R13, UR42 ;  /* 0x0000002a000d7d08 */ /* 0x000e620008001800 */
[----:B------:R-:W-:Y:S01]  /*1a70*/  IMAD.MOV.U32 R12, RZ, RZ, 0x1 ;  /* 0x00000001ff0c7424 */ /* 0x000fe200078e00ff */
[----:B------:R-:W-:Y:S01]  /*1a80*/  FSETP.GEU.AND P1, PT, |R35|, 6.5827683646048100446e-37, PT ;  /* 0x036000002300780b */ /* 0x000fe20003f2e200 */
[----:B------:R-:W-:Y:S04]  /*1a90*/  BSSY.RECONVERGENT B2, `(.L_x_92) ;  /* 0x0000013000027945 */ /* 0x000fe80003800200 */
        /* <DEDUP_REMOVED lines=18> */
.L_x_93:
[----:B------:R-:W-:Y:S05]  /*1bc0*/  BSYNC.RECONVERGENT B2 ;  /* 0x0000000000027941 */ /* 0x000fea0003800200 */
.L_x_92:
[----:B------:R-:W-:Y:S01]  /*1bd0*/  ISETP.NE.AND P0, PT, R5, 0x1, PT ;  /* 0x000000010500780c */ /* 0x000fe20003f05270 */
[----:B------:R-:W-:-:S12]  /*1be0*/  BSSY.RECONVERGENT B0, `(.L_x_94) ;  /* 0x0000019000007945 */ /* 0x000fd80003800200 */
[----:B------:R-:W-:-:S08]  /*1bf0*/  @!P0 DMUL R12, R10, R10 ;  /* 0x0000000a0a0c8228 */ /* 0x000fd00000000000 */
[----:B------:R-:W-:-:S07]  /*1c00*/  @!P0 DFMA R12, R50, R50, R12 ;  /* 0x00000032320c822b */ /* 0x000fce000000000c */
[----:B------:R1:W-:Y:S01]  /*1c10*/  @!P0 STG.E.64 desc[UR36][R30.64], R12 ;  /* 0x0000000c1e008986 */ /* 0x0003e2000c101b24 */
[----:B------:R-:W-:Y:S05]  /*1c20*/  @!P0 BRA `(.L_x_95) ;  /* 0x0000000000508947 */ /* 0x000fea0003800000 */
[C---:B------:R-:W-:Y:S02]  /*1c30*/  ISETP.GE.AND P0, PT, R8.reuse, R3, PT ;  /* 0x000000030800720c */ /* 0x040fe40003f06270 */
[----:B-1----:R-:W-:-:S04]  /*1c40*/  LOP3.LUT R12, R8, 0x1, RZ, 0xc0, !PT ;  /* 0x00000001080c7812 */ /* 0x002fc800078ec0ff */
[----:B------:R-:W-:-:S13]  /*1c50*/  ISETP.EQ.U32.OR P1, PT, R12, 0x1, P0 ;  /* 0x000000010c00780c */ /* 0x000fda0000722470 */
[----:B------:R-:W-:-:S08]  /*1c60*/  @!P1 DMUL R8, R10, R10 ;  /* 0x0000000a0a089228 */ /* 0x000fd00000000000 */
        /* <DEDUP_REMOVED lines=16> */
.L_x_95:
[----:B------:R-:W-:Y:S05]  /*1d70*/  BSYNC.RECONVERGENT B0 ;  /* 0x0000000000007941 */ /* 0x000fea0003800200 */
.L_x_94:
[----:B------:R-:W-:Y:S02]  /*1d80*/  VIADD R5, R5, 0x1 ;  /* 0x0000000105057836 */ /* 0x000fe40000000000 */
[----:B------:R-:W-:Y:S02]  /*1d90*/  VIADD R4, R4, 0x1 ;  /* 0x0000000104047836 */ /* 0x000fe40000000000 */
[----:B------:R-:W-:Y:S01]  /*1da0*/  VIADD R7, R7, UR41 ;  /* 0x0000002907077c36 */ /* 0x000fe20008000000 */
[----:B------:R-:W-:Y:S06]  /*1db0*/  @P2 BRA `(.L_x_96) ;  /* 0xfffffff8002c2947 */ /* 0x000fec000383ffff */
[----:B------:R-:W-:Y:S05]  /*1dc0*/  BSYNC.RECONVERGENT B1 ;  /* 0x0000000000017941 */ /* 0x000fea0003800200 */
.L_x_87:
[----:B------:R-:W-:-:S11]  /*1dd0*/  DADD R20, R20, R18 ;  /* 0x0000000014147229 */ /* 0x000fd60000000012 */
.L_x_86:
[----:B------:R-:W3:Y:S01]  /*1de0*/  LDG.E.64 R4, desc[UR36][R30.64] ;  /* 0x000000241e047981 */ /* 0x000ee2000c1e1b00 */
[----:B------:R-:W4:Y:S01]  /*1df0*/  LDC R18, c[0x0][0x3cc] ;  /* 0x0000f300ff127b82 */ /* 0x000f220000000800 */
[----:B------:R-:W5:Y:S01]  /*1e00*/  MUFU.RCP64H R7, 3 ;  /* 0x4008000000077908 */ /* 0x000f620000001800 */
[----:B--2---:R-:W-:Y:S01]  /*1e10*/  IMAD.MOV.U32 R8, RZ, RZ, 0x0 ;  /* 0x00000000ff087424 */ /* 0x004fe200078e00ff */
[----:B------:R-:W2:Y:S01]  /*1e20*/  LDCU.64 UR6, c[0x0][0x3b0] ;  /* 0x00007600ff0677ac */ /* 0x000ea20008000a00 */
[----:B------:R-:W-:Y:S01]  /*1e30*/  IMAD.MOV.U32 R9, RZ, RZ, 0x40080000 ;  /* 0x40080000ff097424 */ /* 0x000fe200078e00ff */
[----:B------:R-:W-:Y:S01]  /*1e40*/  BSSY.RECONVERGENT B1, `(.L_x_97) ;  /* 0x000001b000017945 */ /* 0x000fe20003800200 */
[----:B------:R-:W-:Y:S01]  /*1e50*/  IMAD.MOV.U32 R6, RZ, RZ, 0x1 ;  /* 0x00000001ff067424 */ /* 0x000fe200078e00ff */
[----:B------:R-:W-:Y:S01]  /*1e60*/  UMOV UR4, 0xce20d722 ;  /* 0xce20d72200047882 */ /* 0x000fe20000000000 */
[----:B------:R-:W-:Y:S01]  /*1e70*/  UMOV UR5, 0x3fb45f57 ;  /* 0x3fb45f5700057882 */ /* 0x000fe20000000000 */
[----:B------:R-:W-:-:S03]  /*1e80*/  ISETP.NE.AND P2, PT, R17, 0x32, PT ;  /* 0x000000321100780c */ /* 0x000fc60003f45270 */
[----:B-----5:R-:W-:Y:S01]  /*1e90*/  DFMA R10, R6, -R8, 1 ;  /* 0x3ff00000060a742b */ /* 0x020fe20000000808 */
[----:B----4-:R-:W-:-:S07]  /*1ea0*/  LEA R18, R18, 0x1, 0x1 ;  /* 0x0000000112127811 */ /* 0x010fce00078e08ff */
[----:B------:R-:W-:Y:S01]  /*1eb0*/  DFMA R10, R10, R10, R10 ;  /* 0x0000000a0a0a722b */ /* 0x000fe2000000000a */
[----:B------:R-:W4:Y:S07]  /*1ec0*/  I2F.F64 R32, R18 ;  /* 0x0000001200207312 */ /* 0x000f2e0000201c00 */
[----:B------:R-:W-:-:S08]  /*1ed0*/  DFMA R10, R6, R10, R6 ;  /* 0x0000000a060a722b */ /* 0x000fd00000000006 */
[----:B------:R-:W-:-:S08]  /*1ee0*/  DFMA R8, R10, -R8, 1 ;  /* 0x3ff000000a08742b */ /* 0x000fd00000000808 */
[----:B------:R-:W-:Y:S02]  /*1ef0*/  DFMA R8, R10, R8, R10 ;  /* 0x000000080a08722b */ /* 0x000fe4000000000a */
[----:B---3--:R-:W-:-:S08]  /*1f00*/  DADD R20, R20, R4 ;  /* 0x0000000014147229 */ /* 0x008fd00000000004 */
[----:B----4-:R-:W-:-:S08]  /*1f10*/  DMUL R20, R20, R32 ;  /* 0x0000002014147228 */ /* 0x010fd00000000000 */
[----:B------:R-:W-:-:S08]  /*1f20*/  DMUL R20, R20, UR4 ;  /* 0x0000000414147c28 */ /* 0x000fd00008000000 */
[----:B--2---:R-:W-:-:S08]  /*1f30*/  DMUL R38, R20, UR6 ;  /* 0x0000000614267c28 */ /* 0x004fd00008000000 */
        /* <DEDUP_REMOVED lines=8> */
[----:B-1----:R-:W-:Y:S01]  /*1fc0*/  MOV R12, 0x1ff0 ;  /* 0x00001ff0000c7802 */ /* 0x002fe20000000f00 */
[----:B------:R-:W-:-:S07]  /*1fd0*/  IMAD.MOV.U32 R45, RZ, RZ, 0x40080000 ;  /* 0x40080000ff2d7424 */ /* 0x000fce00078e00ff */
[----:B0-----:R-:W-:Y:S05]  /*1fe0*/  CALL.REL.NOINC `($__internal_3_$__cuda_sm20_div_rn_f64_full) ;  /* 0x0000004000007944 */ /* 0x001fea0003c00000 */
.L_x_98:
[----:B------:R-:W-:Y:S05]  /*1ff0*/  BSYNC.RECONVERGENT B1 ;  /* 0x0000000000017941 */ /* 0x000fea0003800200 */
.L_x_97:
[----:B------:R2:W-:Y:S01]  /*2000*/  STG.E.64 desc[UR36][R30.64], R50 ;  /* 0x000000321e007986 */ /* 0x0005e2000c101b24 */
[----:B------:R-:W-:Y:S04]  /*2010*/  BSSY.RECONVERGENT B6, `(.L_x_99) ;  /* 0x0000012000067945 */ /* 0x000fe80003800200 */
[----:B------:R-:W-:Y:S05]  /*2020*/  @P2 BRA `(.L_x_100) ;  /* 0x0000000000402947 */ /* 0x000fea0003800000 */
[----:B------:R-:W3:Y:S01]  /*2030*/  LDC R3, c[0x0][0x3c0] ;  /* 0x0000f000ff037b82 */ /* 0x000ee20000000800 */
[----:B------:R-:W4:Y:S07]  /*2040*/  LDCU.64 UR4, c[0x4][0x1b8] ;  /* 0x01003700ff0477ac */ /* 0x000f2e0008000a00 */
[----:B------:R-:W3:Y:S08]  /*2050*/  LDC.64 R8, c[0x0][0x3a0] ;  /* 0x0000e800ff087b82 */ /* 0x000ef00000000a00 */
[----:B------:R-:W5:Y:S01]  /*2060*/  LDC R0, c[0x0][0x3cc] ;  /* 0x0000f300ff007b82 */ /* 0x000f620000000800 */
[----:B---3--:R-:W-:-:S06]  /*2070*/  IMAD.WIDE R8, R3, 0x8, R8 ;  /* 0x0000000803087825 */ /* 0x008fcc00078e0208 */
[----:B------:R-:W3:Y:S01]  /*2080*/  LDG.E.64 R8, desc[UR36][R8.64+0x190] ;  /* 0x0001902408087981 */ /* 0x000ee2000c1e1b00 */
[----:B------:R-:W-:Y:S01]  /*2090*/  MOV R3, 0x1f8 ;  /* 0x000001f800037802 */ /* 0x000fe20000000f00 */
[----:B----4-:R-:W-:Y:S02]  /*20a0*/  IMAD.U32 R4, RZ, RZ, UR4 ;  /* 0x00000004ff047e24 */ /* 0x010fe4000f8e00ff */
[----:B-----5:R4:W-:Y:S01]  /*20b0*/  STL [R1+0x8], R0 ;  /* 0x0000080001007387 */ /* 0x0209e20000100800 */
[----:B------:R4:W0:Y:S01]  /*20c0*/  LDC.64 R10, c[0x4][R3] ;  /* 0x01000000030a7b82 */ /* 0x0008220000000a00 */
[----:B------:R-:W-:Y:S02]  /*20d0*/  IMAD.U32 R5, RZ, RZ, UR5 ;  /* 0x00000005ff057e24 */ /* 0x000fe4000f8e00ff */
[----:B------:R-:W-:Y:S02]  /*20e0*/  IMAD.MOV.U32 R6, RZ, RZ, R16 ;  /* 0x000000ffff067224 */ /* 0x000fe400078e0010 */
[----:B------:R-:W-:Y:S01]  /*20f0*/  IMAD.MOV.U32 R7, RZ, RZ, R2 ;  /* 0x000000ffff077224 */ /* 0x000fe200078e0002 */
[----:B0--3--:R4:W-:Y:S06]  /*2100*/  STL.64 [R1], R8 ;  /* 0x0000000801007387 */ /* 0x0099ec0000100a00 */
[----:B------:R-:W-:-:S07]  /*2110*/  LEPC R20, `(.L_x_100) ;  /* 0x000000001014794e */ /* 0x000fce0000000000 */
[----:B-12-4-:R-:W-:Y:S05]  /*2120*/  CALL.ABS.NOINC R10 ;  /* 0x000000000a007343 */ /* 0x016fea0003c00000 */
.L_x_100:
[----:B------:R-:W-:Y:S05]  /*2130*/  BSYNC.RECONVERGENT B6 ;  /* 0x0000000000067941 */ /* 0x000fea0003800200 */
.L_x_99:
[----:B------:R-:W3:Y:S01]  /*2140*/  LDC.64 R34, c[0x0][0x3c0] ;  /* 0x0000f000ff227b82 */ /* 0x000ee20000000a00 */
[----:B------:R-:W-:Y:S02]  /*2150*/  CS2R R40, SRZ ;  /* 0x0000000000287805 */ /* 0x000fe4000001ff00 */
[----:B---3--:R-:W-:Y:S01]  /*2160*/  ISETP.GE.AND P0, PT, R35, 0x1, PT ;  /* 0x000000012300780c */ /* 0x008fe20003f06270 */
[----:B------:R-:W-:-:S12]  /*2170*/  IMAD.WIDE R34, R34, 0x8, R30 ;  /* 0x0000000822227825 */ /* 0x000fd800078e021e */
[----:B------:R-:W-:Y:S05]  /*2180*/  @!P0 BRA `(.L_x_101) ;  /* 0x0000001000088947 */ /* 0x000fea0003800000 */
[--C-:B------:R-:W-:Y:S01]  /*2190*/  SHF.R.U32.HI R0, RZ, 0x14, R29.reuse ;  /* 0x00000014ff007819 */ /* 0x100fe2000001161d */
[----:B------:R-:W-:Y:S01]  /*21a0*/  DADD R4, -RZ, |R26| ;  /* 0x00000000ff047229 */ /* 0x000fe2000000051a */
[----:B------:R-:W-:Y:S01]  /*21b0*/  BSSY.RECONVERGENT B0, `(.L_x_102) ;  /* 0x000000d000007945 */ /* 0x000fe20003800200 */
[----:B------:R-:W-:Y:S01]  /*21c0*/  IMAD.MOV.U32 R58, RZ, RZ, R28 ;  /* 0x000000ffff3a7224 */ /* 0x000fe200078e001c */
[----:B------:R-:W-:Y:S01]  /*21d0*/  LOP3.LUT R0, R0, 0x7ff, RZ, 0xc0, !PT ;  /* 0x000007ff00007812 */ /* 0x000fe200078ec0ff */
[----:B------:R-:W-:-:S04]  /*21e0*/  IMAD.MOV.U32 R57, RZ, RZ, R29 ;  /* 0x000000ffff397224 */ /* 0x000fc800078e001d */
[----:B------:R-:W-:Y:S02]  /*21f0*/  VIADD R3, R0, 0xfffffc0c ;  /* 0xfffffc0c00037836 */ /* 0x000fe40000000000 */
[----:B------:R-:W-:Y:S02]  /*2200*/  IMAD.MOV.U32 R44, RZ, RZ, R4 ;  /* 0x000000ffff2c7224 */ /* 0x000fe400078e0004 */
[----:B------:R-:W-:Y:S01]  /*2210*/  IMAD.MOV.U32 R45, RZ, RZ, R5 ;  /* 0x000000ffff2d7224 */ /* 0x000fe200078e0005 */
[CC--:B------:R-:W-:Y:S02]  /*2220*/  SHF.L.U32 R0, R28.reuse, R3.reuse, RZ ;  /* 0x000000031c007219 */ /* 0x0c0fe400000006ff */
[----:B------:R-:W-:Y:S02]  /*2230*/  SHF.L.U64.HI R3, R28, R3, R29 ;  /* 0x000000031c037219 */ /* 0x000fe4000001021d */
[----:B------:R-:W-:Y:S02]  /*2240*/  ISETP.NE.U32.AND P1, PT, R0, RZ, PT ;  /* 0x000000ff0000720c */ /* 0x000fe40003f25070 */
[----:B------:R-:W-:-:S02]  /*2250*/  MOV R0, 0x2280 ;  /* 0x0000228000007802 */ /* 0x000fc40000000f00 */
[----:B------:R-:W-:-:S13]  /*2260*/  ISETP.NE.AND.EX P1, PT, R3, -0x80000000, PT, P1 ;  /* 0x800000000300780c */ /* 0x000fda0003f25310 */
[----:B012---:R-:W-:Y:S05]  /*2270*/  CALL.REL.NOINC `($_Z11fluctuationP7double2S0_S0_PdS1_dddiiiii$__internal_accurate_pow) ;  /* 0x0000004000c87944 */ /* 0x007fea0003c00000 */
[----:B------:R-:W-:Y:S05]  /*2280*/  BSYNC.RECONVERGENT B0 ;  /* 0x0000000000007941 */ /* 0x000fea0003800200 */
.L_x_102:
[----:B------:R-:W0:Y:S01]  /*2290*/  LDCU UR4, c[0x0][0x3cc] ;  /* 0x00007980ff0477ac */ /* 0x000e220008000800 */
[----:B------:R-:W1:Y:S01]  /*22a0*/  LDC.64 R10, c[0x0][0x3c0] ;  /* 0x0000f000ff0a7b82 */ /* 0x000e620000000a00 */
[C---:B------:R-:W-:Y:S01]  /*22b0*/  DSETP.NEU.AND P0, PT, R26.reuse, RZ, PT ;  /* 0x000000ff1a00722a */ /* 0x040fe20003f0d000 */
[----:B------:R-:W-:Y:S01]  /*22c0*/  ISETP.GE.AND P6, PT, R29, RZ, PT ;  /* 0x000000ff1d00720c */ /* 0x000fe20003fc6270 */
[----:B------:R-:W-:Y:S01]  /*22d0*/  DADD R6, R26, R28 ;  /* 0x000000001a067229 */ /* 0x000fe2000000001c */
[----:B------:R-:W-:Y:S01]  /*22e0*/  ISETP.GE.AND P2, PT, R27, RZ, PT ;  /* 0x000000ff1b00720c */ /* 0x000fe20003f46270 */
[----:B------:R-:W-:Y:S01]  /*22f0*/  DSETP.NEU.AND P4, PT, |R28|, 0.5, !P1 ;  /* 0x3fe000001c00742a */ /* 0x000fe20004f8d200 */
[----:B------:R-:W-:Y:S01]  /*2300*/  SEL R8, RZ, 0x7ff00000, !P6 ;  /* 0x7ff00000ff087807 */ /* 0x000fe20007000000 */
[----:B------:R-:W-:Y:S01]  /*2310*/  DADD R4, -RZ, -R14 ;  /* 0x00000000ff047229 */ /* 0x000fe2000000090e */
[----:B------:R-:W-:Y:S01]  /*2320*/  LOP3.LUT R0, R29, 0x7fffffff, RZ, 0xc0, !PT ;  /* 0x7fffffff1d007812 */ /* 0x000fe200078ec0ff */
[----:B------:R-:W-:Y:S01]  /*2330*/  BSSY.RECONVERGENT B1, `(.L_x_103) ;  /* 0x00000e6000017945 */ /* 0x000fe20003800200 */
[----:B------:R-:W-:Y:S01]  /*2340*/  SEL R6, RZ, 0xffffffff, P1 ;  /* 0xffffffffff067807 */ /* 0x000fe20000800000 */
[----:B------:R-:W-:Y:S01]  /*2350*/  VIADD R9, R8, 0x80000000 ;  /* 0x8000000008097836 */ /* 0x000fe20000000000 */
[----:B------:R-:W-:-:S02]  /*2360*/  ISETP.NE.AND P3, PT, R0, 0x3fe00000, PT ;  /* 0x3fe000000000780c */ /* 0x000fc40003f65270 */
[----:B------:R-:W-:Y:S02]  /*2370*/  CS2R R42, SRZ ;  /* 0x00000000002a7805 */ /* 0x000fe4000001ff00 */
[----:B------:R-:W-:Y:S02]  /*2380*/  LOP3.LUT R0, R7, 0x7ff00000, RZ, 0xc0, !PT ;  /* 0x7ff0000007007812 */ /* 0x000fe400078ec0ff */
[----:B------:R-:W-:Y:S02]  /*2390*/  CS2R R40, SRZ ;  /* 0x0000000000287805 */ /* 0x000fe4000001ff00 */
[----:B------:R-:W-:Y:S02]  /*23a0*/  @!P0 SEL R6, RZ, 0xffffffff, !P4 ;  /* 0xffffffffff068807 */ /* 0x000fe40006000000 */
[----:B0-----:R-:W-:Y:S02]  /*23b0*/  ISETP.NE.AND P5, PT, RZ, UR4, PT ;  /* 0x00000004ff007c0c */ /* 0x001fe4000bfa5270 */
[----:B------:R-:W-:-:S02]  /*23c0*/  LOP3.LUT R6, R6, 0x1, RZ, 0xc0, !PT ;  /* 0x0000000106067812 */ /* 0x000fc400078ec0ff */
[----:B------:R-:W-:Y:S02]  /*23d0*/  FSEL R7, R4, R14, !P1 ;  /* 0x0000000e04077208 */ /* 0x000fe40004800000 */
[-C--:B------:R-:W-:Y:S01]  /*23e0*/  FSEL R4, R5, R15.reuse, !P1 ;  /* 0x0000000f05047208 */ /* 0x080fe20004800000 */
[----:B-1----:R-:W-:Y:S01]  /*23f0*/  IMAD R5, R11, UR4, RZ ;  /* 0x000000040b057c24 */ /* 0x002fe2000f8e02ff */
[----:B------:R-:W-:Y:S02]  /*2400*/  ISETP.NE.U32.AND P1, PT, R6, 0x1, PT ;  /* 0x000000010600780c */ /* 0x000fe40003f25070 */
[----:B------:R-:W-:Y:S01]  /*2410*/  SEL R9, R9, R8, P3 ;  /* 0x0000000809097207 */ /* 0x000fe20001800000 */
[----:B------:R-:W-:Y:S01]  /*2420*/  IMAD R5, R5, R10, R23 ;  /* 0x0000000a05057224 */ /* 0x000fe200078e0217 */
[----:B------:R-:W-:Y:S01]  /*2430*/  SEL R3, R27, RZ, P4 ;  /* 0x000000ff1b037207 */ /* 0x000fe20002000000 */
[----:B------:R-:W-:Y:S01]  /*2440*/  DSETP.EQ.OR P5, PT, R26, 1, !P5 ;  /* 0x3ff000001a00742a */ /* 0x000fe20006fa2400 */
[----:B------:R-:W-:Y:S01]  /*2450*/  @!P2 SEL R8, R9, R8, !P1 ;  /* 0x000000080908a207 */ /* 0x000fe20004800000 */
[----:B------:R-:W-:Y:S01]  /*2460*/  VIADD R9, R11, 0xffffffff ;  /* 0xffffffff0b097836 */ /* 0x000fe20000000000 */
[----:B------:R-:W-:Y:S01]  /*2470*/  FSEL R7, R7, R14, !P2 ;  /* 0x0000000e07077208 */ /* 0x000fe20005000000 */
[----:B------:R-:W-:Y:S01]  /*2480*/  IMAD.MOV R10, RZ, RZ, -R11 ;  /* 0x000000ffff0a7224 */ /* 0x000fe200078e0a0b */
[----:B------:R-:W-:Y:S01]  /*2490*/  @!P6 LOP3.LUT R3, R3, 0x7ff00000, RZ, 0xfc, !PT ;  /* 0x7ff000000303e812 */ /* 0x000fe200078efcff */
[----:B------:R-:W-:Y:S01]  /*24a0*/  IMAD.MOV.U32 R11, RZ, RZ, 0x1 ;  /* 0x00000001ff0b7424 */ /* 0x000fe200078e00ff */
[----:B------:R-:W-:Y:S01]  /*24b0*/  @P0 FSEL R3, R4, R15, !P2 ;  /* 0x0000000f04030208 */ /* 0x000fe20005000000 */
[----:B------:R-:W-:Y:S01]  /*24c0*/  IMAD.MOV.U32 R19, RZ, RZ, R9 ;  /* 0x000000ffff137224 */ /* 0x000fe200078e0009 */
[----:B------:R-:W-:Y:S01]  /*24d0*/  FSEL R21, R7, RZ, P0 ;  /* 0x000000ff07157208 */ /* 0x000fe20000000000 */
[----:B------:R-:W-:-:S07]  /*24e0*/  VIADD R20, R5, UR38 ;  /* 0x0000002605147c36 */ /* 0x000fce0008000000 */
.L_x_116:
[----:B------:R-:W-:Y:S01]  /*24f0*/  ISETP.NE.AND P0, PT, R20, RZ, PT ;  /* 0x000000ff1400720c */ /* 0x000fe20003f05270 */
[----:B0-----:R-:W0:-:S12]  /*2500*/  LDC.64 R44, c[0x0][0x388] ;  /* 0x0000e200ff2c7b82 */ /* 0x001e180000000a00 */
[----:B-1----:R-:W1:Y:S01]  /*2510*/  @!P0 LDC.64 R52, c[0x0][0x388] ;  /* 0x0000e200ff348b82 */ /* 0x002e620000000a00 */
[----:B0-----:R-:W-:-:S05]  /*2520*/  IMAD.WIDE R44, R20, 0x10, R44 ;  /* 0x00000010142c7825 */ /* 0x001fca00078e022c */
[----:B------:R0:W5:Y:S04]  /*2530*/  @!P0 LDG.E.64 R54, desc[UR36][R44.64+0x8] ;  /* 0x000008242c368981 */ /* 0x000168000c1e1b00 */
[----:B-1----:R-:W5:Y:S01]  /*2540*/  @!P0 LDG.E.64 R52, desc[UR36][R52.64] ;  /* 0x0000002434348981 */ /* 0x002f62000c1e1b00 */
[----:B------:R-:W-:Y:S01]  /*2550*/  BSSY.RECONVERGENT B0, `(.L_x_104) ;  /* 0x0000028000007945 */ /* 0x000fe20003800200 */
[----:B------:R-:W-:Y:S02]  /*2560*/  @!P0 CS2R R14, SRZ ;  /* 0x00000000000e8805 */ /* 0x000fe4000001ff00 */
[----:B------:R-:W-:Y:S01]  /*2570*/  @!P0 CS2R R4, SRZ ;  /* 0x0000000000048805 */ /* 0x000fe2000001ff00 */
[----:B0-----:R-:W-:Y:S06]  /*2580*/  @!P0 BRA `(.L_x_105) ;  /* 0x0000000000908947 */ /* 0x001fec0003800000 */
[----:B------:R-:W0:Y:S01]  /*2590*/  LDCU UR4, c[0x0][0x3c0] ;  /* 0x00007800ff0477ac */ /* 0x000e220008000800 */
[----:B------:R-:W2:Y:S04]  /*25a0*/  LDG.E.128 R12, desc[UR36][R44.64+-0x10] ;  /* 0xfffff0242c0c7981 */ /* 0x000ea8000c1e1d00 */
[----:B------:R-:W3:Y:S01]  /*25b0*/  LDG.E.128 R36, desc[UR36][R44.64] ;  /* 0x000000242c247981 */ /* 0x000ee2000c1e1d00 */
[----:B0-----:R-:W-:-:S06]  /*25c0*/  UIADD3 UR4, UPT, UPT, UR4, -0x2, URZ ;  /* 0xfffffffe04047890 */ /* 0x001fcc000fffe0ff */
[----:B------:R-:W-:-:S13]  /*25d0*/  ISETP.GT.AND P0, PT, R20, UR4, PT ;  /* 0x0000000414007c0c */ /* 0x000fda000bf04270 */
[----:B------:R-:W0:Y:S01]  /*25e0*/  @P0 LDC.64 R62, c[0x4][0x10] ;  /* 0x01000400ff3e0b82 */ /* 0x000e220000000a00 */
[----:B------:R-:W4:Y:S04]  /*25f0*/  @P0 LDG.E.128 R4, desc[UR36][R44.64+-0x20] ;  /* 0xffffe0242c040981 */ /* 0x000f28000c1e1d00 */
[----:B------:R-:W3:Y:S03]  /*2600*/  @!P0 LDG.E.64 R50, desc[UR36][R44.64+0x10] ;  /* 0x000010242c328981 */ /* 0x000ee6000c1e1b00 */
[----:B------:R-:W1:Y:S01]  /*2610*/  @!P0 LDC.64 R64, c[0x4][0x8] ;  /* 0x01000200ff408b82 */ /* 0x000e620000000a00 */
[----:B-----5:R-:W3:Y:S04]  /*2620*/  @!P0 LDG.E.64 R54, desc[UR36][R44.64+0x18] ;  /* 0x000018242c368981 */ /* 0x020ee8000c1e1b00 */
[----:B0-----:R-:W4:Y:S04]  /*2630*/  @P0 LDG.E.64 R60, desc[UR36][R62.64+0x10] ;  /* 0x000010243e3c0981 */ /* 0x001f28000c1e1b00 */
[----:B------:R-:W2:Y:S04]  /*2640*/  @P0 LDG.E.64 R58, desc[UR36][R62.64+0x8] ;  /* 0x000008243e3a0981 */ /* 0x000ea8000c1e1b00 */
[----:B-1----:R-:W3:Y:S04]  /*2650*/  @!P0 LDG.E.64 R56, desc[UR36][R64.64] ;  /* 0x0000002440388981 */ /* 0x002ee8000c1e1b00 */
[----:B------:R-:W3:Y:S04]  /*2660*/  @!P0 LDG.E.64 R48, desc[UR36][R64.64+0x8] ;  /* 0x0000082440308981 */ /* 0x000ee8000c1e1b00 */
[----:B------:R-:W3:Y:S04]  /*2670*/  @P0 LDG.E.64 R52, desc[UR36][R62.64] ;  /* 0x000000243e340981 */ /* 0x000ee8000c1e1b00 */
[----:B------:R-:W3:Y:S01]  /*2680*/  @!P0 LDG.E.64 R46, desc[UR36][R64.64+0x10] ;  /* 0x00001024402e8981 */ /* 0x000ee2000c1e1b00 */
[----:B----4-:R-:W-:-:S02]  /*2690*/  @P0 DFMA R4, R60, R4, RZ ;  /* 0x000000043c04022b */ /* 0x010fc400000000ff */
[----:B------:R-:W-:-:S06]  /*26a0*/  @P0 DFMA R6, R60, R6, RZ ;  /* 0x000000063c06022b */ /* 0x000fcc00000000ff */
[----:B--2---:R-:W-:Y:S02]  /*26b0*/  @P0 DFMA R4, R58, R12, R4 ;  /* 0x0000000c3a04022b */ /* 0x004fe40000000004 */
[-C--:B---3--:R-:W-:Y:S02]  /*26c0*/  @!P0 DFMA R12, R12, R56.reuse, RZ ;  /* 0x000000380c0c822b */ /* 0x088fe400000000ff */
[----:B------:R-:W-:Y:S02]  /*26d0*/  @!P0 DFMA R56, R14, R56, RZ ;  /* 0x000000380e38822b */ /* 0x000fe400000000ff */
[----:B------:R-:W-:-:S04]  /*26e0*/  @P0 DFMA R6, R58, R14, R6 ;  /* 0x0000000e3a06022b */ /* 0x000fc80000000006 */
[-C--:B------:R-:W-:Y:S02]  /*26f0*/  @!P0 DFMA R12, R36, R48.reuse, R12 ;  /* 0x00000030240c822b */ /* 0x080fe4000000000c */
[----:B------:R-:W-:Y:S02]  /*2700*/  @!P0 DFMA R56, R38, R48, R56 ;  /* 0x000000302638822b */ /* 0x000fe40000000038 */
[C---:B------:R-:W-:Y:S02]  /*2710*/  @P0 DFMA R4, R52.reuse, R36, R4 ;  /* 0x000000243404022b */ /* 0x040fe40000000004 */
[----:B------:R-:W-:Y:S02]  /*2720*/  @P0 DFMA R14, R52, R38, R6 ;  /* 0x00000026340e022b */ /* 0x000fe40000000006 */
[C---:B------:R-:W-:Y:S01]  /*2730*/  @!P0 DFMA R4, R46.reuse, R50, R12 ;  /* 0x000000322e04822b */ /* 0x040fe2000000000c */
[----:B------:R-:W-:Y:S01]  /*2740*/  @P0 IMAD.MOV.U32 R52, RZ, RZ, R36 ;  /* 0x000000ffff340224 */ /* 0x000fe200078e0024 */
[----:B------:R-:W-:Y:S01]  /*2750*/  @!P0 DFMA R14, R46, R54, R56 ;  /* 0x000000362e0e822b */ /* 0x000fe20000000038 */
[----:B------:R-:W-:-:S02]  /*2760*/  @P0 IMAD.MOV.U32 R53, RZ, RZ, R37 ;  /* 0x000000ffff350224 */ /* 0x000fc400078e0025 */
[----:B------:R-:W-:Y:S02]  /*2770*/  @P0 IMAD.MOV.U32 R54, RZ, RZ, R38 ;  /* 0x000000ffff360224 */ /* 0x000fe400078e0026 */
[----:B------:R-:W-:Y:S02]  /*2780*/  @P0 IMAD.MOV.U32 R55, RZ, RZ, R39 ;  /* 0x000000ffff370224 */ /* 0x000fe400078e0027 */
[----:B------:R-:W-:Y:S02]  /*2790*/  @!P0 IMAD.MOV.U32 R52, RZ, RZ, R36 ;  /* 0x000000ffff348224 */ /* 0x000fe400078e0024 */
[----:B------:R-:W-:Y:S02]  /*27a0*/  @!P0 IMAD.MOV.U32 R53, RZ, RZ, R37 ;  /* 0x000000ffff358224 */ /* 0x000fe400078e0025 */
[----:B------:R-:W-:Y:S02]  /*27b0*/  @!P0 IMAD.MOV.U32 R54, RZ, RZ, R38 ;  /* 0x000000ffff368224 */ /* 0x000fe400078e0026 */
[----:B------:R-:W-:-:S07]  /*27c0*/  @!P0 IMAD.MOV.U32 R55, RZ, RZ, R39 ;  /* 0x000000ffff378224 */ /* 0x000fce00078e0027 */
.L_x_105:
[----:B------:R-:W-:Y:S05]  /*27d0*/  BSYNC.RECONVERGENT B0 ;  /* 0x0000000000007941 */ /* 0x000fea0003800200 */
.L_x_104:
[----:B------:R-:W0:Y:S01]  /*27e0*/  LDCU UR4, c[0x0][0x3ac] ;  /* 0x00007580ff0477ac */ /* 0x000e220008000800 */
[----:B------:R-:W1:Y:S01]  /*27f0*/  LDC.64 R12, c[0x0][0x3a8] ;  /* 0x0000ea00ff0c7b82 */ /* 0x000e620000000a00 */
[----:B------:R-:W-:Y:S01]  /*2800*/  IMAD.MOV.U32 R6, RZ, RZ, 0x1 ;  /* 0x00000001ff067424 */ /* 0x000fe200078e00ff */
[----:B------:R-:W-:Y:S01]  /*2810*/  FSETP.GEU.AND P1, PT, |R5|, 6.5827683646048100446e-37, PT ;  /* 0x036000000500780b */ /* 0x000fe20003f2e200 */
[----:B------:R-:W-:Y:S01]  /*2820*/  VIADD R19, R19, 0xffffffff ;  /* 0xffffffff13137836 */ /* 0x000fe20000000000 */
[----:B------:R-:W-:Y:S01]  /*2830*/  BSSY.RECONVERGENT B2, `(.L_x_106) ;  /* 0x000001a000027945 */ /* 0x000fe20003800200 */
[C---:B------:R-:W-:Y:S01]  /*2840*/  DSETP.NEU.AND P2, PT, |R26|.reuse, +INF , PT ;  /* 0x7ff000001a00742a */ /* 0x040fe20003f4d200 */
[----:B------:R-:W-:Y:S01]  /*2850*/  ISETP.NE.AND P4, PT, R0, 0x7ff00000, PT ;  /* 0x7ff000000000780c */ /* 0x000fe20003f85270 */
[----:B------:R-:W-:Y:S01]  /*2860*/  DSETP.NAN.AND P3, PT, R26, R26, PT ;  /* 0x0000001a1a00722a */ /* 0x000fe20003f68000 */
[----:B------:R-:W-:Y:S01]  /*2870*/  ISETP.NE.AND P6, PT, R19, -0x1, PT ;  /* 0xffffffff1300780c */ /* 0x000fe20003fc5270 */
[----:B0-----:R-:W1:Y:S02]  /*2880*/  MUFU.RCP64H R7, UR4 ;  /* 0x0000000400077d08 */ /* 0x001e640008001800 */
        /* <DEDUP_REMOVED lines=12> */
[----:B------:R-:W-:Y:S01]  /*2950*/  IMAD.MOV.U32 R38, RZ, RZ, R4 ;  /* 0x000000ffff267224 */ /* 0x000fe200078e0004 */
[----:B------:R-:W-:Y:S01]  /*2960*/  MOV R12, 0x29b0 ;  /* 0x000029b0000c7802 */ /* 0x000fe20000000f00 */
[----:B------:R-:W-:Y:S02]  /*2970*/  IMAD.MOV.U32 R39, RZ, RZ, R5 ;  /* 0x000000ffff277224 */ /* 0x000fe400078e0005 */
[----:B0-----:R-:W-:Y:S02]  /*2980*/  IMAD.U32 R46, RZ, RZ, UR4 ;  /* 0x00000004ff2e7e24 */ /* 0x001fe4000f8e00ff */
[----:B------:R-:W-:-:S07]  /*2990*/  IMAD.U32 R45, RZ, RZ, UR5 ;  /* 0x00000005ff2d7e24 */ /* 0x000fce000f8e00ff */
[----:B-----5:R-:W-:Y:S05]  /*29a0*/  CALL.REL.NOINC `($__internal_3_$__cuda_sm20_div_rn_f64_full) ;  /* 0x0000003400907944 */ /* 0x020fea0003c00000 */
[----:B------:R-:W-:Y:S02]  /*29b0*/  IMAD.MOV.U32 R6, RZ, RZ, R50 ;  /* 0x000000ffff067224 */ /* 0x000fe400078e0032 */
[----:B------:R-:W-:-:S07]  /*29c0*/  IMAD.MOV.U32 R7, RZ, RZ, R51 ;  /* 0x000000ffff077224 */ /* 0x000fce00078e0033 */
.L_x_107:
[----:B------:R-:W-:Y:S05]  /*29d0*/  BSYNC.RECONVERGENT B2 ;  /* 0x0000000000027941 */ /* 0x000fea0003800200 */
.L_x_106:
[----:B------:R-:W0:Y:S01]  /*29e0*/  LDCU UR4, c[0x0][0x3ac] ;  /* 0x00007580ff0477ac */ /* 0x000e220008000800 */
[----:B------:R-:W1:Y:S01]  /*29f0*/  LDC.64 R12, c[0x0][0x3a8] ;  /* 0x0000ea00ff0c7b82 */ /* 0x000e620000000a00 */
[----:B------:R-:W-:Y:S01]  /*2a00*/  IMAD.MOV.U32 R4, RZ, RZ, 0x1 ;  /* 0x00000001ff047424 */ /* 0x000fe200078e00ff */
[----:B------:R-:W-:Y:S01]  /*2a10*/  FSETP.GEU.AND P1, PT, |R15|, 6.5827683646048100446e-37, PT ;  /* 0x036000000f00780b */ /* 0x000fe20003f2e200 */
[----:B------:R-:W-:Y:S01]  /*2a20*/  BSSY.RECONVERGENT B2, `(.L_x_108) ;  /* 0x0000016000027945 */ /* 0x000fe20003800200 */
[----:B0-----:R-:W1:Y:S03]  /*2a30*/  MUFU.RCP64H R5, UR4 ;  /* 0x0000000400057d08 */ /* 0x001e660008001800 */
        /* <DEDUP_REMOVED lines=20> */
.L_x_109:
[----:B------:R-:W-:Y:S05]  /*2b80*/  BSYNC.RECONVERGENT B2 ;  /* 0x0000000000027941 */ /* 0x000fea0003800200 */
.L_x_108:
[----:B------:R-:W0:Y:S01]  /*2b90*/  LDC.64 R12, c[0x0][0x380] ;  /* 0x0000e000ff0c7b82 */ /* 0x000e220000000a00 */
[----:B------:R-:W1:Y:S07]  /*2ba0*/  LDCU UR4, c[0x0][0x3bc] ;  /* 0x00007780ff0477ac */ /* 0x000e6e0008000800 */
[----:B------:R-:W2:Y:S01]  /*2bb0*/  LDC.64 R36, c[0x0][0x3b8] ;  /* 0x0000ee00ff247b82 */ /* 0x000ea20000000a00 */
[----:B0-----:R-:W-:-:S06]  /*2bc0*/  IMAD.WIDE R12, R20, 0x10, R12 ;  /* 0x00000010140c7825 */ /* 0x001fcc00078e020c */
[----:B------:R-:W3:Y:S01]  /*2bd0*/  LDG.E.128 R12, desc[UR36][R12.64] ;  /* 0x000000240c0c7981 */ /* 0x000ee2000c1e1d00 */
[----:B-1----:R-:W2:Y:S01]  /*2be0*/  MUFU.RCP64H R39, UR4 ;  /* 0x0000000400277d08 */ /* 0x002ea20008001800 */
[----:B------:R-:W-:Y:S01]  /*2bf0*/  DADD R44, R26, R28 ;  /* 0x000000001a2c7229 */ /* 0x000fe2000000001c */
[----:B------:R-:W-:Y:S01]  /*2c00*/  IMAD.MOV.U32 R38, RZ, RZ, 0x1 ;  /* 0x00000001ff267424 */ /* 0x000fe200078e00ff */
[----:B------:R-:W-:Y:S08]  /*2c10*/  BSSY.RECONVERGENT B2, `(.L_x_110) ;  /* 0x0000020000027945 */ /* 0x000ff00003800200 */
[----:B------:R-:W-:-:S02]  /*2c20*/  FSEL R22, R3, R45, P4 ;  /* 0x0000002d03167208 */ /* 0x000fc40002000000 */
[----:B------:R-:W-:Y:S02]  /*2c30*/  FSEL R56, R21, R44, P4 ;  /* 0x0000002c15387208 */ /* 0x000fe40002000000 */
[----:B------:R-:W-:Y:S01]  /*2c40*/  FSEL R47, R3, R22, !P3 ;  /* 0x00000016032f7208 */ /* 0x000fe20005800000 */
[----:B--2---:R-:W-:Y:S01]  /*2c50*/  DFMA R44, R38, -R36, 1 ;  /* 0x3ff00000262c742b */ /* 0x004fe20000000824 */
[----:B------:R-:W-:Y:S02]  /*2c60*/  FSEL R56, R21, R56, !P3 ;  /* 0x0000003815387208 */ /* 0x000fe40005800000 */
[C---:B------:R-:W-:Y:S02]  /*2c70*/  FSEL R22, R47.reuse, R8, P2 ;  /* 0x000000082f167208 */ /* 0x040fe40001000000 */
[----:B------:R-:W-:Y:S02]  /*2c80*/  @!P4 FSEL R56, R56, RZ, P2 ;  /* 0x000000ff3838c208 */ /* 0x000fe40001000000 */
[----:B------:R-:W-:Y:S01]  /*2c90*/  FSEL R22, R47, R22, P4 ;  /* 0x000000162f167208 */ /* 0x000fe20002000000 */
[----:B------:R-:W-:Y:S01]  /*2ca0*/  DFMA R44, R44, R44, R44 ;  /* 0x0000002c2c2c722b */ /* 0x000fe2000000002c */
[----:B------:R-:W-:-:S02]  /*2cb0*/  FSEL R56, R56, RZ, !P5 ;  /* 0x000000ff38387208 */ /* 0x000fc40006800000 */
[----:B------:R-:W-:-:S05]  /*2cc0*/  FSEL R57, R22, 1.875, !P5 ;  /* 0x3ff0000016397808 */ /* 0x000fca0006800000 */
[----:B------:R-:W-:-:S08]  /*2cd0*/  DFMA R44, R38, R44, R38 ;  /* 0x0000002c262c722b */ /* 0x000fd00000000026 */
[----:B------:R-:W-:-:S08]  /*2ce0*/  DFMA R38, R44, -R36, 1 ;  /* 0x3ff000002c26742b */ /* 0x000fd00000000824 */
[----:B------:R-:W-:Y:S02]  /*2cf0*/  DFMA R44, R44, R38, R44 ;  /* 0x000000262c2c722b */ /* 0x000fe4000000002c */
[----:B---3--:R-:W-:-:S08]  /*2d00*/  DMUL R12, R56, R12 ;  /* 0x0000000c380c7228 */ /* 0x008fd00000000000 */
[----:B-----5:R-:W-:-:S08]  /*2d10*/  DFMA R12, R56, R52, -R12 ;  /* 0x00000034380c722b */ /* 0x020fd0000000080c */
[----:B------:R-:W-:-:S08]  /*2d20*/  DMUL R38, R12, R6 ;  /* 0x000000060c267228 */ /* 0x000fd00000000000 */
        /* <DEDUP_REMOVED lines=12> */
[----:B------:R-:W-:Y:S02]  /*2df0*/  IMAD.MOV.U32 R6, RZ, RZ, R50 ;  /* 0x000000ffff067224 */ /* 0x000fe400078e0032 */
[----:B------:R-:W-:-:S07]  /*2e00*/  IMAD.MOV.U32 R7, RZ, RZ, R51 ;  /* 0x000000ffff077224 */ /* 0x000fce00078e0033 */
.L_x_111:
[----:B------:R-:W-:Y:S05]  /*2e10*/  BSYNC.RECONVERGENT B2 ;  /* 0x0000000000027941 */ /* 0x000fea0003800200 */
.L_x_110:
[----:B------:R-:W0:Y:S01]  /*2e20*/  LDCU UR4, c[0x0][0x3bc] ;  /* 0x00007780ff0477ac */ /* 0x000e220008000800 */
[----:B------:R-:W1:Y:S01]  /*2e30*/  LDC.64 R36, c[0x0][0x3b8] ;  /* 0x0000ee00ff247b82 */ /* 0x000e620000000a00 */
[----:B------:R-:W-:Y:S01]  /*2e40*/  IMAD.MOV.U32 R12, RZ, RZ, 0x1 ;  /* 0x00000001ff0c7424 */ /* 0x000fe200078e00ff */
[C---:B------:R-:W-:Y:S01]  /*2e50*/  DMUL R14, R56.reuse, R14 ;  /* 0x0000000e380e7228 */ /* 0x040fe20000000000 */
[----:B------:R-:W-:Y:S07]  /*2e60*/  BSSY.RECONVERGENT B2, `(.L_x_112) ;  /* 0x0000015000027945 */ /* 0x000fee0003800200 */
[----:B------:R-:W-:Y:S01]  /*2e70*/  DFMA R14, R56, R54, -R14 ;  /* 0x00000036380e722b */ /* 0x000fe2000000080e */
[----:B0-----:R-:W1:Y:S02]  /*2e80*/  MUFU.RCP64H R13, UR4 ;  /* 0x00000004000d7d08 */ /* 0x001e640008001800 */
[----:B-1----:R-:W-:-:S08]  /*2e90*/  DFMA R38, R12, -R36, 1 ;  /* 0x3ff000000c26742b */ /* 0x002fd00000000824 */
[----:B------:R-:W-:-:S08]  /*2ea0*/  DFMA R38, R38, R38, R38 ;  /* 0x000000262626722b */ /* 0x000fd00000000026 */
[----:B------:R-:W-:Y:S02]  /*2eb0*/  DFMA R12, R12, R38, R12 ;  /* 0x000000260c0c722b */ /* 0x000fe4000000000c */
[----:B------:R-:W-:-:S06]  /*2ec0*/  DMUL R38, R14, R4 ;  /* 0x000000040e267228 */ /* 0x000fcc0000000000 */
[----:B------:R-:W-:-:S04]  /*2ed0*/  DFMA R44, R12, -R36, 1 ;  /* 0x3ff000000c2c742b */ /* 0x000fc80000000824 */
[----:B------:R-:W-:-:S04]  /*2ee0*/  FSETP.GEU.AND P1, PT, |R39|, 6.5827683646048100446e-37, PT ;  /* 0x036000002700780b */ /* 0x000fc80003f2e200 */
        /* <DEDUP_REMOVED lines=12> */
.L_x_113:
[----:B------:R-:W-:Y:S05]  /*2fb0*/  BSYNC.RECONVERGENT B2 ;  /* 0x0000000000027941 */ /* 0x000fea0003800200 */
.L_x_112:
[----:B------:R-:W-:Y:S01]  /*2fc0*/  ISETP.NE.AND P0, PT, R11, 0x1, PT ;  /* 0x000000010b00780c */ /* 0x000fe20003f05270 */
[----:B------:R-:W-:-:S12]  /*2fd0*/  BSSY.RECONVERGENT B0, `(.L_x_114) ;  /* 0x0000016000007945 */ /* 0x000fd80003800200 */
[----:B------:R-:W-:-:S07]  /*2fe0*/  @!P0 DADD R4, -R50, R6 ;  /* 0x0000000032048229 */ /* 0x000fce0000000106 */
[----:B------:R0:W-:Y:S01]  /*2ff0*/  @!P0 STG.E.64 desc[UR36][R34.64], R4 ;  /* 0x0000000422008986 */ /* 0x0001e2000c101b24 */
[----:B------:R-:W-:Y:S05]  /*3000*/  @!P0 BRA `(.L_x_115) ;  /* 0x0000000000488947 */ /* 0x000fea0003800000 */
[----:B0-----:R-:W-:-:S05]  /*3010*/  VIADD R4, R11, 0xffffffff ;  /* 0xffffffff0b047836 */ /* 0x001fca0000000000 */
[C---:B------:R-:W-:Y:S02]  /*3020*/  ISETP.GE.AND P0, PT, R4.reuse, R9, PT ;  /* 0x000000090400720c */ /* 0x040fe40003f06270 */
[----:B------:R-:W-:-:S04]  /*3030*/  LOP3.LUT R12, R4, 0x1, RZ, 0xc0, !PT ;  /* 0x00000001040c7812 */ /* 0x000fc800078ec0ff */
[----:B------:R-:W-:-:S13]  /*3040*/  ISETP.EQ.U32.OR P1, PT, R12, 0x1, P0 ;  /* 0x000000010c00780c */ /* 0x000fda0000722470 */
[----:B------:R-:W-:-:S08]  /*3050*/  @!P1 DADD R4, -R50, R6 ;  /* 0x0000000032049229 */ /* 0x000fd00000000106 */
[----:B------:R-:W-:Y:S01]  /*3060*/  @!P1 DFMA R40, R4, 4, R40 ;  /* 0x401000000428982b */ /* 0x000fe20000000028 */
[----:B------:R-:W-:Y:S10]  /*3070*/  @!P1 BRA `(.L_x_115) ;  /* 0x00000000002c9947 */ /* 0x000ff40003800000 */
[----:B------:R-:W-:-:S13]  /*3080*/  ISETP.EQ.OR P0, PT, R12, RZ, P0 ;  /* 0x000000ff0c00720c */ /* 0x000fda0000702670 */
[----:B------:R-:W-:-:S08]  /*3090*/  @!P0 DADD R4, -R50, R6 ;  /* 0x0000000032048229 */ /* 0x000fd00000000106 */
[----:B------:R-:W-:-:S08]  /*30a0*/  @!P0 DFMA R4, -RZ, R4, 2 ;  /* 0x40000000ff04842b */ /* 0x000fd00000000104 */
[----:B------:R-:W-:Y:S01]  /*30b0*/  @!P0 DADD R42, R42, R4 ;  /* 0x000000002a2a8229 */ /* 0x000fe20000000004 */
[----:B------:R-:W-:Y:S10]  /*30c0*/  @!P0 BRA `(.L_x_115) ;  /* 0x0000000000188947 */ /* 0x000ff40003800000 */
[----:B------:R-:W-:-:S13]  /*30d0*/  ISETP.NE.AND P0, PT, R10, -0x1, PT ;  /* 0xffffffff0a00780c */ /* 0x000fda0003f05270 */
[----:B------:R-:W-:Y:S05]  /*30e0*/  @P0 BRA `(.L_x_115) ;  /* 0x0000000000100947 */ /* 0x000fea0003800000 */
[----:B------:R-:W2:Y:S01]  /*30f0*/  LDG.E.64 R4, desc[UR36][R34.64] ;  /* 0x0000002422047981 */ /* 0x000ea2000c1e1b00 */
[----:B------:R-:W-:-:S08]  /*3100*/  DADD R6, -R50, R6 ;  /* 0x0000000032067229 */ /* 0x000fd00000000106 */
[----:B--2---:R-:W-:-:S07]  /*3110*/  DADD R4, R6, R4 ;  /* 0x0000000006047229 */ /* 0x004fce0000000004 */
[----:B------:R1:W-:Y:S04]  /*3120*/  STG.E.64 desc[UR36][R34.64], R4 ;  /* 0x0000000422007986 */ /* 0x0003e8000c101b24 */
.L_x_115:
[----:B------:R-:W-:Y:S05]  /*3130*/  BSYNC.RECONVERGENT B0 ;  /* 0x0000000000007941 */ /* 0x000fea0003800200 */
.L_x_114:
[----:B------:R-:W2:Y:S01]  /*3140*/  LDCU UR4, c[0x0][0x3c0] ;  /* 0x00007800ff0477ac */ /* 0x000ea20008000800 */
[----:B------:R-:W-:Y:S02]  /*3150*/  VIADD R11, R11, 0x1 ;  /* 0x000000010b0b7836 */ /* 0x000fe40000000000 */
[----:B------:R-:W-:Y:S02]  /*3160*/  VIADD R10, R10, 0x1 ;  /* 0x000000010a0a7836 */ /* 0x000fe40000000000 */
[----:B--2---:R-:W-:Y:S01]  /*3170*/  VIADD R20, R20, UR4 ;  /* 0x0000000414147c36 */ /* 0x004fe20008000000 */
[----:B------:R-:W-:Y:S06]  /*3180*/  @P6 BRA `(.L_x_116) ;  /* 0xfffffff000d86947 */ /* 0x000fec000383ffff */
[----:B------:R-:W-:Y:S05]  /*3190*/  BSYNC.RECONVERGENT B1 ;  /* 0x0000000000017941 */ /* 0x000fea0003800200 */
.L_x_103:
[----:B------:R-:W-:-:S11]  /*31a0*/  DADD R40, R42, R40 ;  /* 0x000000002a287229 */ /* 0x000fd60000000028 */
.L_x_101:
[----:B01----:R-:W3:Y:S01]  /*31b0*/  LDG.E.64 R4, desc[UR36][R34.64] ;  /* 0x0000002422047981 */ /* 0x003ee2000c1e1b00 */
[----:B------:R-:W0:Y:S01]  /*31c0*/  MUFU.RCP64H R7, 3 ;  /* 0x4008000000077908 */ /* 0x000e220000001800 */
[----:B------:R-:W-:Y:S01]  /*31d0*/  IMAD.MOV.U32 R8, RZ, RZ, 0x0 ;  /* 0x00000000ff087424 */ /* 0x000fe200078e00ff */
[----:B------:R-:W1:Y:S01]  /*31e0*/  LDCU.64 UR6, c[0x0][0x3b0] ;  /* 0x00007600ff0677ac */ /* 0x000e620008000a00 */
[----:B------:R-:W-:Y:S01]  /*31f0*/  IMAD.MOV.U32 R9, RZ, RZ, 0x40080000 ;  /* 0x40080000ff097424 */ /* 0x000fe200078e00ff */
[----:B------:R-:W-:Y:S01]  /*3200*/  BSSY.RECONVERGENT B1, `(.L_x_117) ;  /* 0x0000019000017945 */ /* 0x000fe20003800200 */
[----:B------:R-:W-:Y:S01]  /*3210*/  IMAD.MOV.U32 R6, RZ, RZ, 0x1 ;  /* 0x00000001ff067424 */ /* 0x000fe200078e00ff */
[----:B------:R-:W-:Y:S01]  /*3220*/  UMOV UR4, 0xce20d722 ;  /* 0xce20d72200047882 */ /* 0x000fe20000000000 */
[----:B------:R-:W-:Y:S01]  /*3230*/  UMOV UR5, 0x3fb45f57 ;  /* 0x3fb45f5700057882 */ /* 0x000fe20000000000 */
[----:B------:R-:W-:-:S03]  /*3240*/  ISETP.NE.AND P2, PT, R17, 0x32, PT ;  /* 0x000000321100780c */ /* 0x000fc60003f45270 */
[----:B0-----:R-:W-:-:S08]  /*3250*/  DFMA R10, R6, -R8, 1 ;  /* 0x3ff00000060a742b */ /* 0x001fd00000000808 */
[----:B------:R-:W-:-:S08]  /*3260*/  DFMA R10, R10, R10, R10 ;  /* 0x0000000a0a0a722b */ /* 0x000fd0000000000a */
[----:B------:R-:W-:-:S08]  /*3270*/  DFMA R10, R6, R10, R6 ;  /* 0x0000000a060a722b */ /* 0x000fd00000000006 */
[----:B------:R-:W-:-:S08]  /*3280*/  DFMA R8, R10, -R8, 1 ;  /* 0x3ff000000a08742b */ /* 0x000fd00000000808 */
[----:B------:R-:W-:Y:S02]  /*3290*/  DFMA R8, R10, R8, R10 ;  /* 0x000000080a08722b */ /* 0x000fe4000000000a */
[----:B---3--:R-:W-:-:S08]  /*32a0*/  DADD R40, R40, R4 ;  /* 0x0000000028287229 */ /* 0x008fd00000000004 */
[----:B------:R-:W-:-:S08]  /*32b0*/  DMUL R40, R32, R40 ;  /* 0x0000002820287228 */ /* 0x000fd00000000000 */
[----:B------:R-:W-:-:S08]  /*32c0*/  DMUL R40, R40, UR4 ;  /* 0x0000000428287c28 */ /* 0x000fd00008000000 */
[----:B-1----:R-:W-:-:S08]  /*32d0*/  DMUL R38, R40, UR6 ;  /* 0x0000000628267c28 */ /* 0x002fd00008000000 */
[----:B--2---:R-:W-:Y:S02]  /*32e0*/  DMUL R50, R8, R38 ;  /* 0x0000002608327228 */ /* 0x004fe40000000000 */
        /* <DEDUP_REMOVED lines=9> */
[----:B------:R-:W-:Y:S05]  /*3380*/  CALL.REL.NOINC `($__internal_3_$__cuda_sm20_div_rn_f64_full) ;  /* 0x0000002c00187944 */ /* 0x000fea0003c00000 */
.L_x_118:
[----:B------:R-:W-:Y:S05]  /*3390*/  BSYNC.RECONVERGENT B1 ;  /* 0x0000000000017941 */ /* 0x000fea0003800200 */
.L_x_117:
[----:B------:R0:W-:Y:S01]  /*33a0*/  STG.E.64 desc[UR36][R34.64], R50 ;  /* 0x0000003222007986 */ /* 0x0001e2000c101b24 */
[----:B------:R-:W-:Y:S04]  /*33b0*/  BSSY.RECONVERGENT B6, `(.L_x_119) ;  /* 0x0000013000067945 */ /* 0x000fe80003800200 */
[----:B------:R-:W-:Y:S05]  /*33c0*/  @P2 BRA `(.L_x_120) ;  /* 0x0000000000442947 */ /* 0x000fea0003800000 */
[----:B------:R-:W1:Y:S01]  /*33d0*/  LDC R3, c[0x0][0x3c0] ;  /* 0x0000f000ff037b82 */ /* 0x000e620000000800 */
[----:B------:R-:W2:Y:S07]  /*33e0*/  LDCU.64 UR4, c[0x4][0x1c0] ;  /* 0x01003800ff0477ac */ /* 0x000eae0008000a00 */
[----:B------:R-:W3:Y:S08]  /*33f0*/  LDC.64 R8, c[0x0][0x3a0] ;  /* 0x0000e800ff087b82 */ /* 0x000ef00000000a00 */
[----:B------:R-:W4:Y:S01]  /*3400*/  LDC R0, c[0x0][0x3cc] ;  /* 0x0000f300ff007b82 */ /* 0x000f220000000800 */
[----:B-1----:R-:W-:-:S04]  /*3410*/  IMAD.SHL.U32 R3, R3, 0x2, RZ ;  /* 0x0000000203037824 */ /* 0x002fc800078e00ff */
[----:B---3--:R-:W-:-:S06]  /*3420*/  IMAD.WIDE R8, R3, 0x8, R8 ;  /* 0x0000000803087825 */ /* 0x008fcc00078e0208 */
[----:B------:R-:W3:Y:S01]  /*3430*/  LDG.E.64 R8, desc[UR36][R8.64+0x190] ;  /* 0x0001902408087981 */ /* 0x000ee2000c1e1b00 */
[----:B------:R-:W-:Y:S01]  /*3440*/  MOV R3, 0x1f8 ;  /* 0x000001f800037802 */ /* 0x000fe20000000f00 */
[----:B--2---:R-:W-:Y:S02]  /*3450*/  IMAD.U32 R4, RZ, RZ, UR4 ;  /* 0x00000004ff047e24 */ /* 0x004fe4000f8e00ff */
[----:B----4-:R1:W-:Y:S01]  /*3460*/  STL [R1+0x8], R0 ;  /* 0x0000080001007387 */ /* 0x0103e20000100800 */
[----:B------:R1:W2:Y:S01]  /*3470*/  LDC.64 R10, c[0x4][R3] ;  /* 0x01000000030a7b82 */ /* 0x0002a20000000a00 */
[----:B------:R-:W-:Y:S02]  /*3480*/  IMAD.U32 R5, RZ, RZ, UR5 ;  /* 0x00000005ff057e24 */ /* 0x000fe4000f8e00ff */
[----:B------:R-:W-:Y:S02]  /*3490*/  IMAD.MOV.U32 R6, RZ, RZ, R16 ;  /* 0x000000ffff067224 */ /* 0x000fe400078e0010 */
[----:B------:R-:W-:Y:S01]  /*34a0*/  IMAD.MOV.U32 R7, RZ, RZ, R2 ;  /* 0x000000ffff077224 */ /* 0x000fe200078e0002 */
[----:B--23--:R1:W-:Y:S06]  /*34b0*/  STL.64 [R1], R8 ;  /* 0x0000000801007387 */ /* 0x00c3ec0000100a00 */
[----:B------:R-:W-:-:S07]  /*34c0*/  LEPC R20, `(.L_x_120) ;  /* 0x000000001014794e */ /* 0x000fce0000000000 */
[----:B01----:R-:W-:Y:S05]  /*34d0*/  CALL.ABS.NOINC R10 ;  /* 0x000000000a007343 */ /* 0x003fea0003c00000 */
.L_x_120:
[----:B------:R-:W-:Y:S05]  /*34e0*/  BSYNC.RECONVERGENT B6 ;  /* 0x0000000000067941 */ /* 0x000fea0003800200 */
.L_x_119:
[----:B------:R-:W1:Y:S01]  /*34f0*/  LDC.64 R2, c[0x0][0x3c0] ;  /* 0x0000f000ff027b82 */ /* 0x000e620000000a00 */
[----:B------:R-:W-:Y:S02]  /*3500*/  CS2R R6, SRZ ;  /* 0x0000000000067805 */ /* 0x000fe4000001ff00 */
[----:B-1----:R-:W-:Y:S01]  /*3510*/  ISETP.GE.AND P0, PT, R3, 0x1, PT ;  /* 0x000000010300780c */ /* 0x002fe20003f06270 */
        /* <DEDUP_REMOVED lines=8> */
[----:B------:R-:W-:Y:S01]  /*35a0*/  VIADD R5, R0, 0xfffffc0c ;  /* 0xfffffc0c00057836 */ /* 0x000fe20000000000 */
[----:B------:R-:W-:Y:S01]  /*35b0*/  MOV R0, 0x3630 ;  /* 0x0000363000007802 */ /* 0x000fe20000000f00 */
[----:B------:R-:W-:Y:S02]  /*35c0*/  IMAD.MOV.U32 R44, RZ, RZ, R6 ;  /* 0x000000ffff2c7224 */ /* 0x000fe400078e0006 */
[----:B------:R-:W-:Y:S01]  /*35d0*/  IMAD.MOV.U32 R45, RZ, RZ, R7 ;  /* 0x000000ffff2d7224 */ /* 0x000fe200078e0007 */
[CC--:B------:R-:W-:Y:S02]  /*35e0*/  SHF.L.U32 R4, R28.reuse, R5.reuse, RZ ;  /* 0x000000051c047219 */ /* 0x0c0fe400000006ff */
[----:B------:R-:W-:Y:S02]  /*35f0*/  SHF.L.U64.HI R5, R28, R5, R29 ;  /* 0x000000051c057219 */ /* 0x000fe4000001021d */
[----:B------:R-:W-:-:S04]  /*3600*/  ISETP.NE.U32.AND P1, PT, R4, RZ, PT ;  /* 0x000000ff0400720c */ /* 0x000fc80003f25070 */
[----:B------:R-:W-:-:S13]  /*3610*/  ISETP.NE.AND.EX P1, PT, R5, -0x80000000, PT, P1 ;  /* 0x800000000500780c */ /* 0x000fda0003f25310 */
[----:B0-----:R-:W-:Y:S05]  /*3620*/  CALL.REL.NOINC `($_Z11fluctuationP7double2S0_S0_PdS1_dddiiiii$__internal_accurate_pow) ;  /* 0x0000002c00dc7944 */ /* 0x001fea0003c00000 */
[----:B------:R-:W-:Y:S05]  /*3630*/  BSYNC.RECONVERGENT B0 ;  /* 0x0000000000007941 */ /* 0x000fea0003800200 */
.L_x_122:
[----:B------:R-:W0:Y:S01]  /*3640*/  LDC R10, c[0x0][0x3c4] ;  /* 0x0000f100ff0a7b82 */ /* 0x000e220000000800 */
[----:B------:R-:W-:Y:S01]  /*3650*/  DADD R6, -RZ, -R14 ;  /* 0x00000000ff067229 */ /* 0x000fe2000000090e */
[----:B------:R-:W1:Y:S01]  /*3660*/  LDCU UR4, c[0x0][0x3cc] ;  /* 0x00007980ff0477ac */ /* 0x000e620008000800 */
[----:B------:R-:W-:Y:S01]  /*3670*/  ISETP.GE.AND P3, PT, R29, RZ, PT ;  /* 0x000000ff1d00720c */ /* 0x000fe20003f66270 */
[----:B------:R-:W-:Y:S01]  /*3680*/  DADD R8, R26, R28 ;  /* 0x000000001a087229 */ /* 0x000fe2000000001c */
[----:B------:R-:W-:Y:S01]  /*3690*/  ISETP.GE.AND P2, PT, R27, RZ, PT ;  /* 0x000000ff1b00720c */ /* 0x000fe20003f46270 */
[----:B------:R-:W-:Y:S01]  /*36a0*/  IMAD.MOV.U32 R41, RZ, RZ, RZ ;  /* 0x000000ffff297224 */ /* 0x000fe200078e00ff */
[----:B------:R-:W-:Y:S02]  /*36b0*/  LOP3.LUT R46, R29, 0x7fffffff, RZ, 0xc0, !PT ;  /* 0x7fffffff1d2e7812 */ /* 0x000fe400078ec0ff */
[----:B------:R-:W-:Y:S02]  /*36c0*/  CS2R R12, SRZ ;  /* 0x00000000000c7805 */ /* 0x000fe4000001ff00 */
[----:B------:R-:W-:-:S02]  /*36d0*/  SEL R22, RZ, 0x7ff00000, !P3 ;  /* 0x7ff00000ff167807 */ /* 0x000fc40005800000 */
[-C--:B------:R-:W-:Y:S02]  /*36e0*/  FSEL R11, R6, R14.reuse, !P1 ;  /* 0x0000000e060b7208 */ /* 0x080fe40004800000 */
[-C--:B------:R-:W-:Y:S01]  /*36f0*/  FSEL R20, R7, R15.reuse, !P1 ;  /* 0x0000000f07147208 */ /* 0x080fe20004800000 */
[----:B------:R-:W-:Y:S01]  /*3700*/  DSETP.NEU.AND P1, PT, |R28|, 0.5, !P1 ;  /* 0x3fe000001c00742a */ /* 0x000fe20004f2d200 */
[----:B------:R-:W-:Y:S02]  /*3710*/  LOP3.LUT R0, R9, 0x7ff00000, RZ, 0xc0, !PT ;  /* 0x7ff0000009007812 */ /* 0x000fe400078ec0ff */
[----:B------:R-:W-:Y:S02]  /*3720*/  CS2R R6, SRZ ;  /* 0x0000000000067805 */ /* 0x000fe4000001ff00 */
[----:B------:R-:W-:Y:S02]  /*3730*/  FSEL R16, R11, R14, !P2 ;  /* 0x0000000e0b107208 */ /* 0x000fe40005000000 */
[----:B------:R-:W-:-:S02]  /*3740*/  FSEL R20, R20, R15, !P2 ;  /* 0x0000000f14147208 */ /* 0x000fc40005000000 */
[----:B------:R-:W-:Y:S01]  /*3750*/  SEL R21, R27, RZ, P1 ;  /* 0x000000ff1b157207 */ /* 0x000fe20000800000 */
[----:B0-----:R-:W-:-:S03]  /*3760*/  VIADD R19, R10, 0xffffffff ;  /* 0xffffffff0a137836 */ /* 0x001fc60000000000 */
[----:B------:R-:W-:Y:S01]  /*3770*/  @!P3 LOP3.LUT R21, R21, 0x7ff00000, RZ, 0xfc, !PT ;  /* 0x7ff000001515b812 */ /* 0x000fe200078efcff */
[----:B-1----:R-:W-:Y:S01]  /*3780*/  IMAD R36, R10, UR4, RZ ;  /* 0x000000040a247c24 */ /* 0x002fe2000f8e02ff */
[----:B------:R-:W-:-:S13]  /*3790*/  ISETP.NE.AND P0, PT, R19, RZ, PT ;  /* 0x000000ff1300720c */ /* 0x000fda0003f05270 */
[----:B------:R-:W-:Y:S05]  /*37a0*/  @!P0 BRA `(.L_x_123) ;  /* 0x00000004006c8947 */ /* 0x000fea0003800000 */
[C---:B------:R-:W-:Y:S01]  /*37b0*/  DSETP.NEU.AND P3, PT, R26.reuse, RZ, PT ;  /* 0x000000ff1a00722a */ /* 0x040fe20003f6d000 */
[----:B------:R-:W-:Y:S01]  /*37c0*/  ISETP.NE.U32.AND P0, PT, R4, RZ, PT ;  /* 0x000000ff0400720c */ /* 0x000fe20003f05070 */
[----:B------:R-:W-:Y:S01]  /*37d0*/  VIADD R9, R22, 0x80000000 ;  /* 0x8000000016097836 */ /* 0x000fe20000000000 */
[----:B------:R-:W-:Y:S01]  /*37e0*/  SEL R6, RZ, 0xffffffff, !P1 ;  /* 0xffffffffff067807 */ /* 0x000fe20004800000 */
[----:B------:R-:W0:Y:S01]  /*37f0*/  LDCU UR5, c[0x0][0x3c0] ;  /* 0x00007800ff0577ac */ /* 0x000e220008000800 */
[----:B------:R-:W-:Y:S01]  /*3800*/  ISETP.NE.AND.EX P0, PT, R5, -0x80000000, PT, P0 ;  /* 0x800000000500780c */ /* 0x000fe20003f05300 */
[----:B------:R-:W-:Y:S01]  /*3810*/  BSSY.RECONVERGENT B0, `(.L_x_123) ;  /* 0x0000054000007945 */ /* 0x000fe20003800200 */
[----:B------:R-:W-:Y:S01]  /*3820*/  ISETP.NE.AND P5, PT, R46, 0x3fe00000, PT ;  /* 0x3fe000002e00780c */ /* 0x000fe20003fa5270 */
[----:B------:R-:W-:Y:S01]  /*3830*/  IMAD.MOV.U32 R49, RZ, RZ, 0x2 ;  /* 0x00000002ff317424 */ /* 0x000fe200078e00ff */
[----:B------:R-:W-:Y:S01]  /*3840*/  ISETP.NE.AND P4, PT, R0, 0x7ff00000, PT ;  /* 0x7ff000000000780c */ /* 0x000fe20003f85270 */
[----:B------:R-:W-:Y:S01]  /*3850*/  IMAD.MOV.U32 R48, RZ, RZ, -0x1 ;  /* 0xffffffffff307424 */ /* 0x000fe200078e00ff */
[----:B------:R-:W-:Y:S01]  /*3860*/  SEL R9, R9, R22, P5 ;  /* 0x0000001609097207 */ /* 0x000fe20002800000 */
[----:B------:R-:W-:Y:S01]  /*3870*/  IMAD.MOV.U32 R40, RZ, RZ, R19 ;  /* 0x000000ffff287224 */ /* 0x000fe200078e0013 */
[----:B------:R-:W-:Y:S01]  /*3880*/  FSEL R11, R21, R20, !P3 ;  /* 0x00000014150b7208 */ /* 0x000fe20005800000 */
[C---:B------:R-:W-:Y:S01]  /*3890*/  DSETP.NEU.AND P5, PT, |R26|.reuse, +INF , PT ;  /* 0x7ff000001a00742a */ /* 0x040fe20003fad200 */
[----:B------:R-:W-:Y:S01]  /*38a0*/  @P3 SEL R6, RZ, 0xffffffff, P0 ;  /* 0xffffffffff063807 */ /* 0x000fe20000000000 */
[----:B------:R-:W-:Y:S01]  /*38b0*/  DSETP.NAN.AND P0, PT, R26, R26, PT ;  /* 0x0000001a1a00722a */ /* 0x000fe20003f08000 */
[----:B------:R-:W-:-:S02]  /*38c0*/  LOP3.LUT R41, R10, 0x7ffffffe, RZ, 0xc0, !PT ;  /* 0x7ffffffe0a297812 */ /* 0x000fc400078ec0ff */
[----:B------:R-:W-:Y:S01]  /*38d0*/  LOP3.LUT R8, R6, 0x1, RZ, 0xc0, !PT ;  /* 0x0000000106087812 */ /* 0x000fe200078ec0ff */
[----:B------:R-:W-:Y:S01]  /*38e0*/  DADD R6, R26, R28 ;  /* 0x000000001a067229 */ /* 0x000fe2000000001c */
[----:B0-----:R-:W-:Y:S02]  /*38f0*/  IMAD R37, R36, UR5, R23 ;  /* 0x0000000524257c24 */ /* 0x001fe4000f8e0217 */
[----:B------:R-:W-:Y:S01]  /*3900*/  ISETP.NE.U32.AND P6, PT, R8, 0x1, PT ;  /* 0x000000010800780c */ /* 0x000fe20003fc5070 */
[----:B------:R-:W-:Y:S02]  /*3910*/  IMAD.MOV R47, RZ, RZ, -R41 ;  /* 0x000000ffff2f7224 */ /* 0x000fe400078e0a29 */
[----:B------:R-:W-:Y:S01]  /*3920*/  VIADD R37, R37, UR38 ;  /* 0x0000002625257c36 */ /* 0x000fe20008000000 */
[----:B------:R-:W-:Y:S02]  /*3930*/  SEL R15, R9, R22, !P6 ;  /* 0x00000016090f7207 */ /* 0x000fe40007000000 */
[----:B------:R-:W-:-:S02]  /*3940*/  FSEL R9, R16, RZ, P3 ;  /* 0x000000ff10097208 */ /* 0x000fc40001800000 */
[----:B------:R-:W-:Y:S02]  /*3950*/  @P0 FSEL R11, R11, R7, P4 ;  /* 0x000000070b0b0208 */ /* 0x000fe40002000000 */
[----:B------:R-:W-:Y:S02]  /*3960*/  SEL R8, R15, R22, !P2 ;  /* 0x000000160f087207 */ /* 0x000fe40005000000 */
[----:B------:R-:W-:Y:S01]  /*3970*/  @P0 FSEL R9, R9, R6, P4 ;  /* 0x0000000609090208 */ /* 0x000fe20002000000 */
[----:B------:R-:W-:Y:S01]  /*3980*/  DSETP.NEU.AND P0, PT, R26, 1, PT ;  /* 0x3ff000001a00742a */ /* 0x000fe20003f0d000 */
[----:B------:R-:W-:Y:S02]  /*3990*/  @!P4 FSEL R11, R11, R8, P5 ;  /* 0x000000080b0bc208 */ /* 0x000fe40002800000 */
[----:B------:R-:W-:Y:S02]  /*39a0*/  CS2R R6, SRZ ;  /* 0x0000000000067805 */ /* 0x000fe4000001ff00 */
[----:B------:R-:W-:-:S02]  /*39b0*/  ISETP.NE.AND P2, PT, RZ, UR4, PT ;  /* 0x00000004ff007c0c */ /* 0x000fc4000bf45270 */
[----:B------:R-:W-:Y:S02]  /*39c0*/  @!P4 FSEL R9, R9, RZ, P5 ;  /* 0x000000ff0909c208 */ /* 0x000fe40002800000 */
[----:B------:R-:W-:Y:S02]  /*39d0*/  FSEL R8, R11, 1.875, P2 ;  /* 0x3ff000000b087808 */ /* 0x000fe40001000000 */
[----:B------:R-:W-:Y:S02]  /*39e0*/  FSEL R14, R9, RZ, P2 ;  /* 0x000000ff090e7208 */ /* 0x000fe40001000000 */
[----:B------:R-:W-:Y:S02]  /*39f0*/  FSEL R15, R8, 1.875, P0 ;  /* 0x3ff00000080f7808 */ /* 0x000fe40000000000 */
[----:B------:R-:W-:-:S07]  /*3a00*/  FSEL R14, R14, RZ, P0 ;  /* 0x000000ff0e0e7208 */ /* 0x000fce0000000000 */
.L_x_129:
[----:B0-----:R-:W0:Y:S02]  /*3a10*/  LDC.64 R38, c[0x0][0x388] ;  /* 0x0000e200ff267b82 */ /* 0x001e240000000a00 */
[----:B0-----:R-:W-:-:S05]  /*3a20*/  IMAD.WIDE R38, R37, 0x10, R38 ;  /* 0x0000001025267825 */ /* 0x001fca00078e0226 */
[----:B------:R-:W2:Y:S01]  /*3a30*/  LDG.E.128 R8, desc[UR36][R38.64] ;  /* 0x0000002426087981 */ /* 0x000ea2000c1e1d00 */
[----:B------:R-:W-:Y:S01]  /*3a40*/  ISETP.NE.AND P0, PT, R48, -0x1, PT ;  /* 0xffffffff3000780c */ /* 0x000fe20003f05270 */
[----:B------:R-:W-:Y:S01]  /*3a50*/  BSSY.RECONVERGENT B1, `(.L_x_124) ;  /* 0x0000012000017945 */ /* 0x000fe20003800200 */
[C---:B--2---:R-:W-:Y:S02]  /*3a60*/  DMUL R44, R14.reuse, R10 ;  /* 0x0000000a0e2c7228 */ /* 0x044fe40000000000 */
[----:B------:R-:W-:-:S06]  /*3a70*/  DMUL R42, R14, R8 ;  /* 0x000000080e2a7228 */ /* 0x000fcc0000000000 */
[----:B------:R-:W-:Y:S02]  /*3a80*/  DMUL R44, R10, R44 ;  /* 0x0000002c0a2c7228 */ /* 0x000fe40000000000 */
[----:B------:R-:W-:-:S06]  /*3a90*/  DMUL R42, R8, R42 ;  /* 0x0000002a082a7228 */ /* 0x000fcc0000000000 */
[----:B------:R-:W-:-:S08]  /*3aa0*/  DMUL R44, R14, R44 ;  /* 0x0000002c0e2c7228 */ /* 0x000fd00000000000 */
[----:B------:R-:W-:-:S07]  /*3ab0*/  DFMA R42, R14, R42, R44 ;  /* 0x0000002a0e2a722b */ /* 0x000fce000000002c */
[----:B------:R0:W-:Y:S01]  /*3ac0*/  @!P0 STG.E.64 desc[UR36][R2.64], R42 ;  /* 0x0000002a02008986 */ /* 0x0001e2000c101b24 */
[----:B------:R-:W-:Y:S05]  /*3ad0*/  @!P0 BRA `(.L_x_125) ;  /* 0x0000000000248947 */ /* 0x000fea0003800000 */
[----:B------:R-:W-:-:S05]  /*3ae0*/  VIADD R8, R49, 0xfffffffe ;  /* 0xfffffffe31087836 */ /* 0x000fca0000000000 */
[----:B------:R-:W-:-:S13]  /*3af0*/  ISETP.GE.AND P0, PT, R8, R19, PT ;  /* 0x000000130800720c */ /* 0x000fda0003f06270 */
[----:B------:R-:W-:Y:S01]  /*3b00*/  @!P0 DFMA R12, R42, 4, R12 ;  /* 0x401000002a0c882b */ /* 0x000fe2000000000c */
[----:B------:R-:W-:Y:S10]  /*3b10*/  @!P0 BRA `(.L_x_125) ;  /* 0x0000000000148947 */ /* 0x000ff40003800000 */
[----:B------:R-:W-:-:S13]  /*3b20*/  ISETP.NE.AND P0, PT, R40, RZ, PT ;  /* 0x000000ff2800720c */ /* 0x000fda0003f05270 */
[----:B------:R-:W-:Y:S05]  /*3b30*/  @P0 BRA `(.L_x_125) ;  /* 0x00000000000c0947 */ /* 0x000fea0003800000 */
[----:B------:R-:W2:Y:S02]  /*3b40*/  LDG.E.64 R8, desc[UR36][R2.64] ;  /* 0x0000002402087981 */ /* 0x000ea4000c1e1b00 */
[----:B--2---:R-:W-:-:S07]  /*3b50*/  DADD R8, R42, R8 ;  /* 0x000000002a087229 */ /* 0x004fce0000000008 */
[----:B------:R1:W-:Y:S04]  /*3b60*/  STG.E.64 desc[UR36][R2.64], R8 ;  /* 0x0000000802007986 */ /* 0x0003e8000c101b24 */
.L_x_125:
[----:B------:R-:W-:Y:S05]  /*3b70*/  BSYNC.RECONVERGENT B1 ;  /* 0x0000000000017941 */ /* 0x000fea0003800200 */
.L_x_124:
[----:B------:R-:W1:Y:S02]  /*3b80*/  LDC R44, c[0x0][0x3c0] ;  /* 0x0000f000ff2c7b82 */ /* 0x000e640000000800 */
[----:B-1----:R-:W-:-:S06]  /*3b90*/  IMAD.WIDE R8, R44, 0x10, R38 ;  /* 0x000000102c087825 */ /* 0x002fcc00078e0226 */
[----:B------:R-:W0:Y:S01]  /*3ba0*/  LDG.E.128 R8, desc[UR36][R8.64] ;  /* 0x0000002408087981 */ /* 0x000e22000c1e1d00 */
[----:B------:R-:W-:Y:S01]  /*3bb0*/  BSSY.RECONVERGENT B1, `(.L_x_126) ;  /* 0x0000012000017945 */ /* 0x000fe20003800200 */
[C---:B0-----:R-:W-:Y:S02]  /*3bc0*/  DMUL R42, R14.reuse, R10 ;  /* 0x0000000a0e2a7228 */ /* 0x041fe40000000000 */
[----:B------:R-:W-:-:S06]  /*3bd0*/  DMUL R38, R14, R8 ;  /* 0x000000080e267228 */ /* 0x000fcc0000000000 */
[----:B------:R-:W-:Y:S01]  /*3be0*/  DMUL R42, R10, R42 ;  /* 0x0000002a0a2a7228 */ /* 0x000fe20000000000 */
[----:B------:R-:W-:Y:S01]  /*3bf0*/  VIADD R10, R49, 0xffffffff ;  /* 0xffffffff310a7836 */ /* 0x000fe20000000000 */
[----:B------:R-:W-:-:S04]  /*3c00*/  DMUL R38, R8, R38 ;  /* 0x0000002608267228 */ /* 0x000fc80000000000 */
[----:B------:R-:W-:Y:S02]  /*3c10*/  ISETP.GE.AND P0, PT, R10, R19, PT ;  /* 0x000000130a00720c */ /* 0x000fe40003f06270 */
[----:B------:R-:W-:-:S08]  /*3c20*/  DMUL R42, R14, R42 ;  /* 0x0000002a0e2a7228 */ /* 0x000fd00000000000 */
[----:B------:R-:W-:-:S03]  /*3c30*/  DFMA R38, R14, R38, R42 ;  /* 0x000000260e26722b */ /* 0x000fc6000000002a */
[----:B------:R-:W-:Y:S08]  /*3c40*/  @!P0 BRA `(.L_x_127) ;  /* 0x0000000000188947 */ /* 0x000ff00003800000 */
[----:B------:R-:W-:-:S13]  /*3c50*/  ISETP.NE.AND P0, PT, R40, 0x1, PT ;  /* 0x000000012800780c */ /* 0x000fda0003f05270 */
[----:B------:R-:W-:Y:S05]  /*3c60*/  @P0 BRA `(.L_x_128) ;  /* 0x0000000000180947 */ /* 0x000fea0003800000 */
[----:B------:R-:W2:Y:S02]  /*3c70*/  LDG.E.64 R8, desc[UR36][R2.64] ;  /* 0x0000002402087981 */ /* 0x000ea4000c1e1b00 */
[----:B--2---:R-:W-:-:S07]  /*3c80*/  DADD R8, R38, R8 ;  /* 0x0000000026087229 */ /* 0x004fce0000000008 */
[----:B------:R0:W-:Y:S01]  /*3c90*/  STG.E.64 desc[UR36][R2.64], R8 ;  /* 0x0000000802007986 */ /* 0x0001e2000c101b24 */
[----:B------:R-:W-:Y:S05]  /*3ca0*/  BRA `(.L_x_128) ;  /* 0x0000000000087947 */ /* 0x000fea0003800000 */
.L_x_127:
[----:B------:R-:W-:-:S08]  /*3cb0*/  DFMA R8, -RZ, R38, 2 ;  /* 0x40000000ff08742b */ /* 0x000fd00000000126 */
[----:B------:R-:W-:-:S11]  /*3cc0*/  DADD R6, R6, R8 ;  /* 0x0000000006067229 */ /* 0x000fd60000000008 */
.L_x_128:
[----:B------:R-:W-:Y:S05]  /*3cd0*/  BSYNC.RECONVERGENT B1 ;  /* 0x0000000000017941 */ /* 0x000fea0003800200 */
.L_x_126:
[----:B------:R-:W-:Y:S02]  /*3ce0*/  VIADD R47, R47, 0x2 ;  /* 0x000000022f2f7836 */ /* 0x000fe40000000000 */
[----:B------:R-:W-:Y:S02]  /*3cf0*/  IMAD R37, R44, 0x2, R37 ;  /* 0x000000022c257824 */ /* 0x000fe400078e0225 */
[----:B------:R-:W-:Y:S01]  /*3d00*/  VIADD R40, R40, 0xfffffffe ;  /* 0xfffffffe28287836 */ /* 0x000fe20000000000 */
[----:B------:R-:W-:Y:S01]  /*3d10*/  ISETP.NE.AND P0, PT, R47, RZ, PT ;  /* 0x000000ff2f00720c */ /* 0x000fe20003f05270 */
[----:B------:R-:W-:Y:S02]  /*3d20*/  VIADD R49, R49, 0x2 ;  /* 0x0000000231317836 */ /* 0x000fe40000000000 */
[----:B------:R-:W-:-:S10]  /*3d30*/  VIADD R48, R48, 0xfffffffe ;  /* 0xfffffffe30307836 */ /* 0x000fd40000000000 */
[----:B------:R-:W-:Y:S05]  /*3d40*/  @P0 BRA `(.L_x_129) ;  /* 0xfffffffc00300947 */ /* 0x000fea000383ffff */
[----:B------:R-:W-:Y:S05]  /*3d50*/  BSYNC.RECONVERGENT B0 ;  /* 0x0000000000007941 */ /* 0x000fea0003800200 */
.L_x_123:
[----:B------:R-:W1:Y:S02]  /*3d60*/  LDCU UR4, c[0x0][0x3c4] ;  /* 0x00007880ff0477ac */ /* 0x000e640008000800 */
[----:B-1----:R-:W-:-:S04]  /*3d70*/  ULOP3.LUT UR4, UR4, 0x1, URZ, 0xc0, !UPT ;  /* 0x0000000104047892 */ /* 0x002fc8000f8ec0ff */
[----:B------:R-:W-:-:S09]  /*3d80*/  UISETP.NE.U32.AND UP0, UPT, UR4, 0x1, UPT ;  /* 0x000000010400788c */ /* 0x000fd2000bf05070 */
[----:B------:R-:W-:Y:S05]  /*3d90*/  BRA.U UP0, `(.L_x_130) ;  /* 0x0000000100d87547 */ /* 0x000fea000b800000 */
[----:B0-----:R-:W0:Y:S01]  /*3da0*/  LDC.64 R8, c[0x0][0x388] ;  /* 0x0000e200ff087b82 */ /* 0x001e220000000a00 */
[----:B------:R-:W1:Y:S01]  /*3db0*/  LDCU UR4, c[0x0][0x3c0] ;  /* 0x00007800ff0477ac */ /* 0x000e620008000800 */
[----:B------:R-:W-:-:S04]  /*3dc0*/  IMAD.IADD R36, R36, 0x1, R41 ;  /* 0x0000000124247824 */ /* 0x000fc800078e0229 */
[----:B-1----:R-:W-:Y:S01]  /*3dd0*/  IMAD R11, R36, UR4, R17 ;  /* 0x00000004240b7c24 */ /* 0x002fe2000f8e0211 */
[C---:B------:R-:W-:Y:S01]  /*3de0*/  DSETP.NEU.AND P2, PT, R26.reuse, RZ, PT ;  /* 0x000000ff1a00722a */ /* 0x040fe20003f4d000 */
[----:B------:R-:W-:Y:S01]  /*3df0*/  ISETP.NE.U32.AND P0, PT, R4, RZ, PT ;  /* 0x000000ff0400720c */ /* 0x000fe20003f05070 */
[C---:B------:R-:W-:Y:S01]  /*3e00*/  DSETP.NAN.AND P3, PT, R26.reuse, R26, PT ;  /* 0x0000001a1a00722a */ /* 0x040fe20003f68000 */
[----:B------:R-:W-:Y:S01]  /*3e10*/  SEL R14, RZ, 0xffffffff, !P1 ;  /* 0xffffffffff0e7807 */ /* 0x000fe20004800000 */
[----:B0-----:R-:W-:Y:S01]  /*3e20*/  IMAD.WIDE R8, R11, 0x10, R8 ;  /* 0x000000100b087825 */ /* 0x001fe200078e0208 */
[----:B------:R-:W0:Y:S05]  /*3e30*/  LDCU UR4, c[0x0][0x3cc] ;  /* 0x00007980ff0477ac */ /* 0x000e2a0008000800 */
[----:B------:R-:W2:Y:S01]  /*3e40*/  LDG.E.128 R8, desc[UR36][R8.64] ;  /* 0x0000002408087981 */ /* 0x000ea2000c1e1d00 */
[----:B------:R-:W-:Y:S01]  /*3e50*/  ISETP.NE.AND.EX P0, PT, R5, -0x80000000, PT, P0 ;  /* 0x800000000500780c */ /* 0x000fe20003f05300 */
[----:B------:R-:W-:Y:S01]  /*3e60*/  DADD R4, R26, R28 ;  /* 0x000000001a047229 */ /* 0x000fe2000000001c */
[----:B------:R-:W-:Y:S01]  /*3e70*/  ISETP.GE.AND P1, PT, R27, RZ, PT ;  /* 0x000000ff1b00720c */ /* 0x000fe20003f26270 */
[----:B------:R-:W-:Y:S01]  /*3e80*/  VIADD R37, R22, 0x80000000 ;  /* 0x8000000016257836 */ /* 0x000fe20000000000 */
[----:B------:R-:W-:-:S02]  /*3e90*/  @P2 SEL R14, RZ, 0xffffffff, P0 ;  /* 0xffffffffff0e2807 */ /* 0x000fc40000000000 */
[----:B------:R-:W-:Y:S02]  /*3ea0*/  ISETP.NE.AND P0, PT, R0, 0x7ff00000, PT ;  /* 0x7ff000000000780c */ /* 0x000fe40003f05270 */
[----:B------:R-:W-:Y:S02]  /*3eb0*/  ISETP.NE.AND P4, PT, R46, 0x3fe00000, PT ;  /* 0x3fe000002e00780c */ /* 0x000fe40003f85270 */
[----:B------:R-:W-:Y:S02]  /*3ec0*/  LOP3.LUT R14, R14, 0x1, RZ, 0xc0, !PT ;  /* 0x000000010e0e7812 */ /* 0x000fe400078ec0ff */
[----:B------:R-:W-:Y:S02]  /*3ed0*/  FSEL R21, R21, R20, !P2 ;  /* 0x0000001415157208 */ /* 0x000fe40005000000 */
[----:B------:R-:W-:Y:S01]  /*3ee0*/  FSEL R15, R16, RZ, P2 ;  /* 0x000000ff100f7208 */ /* 0x000fe20001000000 */
[----:B------:R-:W-:Y:S01]  /*3ef0*/  DSETP.NEU.AND P2, PT, |R26|, +INF , PT ;  /* 0x7ff000001a00742a */ /* 0x000fe20003f4d200 */
[----:B------:R-:W-:-:S02]  /*3f00*/  ISETP.NE.U32.AND P5, PT, R14, 0x1, PT ;  /* 0x000000010e00780c */ /* 0x000fc40003fa5070 */
[----:B------:R-:W-:Y:S02]  /*3f10*/  SEL R37, R37, R22, P4 ;  /* 0x0000001625257207 */ /* 0x000fe40002000000 */
[----:B------:R-:W-:Y:S02]  /*3f20*/  @P3 FSEL R15, R15, R4, P0 ;  /* 0x000000040f0f3208 */ /* 0x000fe40000000000 */
[----:B------:R-:W-:Y:S02]  /*3f30*/  @P3 FSEL R21, R21, R5, P0 ;  /* 0x0000000515153208 */ /* 0x000fe40000000000 */
[----:B------:R-:W-:Y:S02]  /*3f40*/  @!P1 SEL R22, R37, R22, !P5 ;  /* 0x0000001625169207 */ /* 0x000fe40006800000 */
[----:B0-----:R-:W-:Y:S02]  /*3f50*/  ISETP.NE.AND P1, PT, RZ, UR4, PT ;  /* 0x00000004ff007c0c */ /* 0x001fe4000bf25270 */
[----:B------:R-:W-:-:S02]  /*3f60*/  @!P0 FSEL R15, R15, RZ, P2 ;  /* 0x000000ff0f0f8208 */ /* 0x000fc40001000000 */
[----:B------:R-:W-:Y:S01]  /*3f70*/  @!P0 FSEL R21, R21, R22, P2 ;  /* 0x0000001615158208 */ /* 0x000fe20001000000 */
[----:B------:R-:W-:Y:S01]  /*3f80*/  DSETP.NEU.AND P0, PT, R26, 1, PT ;  /* 0x3ff000001a00742a */ /* 0x000fe20003f0d000 */
[----:B------:R-:W-:Y:S02]  /*3f90*/  FSEL R15, R15, RZ, P1 ;  /* 0x000000ff0f0f7208 */ /* 0x000fe40000800000 */
[----:B------:R-:W-:-:S03]  /*3fa0*/  FSEL R21, R21, 1.875, P1 ;  /* 0x3ff0000015157808 */ /* 0x000fc60000800000 */
[----:B------:R-:W-:Y:S02]  /*3fb0*/  FSEL R20, R15, RZ, P0 ;  /* 0x000000ff0f147208 */ /* 0x000fe40000000000 */
[----:B------:R-:W-:Y:S02]  /*3fc0*/  FSEL R21, R21, 1.875, P0 ;  /* 0x3ff0000015157808 */ /* 0x000fe40000000000 */
[----:B------:R-:W-:-:S04]  /*3fd0*/  ISETP.NE.AND P0, PT, R41, RZ, PT ;  /* 0x000000ff2900720c */ /* 0x000fc80003f05270 */
[-C--:B--2---:R-:W-:Y:S02]  /*3fe0*/  DMUL R14, R10, R20.reuse ;  /* 0x000000140a0e7228 */ /* 0x084fe40000000000 */
[----:B------:R-:W-:-:S06]  /*3ff0*/  DMUL R4, R8, R20 ;  /* 0x0000001408047228 */ /* 0x000fcc0000000000 */
[----:B------:R-:W-:Y:S02]  /*4000*/  DMUL R14, R10, R14 ;  /* 0x0000000e0a0e7228 */ /* 0x000fe40000000000 */
[----:B------:R-:W-:-:S06]  /*4010*/  DMUL R4, R8, R4 ;  /* 0x0000000408047228 */ /* 0x000fcc0000000000 */
[----:B------:R-:W-:-:S08]  /*4020*/  DMUL R14, R14, R20 ;  /* 0x000000140e0e7228 */ /* 0x000fd00000000000 */
[----:B------:R-:W-:Y:S01]  /*4030*/  DFMA R14, R4, R20, R14 ;  /* 0x00000014040e722b */ /* 0x000fe2000000000e */
[----:B------:R-:W-:Y:S10]  /*4040*/  @!P0 BRA `(.L_x_131) ;  /* 0x0000000000288947 */ /* 0x000ff40003800000 */
[----:B------:R-:W-:-:S13]  /*4050*/  ISETP.GE.AND P0, PT, R41, R19, PT ;  /* 0x000000132900720c */ /* 0x000fda0003f06270 */
[----:B------:R-:W-:Y:S05]  /*4060*/  @!P0 BRA `(.L_x_132) ;  /* 0x0000000000188947 */ /* 0x000fea0003800000 */
[----:B------:R-:W-:-:S13]  /*4070*/  ISETP.NE.AND P0, PT, R41, R19, PT ;  /* 0x000000132900720c */ /* 0x000fda0003f05270 */
[----:B------:R-:W-:Y:S05]  /*4080*/  @P0 BRA `(.L_x_130) ;  /* 0x00000000001c0947 */ /* 0x000fea0003800000 */
[----:B------:R-:W2:Y:S02]  /*4090*/  LDG.E.64 R4, desc[UR36][R2.64] ;  /* 0x0000002402047981 */ /* 0x000ea4000c1e1b00 */
[----:B--2---:R-:W-:-:S07]  /*40a0*/  DADD R4, R14, R4 ;  /* 0x000000000e047229 */ /* 0x004fce0000000004 */
[----:B------:R1:W-:Y:S01]  /*40b0*/  STG.E.64 desc[UR36][R2.64], R4 ;  /* 0x0000000402007986 */ /* 0x0003e2000c101b24 */
[----:B------:R-:W-:Y:S05]  /*40c0*/  BRA `(.L_x_130) ;  /* 0x00000000000c7947 */ /* 0x000fea0003800000 */
.L_x_132:
[----:B------:R-:W-:Y:S01]  /*40d0*/  DFMA R12, R14, 4, R12 ;  /* 0x401000000e0c782b */ /* 0x000fe2000000000c */
[----:B------:R-:W-:Y:S10]  /*40e0*/  BRA `(.L_x_130) ;  /* 0x0000000000047947 */ /* 0x000ff40003800000 */
.L_x_131:
[----:B------:R2:W-:Y:S02]  /*40f0*/  STG.E.64 desc[UR36][R2.64], R14 ;  /* 0x0000000e02007986 */ /* 0x0005e4000c101b24 */
.L_x_130:
[----:B------:R-:W-:-:S11]  /*4100*/  DADD R6, R12, R6 ;  /* 0x000000000c067229 */ /* 0x000fd60000000006 */
.L_x_121:
[----:B-1----:R-:W3:Y:S01]  /*4110*/  LDG.E.64 R4, desc[UR36][R2.64] ;  /* 0x0000002402047981 */ /* 0x002ee2000c1e1b00 */
[----:B------:R-:W1:Y:S01]  /*4120*/  LDCU UR4, c[0x0][0x3cc] ;  /* 0x00007980ff0477ac */ /* 0x000e620008000800 */
[----:B0-----:R-:W0:Y:S01]  /*4130*/  MUFU.RCP64H R9, 3 ;  /* 0x4008000000097908 */ /* 0x001e220000001800 */
[----:B------:R-:W-:Y:S01]  /*4140*/  IMAD.MOV.U32 R10, RZ, RZ, 0x0 ;  /* 0x00000000ff0a7424 */ /* 0x000fe200078e00ff */
[----:B------:R-:W-:Y:S01]  /*4150*/  BSSY.RECONVERGENT B1, `(.L_x_133) ;  /* 0x0000020000017945 */ /* 0x000fe20003800200 */
[----:B------:R-:W-:Y:S01]  /*4160*/  IMAD.MOV.U32 R11, RZ, RZ, 0x40080000 ;  /* 0x40080000ff0b7424 */ /* 0x000fe200078e00ff */
[----:B------:R-:W4:Y:S01]  /*4170*/  LDCU.64 UR6, c[0x0][0x3b0] ;  /* 0x00007600ff0677ac */ /* 0x000f220008000a00 */
[----:B------:R-:W-:Y:S01]  /*4180*/  IMAD.MOV.U32 R8, RZ, RZ, 0x1 ;  /* 0x00000001ff087424 */ /* 0x000fe200078e00ff */
[----:B------:R-:W-:Y:S01]  /*4190*/  UMOV UR5, 0x3fb45f57 ;  /* 0x3fb45f5700057882 */ /* 0x000fe20000000000 */
[----:B-1----:R-:W-:-:S04]  /*41a0*/  VIADD R18, R18, -UR4 ;  /* 0x8000000412127c36 */ /* 0x002fc80008000000 */
[----:B0-----:R-:W-:Y:S01]  /*41b0*/  DFMA R12, R8, -R10, 1 ;  /* 0x3ff00000080c742b */ /* 0x001fe2000000080a */
[----:B------:R-:W-:-:S07]  /*41c0*/  UMOV UR4, 0xce20d722 ;  /* 0xce20d72200047882 */ /* 0x000fce0000000000 */
[----:B------:R-:W-:-:S08]  /*41d0*/  DFMA R12, R12, R12, R12 ;  /* 0x0000000c0c0c722b */ /* 0x000fd0000000000c */
[----:B------:R-:W-:-:S08]  /*41e0*/  DFMA R12, R8, R12, R8 ;  /* 0x0000000c080c722b */ /* 0x000fd00000000008 */
[----:B------:R-:W-:-:S08]  /*41f0*/  DFMA R10, R12, -R10, 1 ;  /* 0x3ff000000c0a742b */ /* 0x000fd0000000080a */
[----:B------:R-:W-:Y:S02]  /*4200*/  DFMA R10, R12, R10, R12 ;  /* 0x0000000a0c0a722b */ /* 0x000fe4000000000c */
[----:B---3--:R-:W-:Y:S01]  /*4210*/  DADD R4, R6, R4 ;  /* 0x0000000006047229 */ /* 0x008fe20000000004 */
[----:B------:R-:W0:Y:S07]  /*4220*/  I2F.F64 R6, R18 ;  /* 0x0000001200067312 */ /* 0x000e2e0000201c00 */
[----:B------:R-:W-:-:S08]  /*4230*/  DMUL R4, R4, 0.5 ;  /* 0x3fe0000004047828 */ /* 0x000fd00000000000 */
[----:B0-----:R-:W-:-:S08]  /*4240*/  DMUL R4, R4, R6 ;  /* 0x0000000604047228 */ /* 0x001fd00000000000 */
[----:B------:R-:W-:-:S08]  /*4250*/  DMUL R4, R32, R4 ;  /* 0x0000000420047228 */ /* 0x000fd00000000000 */
[----:B------:R-:W-:-:S08]  /*4260*/  DMUL R4, R4, UR4 ;  /* 0x0000000404047c28 */ /* 0x000fd00008000000 */
[----:B----4-:R-:W-:-:S08]  /*4270*/  DMUL R38, R4, UR6 ;  /* 0x0000000604267c28 */ /* 0x010fd00008000000 */
        /* <DEDUP_REMOVED lines=10> */
[----:B--2---:R-:W-:Y:S05]  /*4320*/  CALL.REL.NOINC `($__internal_3_$__cuda_sm20_div_rn_f64_full) ;  /* 0x0000001c00307944 */ /* 0x004fea0003c00000 */
[----:B------:R-:W-:Y:S02]  /*4330*/  IMAD.MOV.U32 R4, RZ, RZ, R50 ;  /* 0x000000ffff047224 */ /* 0x000fe400078e0032 */
[----:B------:R-:W-:-:S07]  /*4340*/  IMAD.MOV.U32 R5, RZ, RZ, R51 ;  /* 0x000000ffff057224 */ /* 0x000fce00078e0033 */
.L_x_134:
[----:B------:R-:W-:Y:S05]  /*4350*/  BSYNC.RECONVERGENT B1 ;  /* 0x0000000000017941 */ /* 0x000fea0003800200 */
.L_x_133:
[----:B------:R-:W0:Y:S01]  /*4360*/  LDCU.64 UR4, c[0x0][0x3a8] ;  /* 0x00007500ff0477ac */ /* 0x000e220008000a00 */
[----:B------:R-:W0:Y:S01]  /*4370*/  I2F.F64 R44, R17 ;  /* 0x00000011002c7312 */ /* 0x000e220000201c00 */
[----:B------:R-:W-:Y:S01]  /*4380*/  IMAD.MOV.U32 R8, RZ, RZ, 0x1 ;  /* 0x00000001ff087424 */ /* 0x000fe200078e00ff */
[----:B------:R1:W-:Y:S01]  /*4390*/  STG.E.64 desc[UR36][R2.64], R4 ;  /* 0x0000000402007986 */ /* 0x0003e2000c101b24 */
[----:B------:R-:W-:Y:S01]  /*43a0*/  BSSY.RECONVERGENT B1, `(.L_x_135) ;  /* 0x0000016000017945 */ /* 0x000fe20003800200 */
[----:B0-----:R-:W-:Y:S01]  /*43b0*/  DMUL R44, R44, UR4 ;  /* 0x000000042c2c7c28 */ /* 0x001fe20008000000 */
[----:B------:R-:W0:Y:S05]  /*43c0*/  LDCU UR4, c[0x0][0x3c0] ;  /* 0x00007800ff0477ac */ /* 0x000e2a0008000800 */
[----:B------:R-:W3:Y:S01]  /*43d0*/  MUFU.RCP64H R9, R45 ;  /* 0x0000002d00097308 */ /* 0x000ee20000001800 */
[----:B0-----:R-:W-:Y:S01]  /*43e0*/  UIADD3 UR4, UPT, UPT, UR4, -0x1, URZ ;  /* 0xffffffff04047890 */ /* 0x001fe2000fffe0ff */
[----:B---3--:R-:W-:-:S05]  /*43f0*/  DFMA R10, -R44, R8, 1 ;  /* 0x3ff000002c0a742b */ /* 0x008fca0000000108 */
[----:B------:R-:W-:-:S03]  /*4400*/  IMAD R38, R17, UR4, RZ ;  /* 0x0000000411267c24 */ /* 0x000fc6000f8e02ff */
[----:B------:R-:W-:-:S03]  /*4410*/  DFMA R10, R10, R10, R10 ;  /* 0x0000000a0a0a722b */ /* 0x000fc6000000000a */
[----:B------:R-:W0:Y:S05]  /*4420*/  I2F.F64 R38, R38 ;  /* 0x0000002600267312 */ /* 0x000e2a0000201c00 */
[----:B------:R-:W-:-:S08]  /*4430*/  DFMA R10, R8, R10, R8 ;  /* 0x0000000a080a722b */ /* 0x000fd00000000008 */
[----:B------:R-:W-:Y:S01]  /*4440*/  DFMA R8, -R44, R10, 1 ;  /* 0x3ff000002c08742b */ /* 0x000fe2000000010a */
[----:B0-----:R-:W-:-:S07]  /*4450*/  FSETP.GEU.AND P1, PT, |R39|, 6.5827683646048100446e-37, PT ;  /* 0x036000002700780b */ /* 0x001fce0003f2e200 */
[----:B------:R-:W-:-:S08]  /*4460*/  DFMA R8, R10, R8, R10 ;  /* 0x000000080a08722b */ /* 0x000fd0000000000a */
[----:B------:R-:W-:-:S08]  /*4470*/  DMUL R50, R38, R8 ;  /* 0x0000000826327228 */ /* 0x000fd00000000000 */
[----:B------:R-:W-:-:S08]  /*4480*/  DFMA R10, -R44, R50, R38 ;  /* 0x000000322c0a722b */ /* 0x000fd00000000126 */
[----:B------:R-:W-:-:S10]  /*4490*/  DFMA R50, R8, R10, R50 ;  /* 0x0000000a0832722b */ /* 0x000fd40000000032 */
[----:B------:R-:W-:-:S05]  /*44a0*/  FFMA R0, RZ, R45, R51 ;  /* 0x0000002dff007223 */ /* 0x000fca0000000033 */
[----:B------:R-:W-:-:S13]  /*44b0*/  FSETP.GT.AND P0, PT, |R0|, 1.469367938527859385e-39, PT ;  /* 0x001000000000780b */ /* 0x000fda0003f04200 */
[----:B-1----:R-:W-:Y:S05]  /*44c0*/  @P0 BRA P1, `(.L_x_136) ;  /* 0x00000000000c0947 */ /* 0x002fea0000800000 */
[----:B------:R-:W-:Y:S01]  /*44d0*/  IMAD.MOV.U32 R46, RZ, RZ, R44 ;  /* 0x000000ffff2e7224 */ /* 0x000fe200078e002c */
[----:B------:R-:W-:-:S07]  /*44e0*/  MOV R12, 0x4500 ;  /* 0x00004500000c7802 */ /* 0x000fce0000000f00 */
[----:B--2---:R-:W-:Y:S05]  /*44f0*/  CALL.REL.NOINC `($__internal_3_$__cuda_sm20_div_rn_f64_full) ;  /* 0x0000001800bc7944 */ /* 0x004fea0003c00000 */
.L_x_136:
[----:B------:R-:W-:Y:S05]  /*4500*/  BSYNC.RECONVERGENT B1 ;  /* 0x0000000000017941 */ /* 0x000fea0003800200 */
.L_x_135:
[----:B------:R-:W-:Y:S01]  /*4510*/  DADD R4, -RZ, |R50| ;  /* 0x00000000ff047229 */ /* 0x000fe20000000532 */
[----:B------:R-:W-:Y:S09]  /*4520*/  BSSY.RECONVERGENT B0, `(.L_x_137) ;  /* 0x0000080000007945 */ /* 0x000ff20003800200 */
[----:B------:R-:W-:-:S13]  /*4530*/  ISETP.GT.AND P0, PT, R5, 0x3fe26665, PT ;  /* 0x3fe266650500780c */ /* 0x000fda0003f04270 */
[----:B------:R-:W-:Y:S05]  /*4540*/  @P0 BRA `(.L_x_138) ;  /* 0x0000000000d40947 */ /* 0x000fea0003800000 */
[----:B------:R-:W-:Y:S01]  /*4550*/  DMUL R4, R50, R50 ;  /* 0x0000003232047228 */ /* 0x000fe20000000000 */
[----:B------:R-:W-:Y:S01]  /*4560*/  IMAD.MOV.U32 R8, RZ, RZ, 0x180754af ;  /* 0x180754afff087424 */ /* 0x000fe200078e00ff */
[----:B------:R-:W-:Y:S01]  /*4570*/  UMOV UR4, 0xdc1895e9 ;  /* 0xdc1895e900047882 */ /* 0x000fe20000000000 */
[----:B------:R-:W-:Y:S01]  /*4580*/  IMAD.MOV.U32 R9, RZ, RZ, 0x3fb3823b ;  /* 0x3fb3823bff097424 */ /* 0x000fe200078e00ff */
[----:B------:R-:W-:Y:S01]  /*4590*/  UMOV UR5, 0x3fb0066b ;  /* 0x3fb0066b00057882 */ /* 0x000fe20000000000 */
[----:B------:R-:W-:-:S04]  /*45a0*/  ISETP.GT.AND P0, PT, R51, -0x1, PT ;  /* 0xffffffff3300780c */ /* 0x000fc80003f04270 */
[----:B------:R-:W-:Y:S01]  /*45b0*/  DFMA R8, R4, UR4, -R8 ;  /* 0x0000000404087c2b */ /* 0x000fe20008000808 */
[----:B------:R-:W-:Y:S01]  /*45c0*/  UMOV UR4, 0xcc2f79ae ;  /* 0xcc2f79ae00047882 */ /* 0x000fe20000000000 */
[----:B------:R-:W-:-:S06]  /*45d0*/  UMOV UR5, 0x3fb11e52 ;  /* 0x3fb11e5200057882 */ /* 0x000fcc0000000000 */
[----:B------:R-:W-:Y:S01]  /*45e0*/  DFMA R8, R4, R8, UR4 ;  /* 0x0000000404087e2b */ /* 0x000fe20008000008 */
[----:B------:R-:W-:Y:S01]  /*45f0*/  UMOV UR4, 0x3526861b ;  /* 0x3526861b00047882 */ /* 0x000fe20000000000 */
[----:B------:R-:W-:Y:S01]  /*4600*/  UMOV UR5, 0x3f924eaf ;  /* 0x3f924eaf00057882 */ /* 0x000fe20000000000 */
[----:B------:R-:W-:Y:S02]  /*4610*/  @!P0 IMAD.MOV.U32 R40, RZ, RZ, 0x33145c07 ;  /* 0x33145c07ff288424 */ /* 0x000fe400078e00ff */
[----:B------:R-:W-:-:S03]  /*4620*/  @!P0 IMAD.MOV.U32 R41, RZ, RZ, 0x3c91a626 ;  /* 0x3c91a626ff298424 */ /* 0x000fc600078e00ff */
[----:B------:R-:W-:Y:S01]  /*4630*/  DFMA R8, R4, R8, -UR4 ;  /* 0x8000000404087e2b */ /* 0x000fe20008000008 */
[----:B------:R-:W-:Y:S01]  /*4640*/  UMOV UR4, 0xa31e6cb7 ;  /* 0xa31e6cb700047882 */ /* 0x000fe20000000000 */
[----:B------:R-:W-:-:S06]  /*4650*/  UMOV UR5, 0x3f91df02 ;  /* 0x3f91df0200057882 */ /* 0x000fcc0000000000 */
[----:B------:R-:W-:Y:S01]  /*4660*/  DFMA R8, R4, R8, UR4 ;  /* 0x0000000404087e2b */ /* 0x000fe20008000008 */
        /* <DEDUP_REMOVED lines=26> */
[----:B------:R-:W-:Y:S01]  /*4810*/  DMUL R8, R4, R8 ;  /* 0x0000000804087228 */ /* 0x000fe20000000000 */
[----:B------:R-:W-:Y:S02]  /*4820*/  @P0 IMAD.MOV.U32 R4, RZ, RZ, 0x33145c07 ;  /* 0x33145c07ff040424 */ /* 0x000fe400078e00ff */
[----:B------:R-:W-:-:S05]  /*4830*/  @P0 IMAD.MOV.U32 R5, RZ, RZ, 0x3c91a626 ;  /* 0x3c91a626ff050424 */ /* 0x000fca00078e00ff */
[----:B------:R-:W-:-:S08]  /*4840*/  DFMA R8, R8, |R50|, |R50| ;  /* 0x400000320808722b */ /* 0x000fd00000000432 */
[C---:B------:R-:W-:Y:S02]  /*4850*/  @!P0 DADD R40, R8.reuse, R40 ;  /* 0x0000000008288229 */ /* 0x040fe40000000028 */
[----:B------:R-:W-:-:S06]  /*4860*/  @P0 DADD R4, R8, -R4 ;  /* 0x0000000008040229 */ /* 0x000fcc0000000804 */
[----:B------:R-:W-:Y:S02]  /*4870*/  @!P0 DADD R40, R40, UR4 ;  /* 0x0000000428288e29 */ /* 0x000fe40008000000 */
[----:B------:R-:W-:Y:S01]  /*4880*/  @P0 DADD R40, -R4, UR4 ;  /* 0x0000000404280e29 */ /* 0x000fe20008000100 */
[----:B------:R-:W-:Y:S10]  /*4890*/  BRA `(.L_x_139) ;  /* 0x0000000400207947 */ /* 0x000ff40003800000 */
.L_x_138:
[----:B------:R-:W-:Y:S01]  /*48a0*/  DADD R4, -|R50|, 1 ;  /* 0x3ff0000032047429 */ /* 0x000fe20000000300 */
[----:B------:R-:W-:Y:S01]  /*48b0*/  IMAD.MOV.U32 R8, RZ, RZ, 0x66faac4b ;  /* 0x66faac4bff087424 */ /* 0x000fe200078e00ff */
[----:B------:R-:W-:Y:S01]  /*48c0*/  UMOV UR4, 0x71155f70 ;  /* 0x71155f7000047882 */ /* 0x000fe20000000000 */
[----:B------:R-:W-:Y:S01]  /*48d0*/  IMAD.MOV.U32 R9, RZ, RZ, 0x3ebac2fe ;  /* 0x3ebac2feff097424 */ /* 0x000fe200078e00ff */
[----:B------:R-:W-:-:S05]  /*48e0*/  UMOV UR5, 0x3ec715b3 ;  /* 0x3ec715b300057882 */ /* 0x000fca0000000000 */
[----:B------:R-:W-:Y:S01]  /*48f0*/  DFMA R8, R4, UR4, -R8 ;  /* 0x0000000404087c2b */ /* 0x000fe20008000808 */
[----:B------:R-:W-:Y:S01]  /*4900*/  UMOV UR4, 0x8efcd9b8 ;  /* 0x8efcd9b800047882 */ /* 0x000fe20000000000 */
[----:B------:R-:W-:Y:S01]  /*4910*/  UMOV UR5, 0x3ed9a9b8 ;  /* 0x3ed9a9b800057882 */ /* 0x000fe20000000000 */
[----:B------:R-:W-:-:S05]  /*4920*/  ISETP.GE.AND P0, PT, R5, 0x1, PT ;  /* 0x000000010500780c */ /* 0x000fca0003f06270 */
[----:B------:R-:W-:Y:S01]  /*4930*/  DFMA R8, R4, R8, UR4 ;  /* 0x0000000404087e2b */ /* 0x000fe20008000008 */
[----:B------:R-:W-:Y:S01]  /*4940*/  UMOV UR4, 0xa8a0c4c3 ;  /* 0xa8a0c4c300047882 */ /* 0x000fe20000000000 */
[----:B------:R-:W-:-:S06]  /*4950*/  UMOV UR5, 0x3edd0f40 ;  /* 0x3edd0f4000057882 */ /* 0x000fcc0000000000 */
[----:B------:R-:W-:Y:S01]  /*4960*/  DFMA R10, R4, R8, UR4 ;  /* 0x00000004040a7e2b */ /* 0x000fe20008000008 */
[----:B------:R-:W-:Y:S01]  /*4970*/  UMOV UR4, 0xfa9e0e1f ;  /* 0xfa9e0e1f00047882 */ /* 0x000fe20000000000 */
[----:B------:R-:W-:Y:S01]  /*4980*/  UMOV UR5, 0x3ef46d4c ;  /* 0x3ef46d4c00057882 */ /* 0x000fe20000000000 */
[----:B------:R-:W-:Y:S02]  /*4990*/  VIADD R9, R5, 0xfff00000 ;  /* 0xfff0000005097836 */ /* 0x000fe40000000000 */
[----:B------:R-:W-:-:S03]  /*49a0*/  IMAD.MOV.U32 R8, RZ, RZ, R4 ;  /* 0x000000ffff087224 */ /* 0x000fc600078e0004 */
[----:B------:R-:W-:Y:S01]  /*49b0*/  DFMA R12, R4, R10, UR4 ;  /* 0x00000004040c7e2b */ /* 0x000fe2000800000a */
[----:B------:R-:W-:Y:S01]  /*49c0*/  UMOV UR4, 0x8d1e2422 ;  /* 0x8d1e242200047882 */ /* 0x000fe20000000000 */
[----:B------:R-:W-:Y:S01]  /*49d0*/  UMOV UR5, 0x3f079c16 ;  /* 0x3f079c1600057882 */ /* 0x000fe20000000000 */
[----:B------:R-:W2:Y:S01]  /*49e0*/  MUFU.RSQ64H R11, R9 ;  /* 0x00000009000b7308 */ /* 0x000ea20000001c00 */
[----:B------:R-:W-:-:S04]  /*49f0*/  IMAD.MOV.U32 R10, RZ, RZ, RZ ;  /* 0x000000ffff0a7224 */ /* 0x000fc800078e00ff */
[----:B------:R-:W-:Y:S01]  /*4a00*/  DFMA R12, R4, R12, UR4 ;  /* 0x00000004040c7e2b */ /* 0x000fe2000800000c */
[----:B------:R-:W-:Y:S01]  /*4a10*/  UMOV UR4, 0xc3bca540 ;  /* 0xc3bca54000047882 */ /* 0x000fe20000000000 */
[----:B------:R-:W-:-:S06]  /*4a20*/  UMOV UR5, 0x3f1c9a88 ;  /* 0x3f1c9a8800057882 */ /* 0x000fcc0000000000 */
[----:B------:R-:W-:Y:S01]  /*4a30*/  DFMA R12, R4, R12, UR4 ;  /* 0x00000004040c7e2b */ /* 0x000fe2000800000c */
[----:B------:R-:W-:Y:S01]  /*4a40*/  UMOV UR4, 0x4bd476df ;  /* 0x4bd476df00047882 */ /* 0x000fe20000000000 */
[----:B------:R-:W-:Y:S01]  /*4a50*/  UMOV UR5, 0x3f31c4e6 ;  /* 0x3f31c4e600057882 */ /* 0x000fe20000000000 */
[----:B--2---:R-:W-:-:S05]  /*4a60*/  DMUL R14, R8, R10 ;  /* 0x0000000a080e7228 */ /* 0x004fca0000000000 */
[----:B------:R-:W-:Y:S01]  /*4a70*/  DFMA R20, R4, R12, UR4 ;  /* 0x0000000404147e2b */ /* 0x000fe2000800000c */
[----:B------:R-:W-:Y:S01]  /*4a80*/  UMOV UR4, 0x60009c8f ;  /* 0x60009c8f00047882 */ /* 0x000fe20000000000 */
[----:B------:R-:W-:Y:S01]  /*4a90*/  UMOV UR5, 0x3f46e8ba ;  /* 0x3f46e8ba00057882 */ /* 0x000fe20000000000 */
[----:B------:R-:W-:Y:S01]  /*4aa0*/  VIADD R13, R11, 0xfff00000 ;  /* 0xfff000000b0d7836 */ /* 0x000fe20000000000 */
[----:B------:R-:W-:Y:S01]  /*4ab0*/  DFMA R18, R14, -R14, R8 ;  /* 0x8000000e0e12722b */ /* 0x000fe20000000008 */
[----:B------:R-:W-:-:S03]  /*4ac0*/  IMAD.MOV.U32 R12, RZ, RZ, RZ ;  /* 0x000000ffff0c7224 */ /* 0x000fc600078e00ff */
[----:B------:R-:W-:Y:S01]  /*4ad0*/  DFMA R20, R4, R20, UR4 ;  /* 0x0000000404147e2b */ /* 0x000fe20008000014 */
[----:B------:R-:W-:Y:S01]  /*4ae0*/  UMOV UR4, 0xc62b05a2 ;  /* 0xc62b05a200047882 */ /* 0x000fe20000000000 */
[----:B------:R-:W-:Y:S02]  /*4af0*/  UMOV UR5, 0x3f5f1c71 ;  /* 0x3f5f1c7100057882 */ /* 0x000fe40000000000 */
[----:B------:R-:W-:-:S04]  /*4b00*/  DFMA R18, R12, R18, R14 ;  /* 0x000000120c12722b */ /* 0x000fc8000000000e */
[----:B------:R-:W-:Y:S01]  /*4b10*/  DFMA R20, R4, R20, UR4 ;  /* 0x0000000404147e2b */ /* 0x000fe20008000014 */
[----:B------:R-:W-:Y:S01]  /*4b20*/  UMOV UR4, 0xb6dc9f2c ;  /* 0xb6dc9f2c00047882 */ /* 0x000fe20000000000 */
[----:B------:R-:W-:Y:S02]  /*4b30*/  UMOV UR5, 0x3f76db6d ;  /* 0x3f76db6d00057882 */ /* 0x000fe40000000000 */
[-C--:B------:R-:W-:Y:S02]  /*4b40*/  DFMA R10, R10, -R18.reuse, 1 ;  /* 0x3ff000000a0a742b */ /* 0x080fe40000000812 */
[----:B------:R-:W-:Y:S02]  /*4b50*/  DFMA R8, R18, -R18, R8 ;  /* 0x800000121208722b */ /* 0x000fe40000000008 */
[----:B------:R-:W-:Y:S01]  /*4b60*/  DFMA R20, R4, R20, UR4 ;  /* 0x0000000404147e2b */ /* 0x000fe20008000014 */
[----:B------:R-:W-:Y:S01]  /*4b70*/  UMOV UR4, 0x3333329c ;  /* 0x3333329c00047882 */ /* 0x000fe20000000000 */
[----:B------:R-:W-:-:S02]  /*4b80*/  UMOV UR5, 0x3f933333 ;  /* 0x3f93333300057882 */ /* 0x000fc40000000000 */
[----:B------:R-:W-:-:S04]  /*4b90*/  DFMA R10, R12, R10, R12 ;  /* 0x0000000a0c0a722b */ /* 0x000fc8000000000c */
[----:B------:R-:W-:Y:S01]  /*4ba0*/  DFMA R20, R4, R20, UR4 ;  /* 0x0000000404147e2b */ /* 0x000fe20008000014 */
[----:B------:R-:W-:Y:S01]  /*4bb0*/  UMOV UR4, 0x55555555 ;  /* 0x5555555500047882 */ /* 0x000fe20000000000 */
[----:B------:R-:W-:Y:S02]  /*4bc0*/  UMOV UR5, 0x3fb55555 ;  /* 0x3fb5555500057882 */ /* 0x000fe40000000000 */
[----:B------:R-:W-:Y:S02]  /*4bd0*/  DFMA R8, R10, R8, R18 ;  /* 0x000000080a08722b */ /* 0x000fe40000000012 */
[----:B------:R-:W-:Y:S02]  /*4be0*/  DMUL R10, RZ, |R50| ;  /* 0x40000032ff0a7228 */ /* 0x000fe40000000000 */
[----:B------:R-:W-:Y:S01]  /*4bf0*/  DFMA R20, R4, R20, UR4 ;  /* 0x0000000404147e2b */ /* 0x000fe20008000014 */
[----:B------:R-:W-:Y:S01]  /*4c00*/  UMOV UR4, 0x33145c07 ;  /* 0x33145c0700047882 */ /* 0x000fe20000000000 */
[----:B------:R-:W-:-:S04]  /*4c10*/  UMOV UR5, 0x3ca1a626 ;  /* 0x3ca1a62600057882 */ /* 0x000fc80000000000 */
[----:B------:R-:W-:Y:S02]  /*4c20*/  VIADD R9, R9, 0x100000 ;  /* 0x0010000009097836 */ /* 0x000fe40000000000 */
[----:B------:R-:W-:-:S08]  /*4c30*/  DMUL R20, R4, R20 ;  /* 0x0000001404147228 */ /* 0x000fd00000000000 */
[----:B------:R-:W-:-:S10]  /*4c40*/  DFMA R20, R8, R20, R8 ;  /* 0x000000140814722b */ /* 0x000fd40000000008 */
[----:B------:R-:W-:Y:S02]  /*4c50*/  FSEL R10, R10, R20, !P0 ;  /* 0x000000140a0a7208 */ /* 0x000fe40004000000 */
[----:B------:R-:W-:Y:S02]  /*4c60*/  FSEL R11, R11, R21, !P0 ;  /* 0x000000150b0b7208 */ /* 0x000fe40004000000 */
[----:B------:R-:W-:-:S04]  /*4c70*/  ISETP.GE.AND P0, PT, R5, RZ, PT ;  /* 0x000000ff0500720c */ /* 0x000fc80003f06270 */
[----:B------:R-:W-:-:S10]  /*4c80*/  DMUL R8, R10, +INF ;  /* 0x7ff000000a087828 */ /* 0x000fd40000000000 */
[----:B------:R-:W-:Y:S02]  /*4c90*/  FSEL R8, R8, R10, !P0 ;  /* 0x0000000a08087208 */ /* 0x000fe40004000000 */
[----:B------:R-:W-:Y:S02]  /*4ca0*/  FSEL R9, R9, R11, !P0 ;  /* 0x0000000b09097208 */ /* 0x000fe40004000000 */
[----:B------:R-:W-:-:S04]  /*4cb0*/  ISETP.GE.AND P0, PT, R51, RZ, PT ;  /* 0x000000ff3300720c */ /* 0x000fc80003f06270 */
[----:B------:R-:W-:Y:S01]  /*4cc0*/  DADD R4, R8, -UR4 ;  /* 0x8000000408047e29 */ /* 0x000fe20008000000 */
[----:B------:R-:W-:Y:S01]  /*4cd0*/  UMOV UR4, 0x54442d18 ;  /* 0x54442d1800047882 */ /* 0x000fe20000000000 */
[----:B------:R-:W-:-:S06]  /*4ce0*/  UMOV UR5, 0x400921fb ;  /* 0x400921fb00057882 */ /* 0x000fcc0000000000 */
[----:B------:R-:W-:-:S10]  /*4cf0*/  DADD R4, -R4, UR4 ;  /* 0x0000000404047e29 */ /* 0x000fd40008000100 */
[----:B------:R-:W-:Y:S02]  /*4d00*/  FSEL R40, R4, R8, !P0 ;  /* 0x0000000804287208 */ /* 0x000fe40004000000 */
[----:B------:R-:W-:-:S07]  /*4d10*/  FSEL R41, R5, R9, !P0 ;  /* 0x0000000905297208 */ /* 0x000fce0004000000 */
.L_x_139:
[----:B------:R-:W-:Y:S05]  /*4d20*/  BSYNC.RECONVERGENT B0 ;  /* 0x0000000000007941 */ /* 0x000fea0003800200 */
.L_x_137:
[----:B------:R-:W0:Y:S01]  /*4d30*/  LDC.64 R4, c[0x0][0x3c0] ;  /* 0x0000f000ff047b82 */ /* 0x000e220000000a00 */
[----:B------:R-:W-:Y:S02]  /*4d40*/  CS2R R36, SRZ ;  /* 0x0000000000247805 */ /* 0x000fe4000001ff00 */
[----:B0-----:R-:W-:Y:S01]  /*4d50*/  ISETP.GE.AND P0, PT, R5, 0x1, PT ;  /* 0x000000010500780c */ /* 0x001fe20003f06270 */
        /* <DEDUP_REMOVED lines=16> */
[----:B--2---:R-:W-:Y:S05]  /*4e60*/  CALL.REL.NOINC `($_Z11fluctuationP7double2S0_S0_PdS1_dddiiiii$__internal_accurate_pow) ;  /* 0x0000001400cc7944 */ /* 0x004fea0003c00000 */
[----:B------:R-:W-:Y:S05]  /*4e70*/  BSYNC.RECONVERGENT B0 ;  /* 0x0000000000007941 */ /* 0x000fea0003800200 */
.L_x_141:
[----:B------:R-:W0:Y:S01]  /*4e80*/  LDC R12, c[0x0][0x3c4] ;  /* 0x0000f100ff0c7b82 */ /* 0x000e220000000800 */
[----:B------:R-:W-:Y:S01]  /*4e90*/  DADD R8, -RZ, -R14 ;  /* 0x00000000ff087229 */ /* 0x000fe2000000090e */
[----:B------:R-:W1:Y:S01]  /*4ea0*/  LDCU UR4, c[0x0][0x3cc] ;  /* 0x00007980ff0477ac */ /* 0x000e620008000800 */
[----:B------:R-:W-:Y:S01]  /*4eb0*/  ISETP.GE.AND P3, PT, R29, RZ, PT ;  /* 0x000000ff1d00720c */ /* 0x000fe20003f66270 */
[C-C-:B------:R-:W-:Y:S01]  /*4ec0*/  DADD R10, R26.reuse, R28.reuse ;  /* 0x000000001a0a7229 */ /* 0x140fe2000000001c */
[----:B------:R-:W-:Y:S01]  /*4ed0*/  ISETP.GE.AND P2, PT, R27, RZ, PT ;  /* 0x000000ff1b00720c */ /* 0x000fe20003f46270 */
[----:B------:R-:W-:Y:S01]  /*4ee0*/  DADD R38, R26, R28 ;  /* 0x000000001a267229 */ /* 0x000fe2000000001c */
[----:B------:R-:W-:Y:S01]  /*4ef0*/  LOP3.LUT R52, R29, 0x7fffffff, RZ, 0xc0, !PT ;  /* 0x7fffffff1d347812 */ /* 0x000fe200078ec0ff */
[----:B------:R-:W-:Y:S01]  /*4f00*/  IMAD.MOV.U32 R45, RZ, RZ, RZ ;  /* 0x000000ffff2d7224 */ /* 0x000fe200078e00ff */
        /* <DEDUP_REMOVED lines=9> */
[----:B------:R-:W-:Y:S02]  /*4fa0*/  SEL R49, R27, RZ, P1 ;  /* 0x000000ff1b317207 */ /* 0x000fe40000800000 */
[C---:B0-----:R-:W-:Y:S01]  /*4fb0*/  ISETP.GE.U32.AND P0, PT, R12.reuse, 0x4, PT ;  /* 0x000000040c00780c */ /* 0x041fe20003f06070 */
[----:B-1----:R-:W-:Y:S01]  /*4fc0*/  IMAD R46, R12, UR4, RZ ;  /* 0x000000040c2e7c24 */ /* 0x002fe2000f8e02ff */
[----:B------:R-:W-:-:S11]  /*4fd0*/  @!P3 LOP3.LUT R49, R49, 0x7ff00000, RZ, 0xfc, !PT ;  /* 0x7ff000003131b812 */ /* 0x000fd600078efcff */
[----:B------:R-:W-:Y:S05]  /*4fe0*/  @!P0 BRA `(.L_x_142) ;  /* 0x00000004004c8947 */ /* 0x000fea0003800000 */
[----:B------:R-:W-:Y:S01]  /*4ff0*/  DSETP.NEU.AND P3, PT, R26, RZ, PT ;  /* 0x000000ff1a00722a */ /* 0x000fe20003f6d000 */
[----:B------:R-:W-:Y:S01]  /*5000*/  ISETP.NE.U32.AND P0, PT, R16, RZ, PT ;  /* 0x000000ff1000720c */ /* 0x000fe20003f05070 */
[----:B------:R-:W0:Y:S01]  /*5010*/  LDCU UR5, c[0x0][0x3c0] ;  /* 0x00007800ff0577ac */ /* 0x000e220008000800 */
[----:B------:R-:W-:Y:S01]  /*5020*/  SEL R8, RZ, 0xffffffff, !P1 ;  /* 0xffffffffff087807 */ /* 0x000fe20004800000 */
[----:B------:R-:W-:Y:S01]  /*5030*/  BSSY.RECONVERGENT B0, `(.L_x_142) ;  /* 0x000004e000007945 */ /* 0x000fe20003800200 */
[----:B------:R-:W-:Y:S01]  /*5040*/  ISETP.NE.AND.EX P0, PT, R18, -0x80000000, PT, P0 ;  /* 0x800000001200780c */ /* 0x000fe20003f05300 */
[----:B------:R-:W-:Y:S01]  /*5050*/  IMAD.MOV.U32 R56, RZ, RZ, RZ ;  /* 0x000000ffff387224 */ /* 0x000fe200078e00ff */
[----:B------:R-:W-:Y:S02]  /*5060*/  ISETP.NE.AND P5, PT, R52, 0x3fe00000, PT ;  /* 0x3fe000003400780c */ /* 0x000fe40003fa5270 */
[----:B------:R-:W-:Y:S02]  /*5070*/  CS2R R28, SRZ ;  /* 0x00000000001c7805 */ /* 0x000fe4000001ff00 */
[----:B------:R-:W-:-:S02]  /*5080*/  ISETP.NE.AND P4, PT, R0, 0x7ff00000, PT ;  /* 0x7ff000000000780c */ /* 0x000fc40003f85270 */
[----:B------:R-:W-:Y:S02]  /*5090*/  FSEL R11, R49, R44, !P3 ;  /* 0x0000002c310b7208 */ /* 0x000fe40005800000 */
[----:B------:R-:W-:Y:S02]  /*50a0*/  LOP3.LUT R45, R12, 0x7ffffffc, RZ, 0xc0, !PT ;  /* 0x7ffffffc0c2d7812 */ /* 0x000fe400078ec0ff */
[----:B------:R-:W-:Y:S01]  /*50b0*/  @P3 SEL R8, RZ, 0xffffffff, P0 ;  /* 0xffffffffff083807 */ /* 0x000fe20000000000 */
[----:B------:R-:W-:Y:S02]  /*50c0*/  DSETP.NAN.AND P0, PT, R26, R26, PT ;  /* 0x0000001a1a00722a */ /* 0x000fe40003f08000 */
[----:B------:R-:W-:Y:S01]  /*50d0*/  IMAD.MOV R57, RZ, RZ, -R45 ;  /* 0x000000ffff397224 */ /* 0x000fe200078e0a2d */
[----:B------:R-:W-:Y:S01]  /*50e0*/  LOP3.LUT R9, R8, 0x1, RZ, 0xc0, !PT ;  /* 0x0000000108097812 */ /* 0x000fe200078ec0ff */
[----:B------:R-:W-:Y:S02]  /*50f0*/  VIADD R8, R47, 0x80000000 ;  /* 0x800000002f087836 */ /* 0x000fe40000000000 */
[----:B0-----:R-:W-:Y:S01]  /*5100*/  IMAD R23, R46, UR5, R23 ;  /* 0x000000052e177c24 */ /* 0x001fe2000f8e0217 */
[----:B------:R-:W-:-:S02]  /*5110*/  ISETP.NE.U32.AND P6, PT, R9, 0x1, PT ;  /* 0x000000010900780c */ /* 0x000fc40003fc5070 */
[-C--:B------:R-:W-:Y:S01]  /*5120*/  SEL R8, R8, R47.reuse, P5 ;  /* 0x0000002f08087207 */ /* 0x080fe20002800000 */
[C---:B------:R-:W-:Y:S01]  /*5130*/  DSETP.NEU.AND P5, PT, |R26|.reuse, +INF , PT ;  /* 0x7ff000001a00742a */ /* 0x040fe20003fad200 */
[----:B------:R-:W-:Y:S01]  /*5140*/  FSEL R9, R19, RZ, P3 ;  /* 0x000000ff13097208 */ /* 0x000fe20001800000 */
[----:B------:R-:W-:Y:S01]  /*5150*/  VIADD R48, R23, UR38 ;  /* 0x0000002617307c36 */ /* 0x000fe20008000000 */
[----:B------:R-:W-:Y:S02]  /*5160*/  SEL R8, R8, R47, !P6 ;  /* 0x0000002f08087207 */ /* 0x000fe40007000000 */
[----:B------:R-:W-:Y:S02]  /*5170*/  @P0 FSEL R11, R11, R39, P4 ;  /* 0x000000270b0b0208 */ /* 0x000fe40002000000 */
[----:B------:R-:W-:Y:S02]  /*5180*/  SEL R8, R8, R47, !P2 ;  /* 0x0000002f08087207 */ /* 0x000fe40005000000 */
[----:B------:R-:W-:Y:S01]  /*5190*/  @P0 FSEL R9, R9, R38, P4 ;  /* 0x0000002609090208 */ /* 0x000fe20002000000 */
[----:B------:R-:W-:Y:S01]  /*51a0*/  DSETP.NEU.AND P0, PT, R26, 1, PT ;  /* 0x3ff000001a00742a */ /* 0x000fe20003f0d000 */
[----:B------:R-:W-:-:S02]  /*51b0*/  @!P4 FSEL R11, R11, R8, P5 ;  /* 0x000000080b0bc208 */ /* 0x000fc40002800000 */
[----:B------:R-:W-:Y:S02]  /*51c0*/  ISETP.NE.AND P2, PT, RZ, UR4, PT ;  /* 0x00000004ff007c0c */ /* 0x000fe4000bf45270 */
[----:B------:R-:W-:Y:S02]  /*51d0*/  @!P4 FSEL R9, R9, RZ, P5 ;  /* 0x000000ff0909c208 */ /* 0x000fe40002800000 */
[----:B------:R-:W-:Y:S02]  /*51e0*/  FSEL R8, R11, 1.875, P2 ;  /* 0x3ff000000b087808 */ /* 0x000fe40001000000 */
[----:B------:R-:W-:Y:S02]  /*51f0*/  FSEL R42, R9, RZ, P2 ;  /* 0x000000ff092a7208 */ /* 0x000fe40001000000 */
[----:B------:R-:W-:Y:S02]  /*5200*/  FSEL R43, R8, 1.875, P0 ;  /* 0x3ff00000082b7808 */ /* 0x000fe40000000000 */
[----:B------:R-:W-:-:S07]  /*5210*/  FSEL R42, R42, RZ, P0 ;  /* 0x000000ff2a2a7208 */ /* 0x000fce0000000000 */
.L_x_143:
[----:B------:R-:W0:Y:S08]  /*5220*/  LDC.64 R20, c[0x0][0x388] ;  /* 0x0000e200ff147b82 */ /* 0x000e300000000a00 */
[----:B------:R-:W1:Y:S01]  /*5230*/  LDC R53, c[0x0][0x3c0] ;  /* 0x0000f000ff357b82 */ /* 0x000e620000000800 */
[----:B0-----:R-:W-:-:S05]  /*5240*/  IMAD.WIDE R20, R48, 0x10, R20 ;  /* 0x0000001030147825 */ /* 0x001fca00078e0214 */
[----:B------:R0:W2:Y:S01]  /*5250*/  LDG.E.128 R8, desc[UR36][R20.64] ;  /* 0x0000002414087981 */ /* 0x0000a2000c1e1d00 */
[----:B------:R-:W-:Y:S01]  /*5260*/  ISETP.NE.AND P0, PT, R56, RZ, PT ;  /* 0x000000ff3800720c */ /* 0x000fe20003f05270 */
[----:B-1----:R-:W-:-:S04]  /*5270*/  IMAD.WIDE R54, R53, 0x10, R20 ;  /* 0x0000001035367825 */ /* 0x002fc800078e0214 */
[----:B------:R-:W-:-:S04]  /*5280*/  IMAD.WIDE R60, R53, 0x10, R54 ;  /* 0x00000010353c7825 */ /* 0x000fc800078e0236 */
[----:B0-----:R-:W-:Y:S01]  /*5290*/  IMAD.WIDE R20, R53, 0x10, R60 ;  /* 0x0000001035147825 */ /* 0x001fe200078e023c */
[C---:B--2---:R-:W-:Y:S02]  /*52a0*/  DMUL R14, R42.reuse, R10 ;  /* 0x0000000a2a0e7228 */ /* 0x044fe40000000000 */
[----:B------:R-:W-:-:S06]  /*52b0*/  DMUL R12, R42, R8 ;  /* 0x000000082a0c7228 */ /* 0x000fcc0000000000 */
[----:B------:R-:W-:Y:S02]  /*52c0*/  DMUL R14, R10, R14 ;  /* 0x0000000e0a0e7228 */ /* 0x000fe40000000000 */
[----:B------:R-:W-:-:S06]  /*52d0*/  DMUL R12, R8, R12 ;  /* 0x0000000c080c7228 */ /* 0x000fcc0000000000 */
[----:B------:R-:W-:-:S08]  /*52e0*/  DMUL R14, R42, R14 ;  /* 0x0000000e2a0e7228 */ /* 0x000fd00000000000 */
[----:B------:R-:W-:-:S07]  /*52f0*/  DFMA R50, R42, R12, R14 ;  /* 0x0000000c2a32722b */ /* 0x000fce000000000e */
[----:B------:R0:W-:Y:S04]  /*5300*/  @!P0 STG.E.64 desc[UR36][R4.64], R50 ;  /* 0x0000003204008986 */ /* 0x0001e8000c101b24 */
[----:B------:R-:W2:Y:S04]  /*5310*/  LDG.E.128 R8, desc[UR36][R54.64] ;  /* 0x0000002436087981 */ /* 0x000ea8000c1e1d00 */
[----:B------:R-:W3:Y:S04]  /*5320*/  LDG.E.128 R12, desc[UR36][R60.64] ;  /* 0x000000243c0c7981 */ /* 0x000ee8000c1e1d00 */
[----:B------:R-:W4:Y:S01]  /*5330*/  LDG.E.128 R20, desc[UR36][R20.64] ;  /* 0x0000002414147981 */ /* 0x000f22000c1e1d00 */
[----:B------:R-:W-:Y:S01]  /*5340*/  VIADD R57, R57, 0x4 ;  /* 0x0000000439397836 */ /* 0x000fe20000000000 */
[----:B------:R-:W-:Y:S01]  /*5350*/  @P0 DFMA R36, R50, 4, R36 ;  /* 0x401000003224082b */ /* 0x000fe20000000024 */
[----:B------:R-:W-:-:S02]  /*5360*/  IMAD R48, R53, 0x4, R48 ;  /* 0x0000000435307824 */ /* 0x000fc400078e0230 */
[----:B------:R-:W-:Y:S01]  /*5370*/  VIADD R56, R56, 0x4 ;  /* 0x0000000438387836 */ /* 0x000fe20000000000 */
[----:B------:R-:W-:Y:S01]  /*5380*/  ISETP.NE.AND P0, PT, R57, RZ, PT ;  /* 0x000000ff3900720c */ /* 0x000fe20003f05270 */
[----:B--2---:R-:W-:-:S08]  /*5390*/  DMUL R58, R42, R10 ;  /* 0x0000000a2a3a7228 */ /* 0x004fd00000000000 */
[----:B------:R-:W-:Y:S02]  /*53a0*/  DMUL R58, R10, R58 ;  /* 0x0000003a0a3a7228 */ /* 0x000fe40000000000 */
[C---:B------:R-:W-:Y:S02]  /*53b0*/  DMUL R10, R42.reuse, R8 ;  /* 0x000000082a0a7228 */ /* 0x040fe40000000000 */
[----:B----4-:R-:W-:-:S04]  /*53c0*/  DMUL R54, R42, R22 ;  /* 0x000000162a367228 */ /* 0x010fc80000000000 */
[----:B------:R-:W-:Y:S02]  /*53d0*/  DMUL R58, R42, R58 ;  /* 0x0000003a2a3a7228 */ /* 0x000fe40000000000 */
[----:B------:R-:W-:Y:S02]  /*53e0*/  DMUL R8, R8, R10 ;  /* 0x0000000a08087228 */ /* 0x000fe40000000000 */
[----:B---3--:R-:W-:Y:S02]  /*53f0*/  DMUL R10, R42, R14 ;  /* 0x0000000e2a0a7228 */ /* 0x008fe40000000000 */
[----:B------:R-:W-:-:S04]  /*5400*/  DMUL R54, R22, R54 ;  /* 0x0000003616367228 */ /* 0x000fc80000000000 */
[----:B------:R-:W-:Y:S02]  /*5410*/  DFMA R8, R42, R8, R58 ;  /* 0x000000082a08722b */ /* 0x000fe4000000003a */
[----:B------:R-:W-:Y:S02]  /*5420*/  DMUL R14, R14, R10 ;  /* 0x0000000a0e0e7228 */ /* 0x000fe40000000000 */
[C---:B------:R-:W-:Y:S02]  /*5430*/  DMUL R10, R42.reuse, R20 ;  /* 0x000000142a0a7228 */ /* 0x040fe40000000000 */
[C---:B------:R-:W-:Y:S02]  /*5440*/  DMUL R54, R42.reuse, R54 ;  /* 0x000000362a367228 */ /* 0x040fe40000000000 */
[----:B------:R-:W-:Y:S02]  /*5450*/  DFMA R8, -RZ, R8, 2 ;  /* 0x40000000ff08742b */ /* 0x000fe40000000108 */
[----:B------:R-:W-:-:S02]  /*5460*/  DMUL R14, R42, R14 ;  /* 0x0000000e2a0e7228 */ /* 0x000fc40000000000 */
[----:B------:R-:W-:Y:S02]  /*5470*/  DMUL R20, R20, R10 ;  /* 0x0000000a14147228 */ /* 0x000fe40000000000 */
[----:B------:R-:W-:Y:S02]  /*5480*/  DMUL R10, R42, R12 ;  /* 0x0000000c2a0a7228 */ /* 0x000fe40000000000 */
[----:B------:R-:W-:-:S04]  /*5490*/  DADD R8, R8, R28 ;  /* 0x0000000008087229 */ /* 0x000fc8000000001c */
[----:B------:R-:W-:Y:S02]  /*54a0*/  DFMA R20, R42, R20, R54 ;  /* 0x000000142a14722b */ /* 0x000fe40000000036 */
[----:B------:R-:W-:-:S06]  /*54b0*/  DMUL R10, R12, R10 ;  /* 0x0000000a0c0a7228 */ /* 0x000fcc0000000000 */
[----:B------:R-:W-:Y:S02]  /*54c0*/  DFMA R20, -RZ, R20, 2 ;  /* 0x40000000ff14742b */ /* 0x000fe40000000114 */
[----:B------:R-:W-:-:S06]  /*54d0*/  DFMA R10, R42, R10, R14 ;  /* 0x0000000a2a0a722b */ /* 0x000fcc000000000e */
[----:B------:R-:W-:Y:S02]  /*54e0*/  DADD R28, R8, R20 ;  /* 0x00000000081c7229 */ /* 0x000fe40000000014 */
[----:B------:R-:W-:Y:S01]  /*54f0*/  DFMA R36, R10, 4, R36 ;  /* 0x401000000a24782b */ /* 0x000fe20000000024 */
[----:B0-----:R-:W-:Y:S10]  /*5500*/  @P0 BRA `(.L_x_143) ;  /* 0xfffffffc00440947 */ /* 0x001ff4000383ffff */
[----:B------:R-:W-:Y:S05]  /*5510*/  BSYNC.RECONVERGENT B0 ;  /* 0x0000000000007941 */ /* 0x000fea0003800200 */
.L_x_142:
[----:B------:R-:W0:Y:S02]  /*5520*/  LDCU UR4, c[0x0][0x3c4] ;  /* 0x00007880ff0477ac */ /* 0x000e240008000800 */
[----:B0-----:R-:W-:-:S09]  /*5530*/  ULOP3.LUT UP0, UR4, UR4, 0x3, URZ, 0xc0, !UPT ;  /* 0x0000000304047892 */ /* 0x001fd2000f80c0ff */
[----:B------:R-:W-:Y:S05]  /*5540*/  BRA.U !UP0, `(.L_x_144) ;  /* 0x0000000108f47547 */ /* 0x000fea000b800000 */
[C---:B------:R-:W-:Y:S01]  /*5550*/  DSETP.NEU.AND P2, PT, R26.reuse, RZ, PT ;  /* 0x000000ff1a00722a */ /* 0x040fe20003f4d000 */
[----:B------:R-:W-:Y:S01]  /*5560*/  ISETP.NE.U32.AND P0, PT, R16, RZ, PT ;  /* 0x000000ff1000720c */ /* 0x000fe20003f05070 */
[----:B------:R-:W-:Y:S01]  /*5570*/  DSETP.NAN.AND P3, PT, R26, R26, PT ;  /* 0x0000001a1a00722a */ /* 0x000fe20003f68000 */
[----:B------:R-:W0:Y:S01]  /*5580*/  LDCU UR5, c[0x0][0x3cc] ;  /* 0x00007980ff0577ac */ /* 0x000e220008000800 */
[----:B------:R-:W-:Y:S01]  /*5590*/  SEL R8, RZ, 0xffffffff, !P1 ;  /* 0xffffffffff087807 */ /* 0x000fe20004800000 */
[----:B------:R-:W-:Y:S01]  /*55a0*/  VIADD R10, R47, 0x80000000 ;  /* 0x800000002f0a7836 */ /* 0x000fe20000000000 */
[----:B------:R-:W-:Y:S01]  /*55b0*/  ISETP.NE.AND.EX P0, PT, R18, -0x80000000, PT, P0 ;  /* 0x800000001200780c */ /* 0x000fe20003f05300 */
[----:B------:R-:W1:Y:S01]  /*55c0*/  LDCU UR6, c[0x0][0x3c0] ;  /* 0x00007800ff0677ac */ /* 0x000e620008000800 */
[----:B------:R-:W-:Y:S01]  /*55d0*/  ISETP.GE.AND P4, PT, R27, RZ, PT ;  /* 0x000000ff1b00720c */ /* 0x000fe20003f86270 */
[----:B------:R-:W-:Y:S01]  /*55e0*/  IMAD.IADD R46, R46, 0x1, R45 ;  /* 0x000000012e2e7824 */ /* 0x000fe200078e022d */
[----:B------:R-:W-:Y:S01]  /*55f0*/  ISETP.NE.AND P1, PT, R52, 0x3fe00000, PT ;  /* 0x3fe000003400780c */ /* 0x000fe20003f25270 */
[----:B------:R-:W-:Y:S01]  /*5600*/  UIADD3 UR4, UPT, UPT, -UR4, URZ, URZ ;  /* 0x000000ff04047290 */ /* 0x000fe2000fffe1ff */
[----:B------:R-:W-:Y:S01]  /*5610*/  FSEL R19, R19, RZ, P2 ;  /* 0x000000ff13137208 */ /* 0x000fe20001000000 */
[----:B------:R-:W-:Y:S01]  /*5620*/  BSSY.RECONVERGENT B0, `(.L_x_144) ;  /* 0x000002f000007945 */ /* 0x000fe20003800200 */
[----:B------:R-:W-:-:S02]  /*5630*/  @P2 SEL R8, RZ, 0xffffffff, P0 ;  /* 0xffffffffff082807 */ /* 0x000fc40000000000 */
[----:B------:R-:W-:Y:S01]  /*5640*/  ISETP.NE.AND P0, PT, R0, 0x7ff00000, PT ;  /* 0x7ff000000000780c */ /* 0x000fe20003f05270 */
[----:B------:R-:W-:Y:S01]  /*5650*/  IMAD.U32 R0, RZ, RZ, UR4 ;  /* 0x00000004ff007e24 */ /* 0x000fe2000f8e00ff */
[----:B------:R-:W-:Y:S02]  /*5660*/  LOP3.LUT R8, R8, 0x1, RZ, 0xc0, !PT ;  /* 0x0000000108087812 */ /* 0x000fe400078ec0ff */
[----:B------:R-:W-:Y:S01]  /*5670*/  SEL R10, R10, R47, P1 ;  /* 0x0000002f0a0a7207 */ /* 0x000fe20000800000 */
[----:B------:R-:W-:Y:S01]  /*5680*/  DSETP.NEU.AND P1, PT, |R26|, +INF , PT ;  /* 0x7ff000001a00742a */ /* 0x000fe20003f2d200 */
[----:B------:R-:W-:Y:S02]  /*5690*/  ISETP.NE.U32.AND P5, PT, R8, 0x1, PT ;  /* 0x000000010800780c */ /* 0x000fe40003fa5070 */
[----:B------:R-:W-:Y:S01]  /*56a0*/  FSEL R44, R49, R44, !P2 ;  /* 0x0000002c312c7208 */ /* 0x000fe20005000000 */
[----:B-1----:R-:W-:Y:S01]  /*56b0*/  IMAD R21, R46, UR6, R17 ;  /* 0x000000062e157c24 */ /* 0x002fe2000f8e0211 */
[----:B------:R-:W-:-:S02]  /*56c0*/  @P3 FSEL R19, R19, R38, P0 ;  /* 0x0000002613133208 */ /* 0x000fc40000000000 */
[----:B------:R-:W-:Y:S02]  /*56d0*/  @!P4 SEL R47, R10, R47, !P5 ;  /* 0x0000002f0a2fc207 */ /* 0x000fe40006800000 */
[----:B------:R-:W-:Y:S02]  /*56e0*/  @P3 FSEL R44, R44, R39, P0 ;  /* 0x000000272c2c3208 */ /* 0x000fe40000000000 */
[----:B0-----:R-:W-:Y:S02]  /*56f0*/  ISETP.NE.AND P2, PT, RZ, UR5, PT ;  /* 0x00000005ff007c0c */ /* 0x001fe4000bf45270 */
[----:B------:R-:W-:Y:S02]  /*5700*/  @!P0 FSEL R19, R19, RZ, P1 ;  /* 0x000000ff13138208 */ /* 0x000fe40000800000 */
[----:B------:R-:W-:Y:S01]  /*5710*/  @!P0 FSEL R44, R44, R47, P1 ;  /* 0x0000002f2c2c8208 */ /* 0x000fe20000800000 */
[----:B------:R-:W-:Y:S01]  /*5720*/  DSETP.NEU.AND P0, PT, R26, 1, PT ;  /* 0x3ff000001a00742a */ /* 0x000fe20003f0d000 */
[----:B------:R-:W-:-:S02]  /*5730*/  FSEL R19, R19, RZ, P2 ;  /* 0x000000ff13137208 */ /* 0x000fc40001000000 */
[----:B------:R-:W-:-:S03]  /*5740*/  FSEL R44, R44, 1.875, P2 ;  /* 0x3ff000002c2c7808 */ /* 0x000fc60001000000 */
[----:B------:R-:W-:Y:S02]  /*5750*/  FSEL R18, R19, RZ, P0 ;  /* 0x000000ff13127208 */ /* 0x000fe40000000000 */
[----:B------:R-:W-:-:S07]  /*5760*/  FSEL R19, R44, 1.875, P0 ;  /* 0x3ff000002c137808 */ /* 0x000fce0000000000 */
.L_x_148:
[----:B0-----:R-:W0:Y:S02]  /*5770*/  LDC.64 R8, c[0x0][0x388] ;  /* 0x0000e200ff087b82 */ /* 0x001e240000000a00 */
[----:B0-----:R-:W-:-:S06]  /*5780*/  IMAD.WIDE R8, R21, 0x10, R8 ;  /* 0x0000001015087825 */ /* 0x001fcc00078e0208 */
[----:B------:R-:W2:Y:S01]  /*5790*/  LDG.E.128 R8, desc[UR36][R8.64] ;  /* 0x0000002408087981 */ /* 0x000ea2000c1e1d00 */
[----:B------:R-:W-:Y:S01]  /*57a0*/  ISETP.NE.AND P0, PT, R45, RZ, PT ;  /* 0x000000ff2d00720c */ /* 0x000fe20003f05270 */
[----:B------:R-:W-:Y:S01]  /*57b0*/  VIADD R0, R0, 0x1 ;  /* 0x0000000100007836 */ /* 0x000fe20000000000 */
[----:B------:R-:W-:Y:S04]  /*57c0*/  BSSY.RECONVERGENT B1, `(.L_x_145) ;  /* 0x0000010000017945 */ /* 0x000fe80003800200 */
[----:B------:R-:W-:Y:S01]  /*57d0*/  ISETP.NE.AND P1, PT, R0, RZ, PT ;  /* 0x000000ff0000720c */ /* 0x000fe20003f25270 */
[C---:B--2---:R-:W-:Y:S02]  /*57e0*/  DMUL R14, R18.reuse, R10 ;  /* 0x0000000a120e7228 */ /* 0x044fe40000000000 */
[----:B------:R-:W-:-:S06]  /*57f0*/  DMUL R12, R18, R8 ;  /* 0x00000008120c7228 */ /* 0x000fcc0000000000 */
[----:B------:R-:W-:Y:S02]  /*5800*/  DMUL R14, R10, R14 ;  /* 0x0000000e0a0e7228 */ /* 0x000fe40000000000 */
[----:B------:R-:W-:-:S06]  /*5810*/  DMUL R12, R8, R12 ;  /* 0x0000000c080c7228 */ /* 0x000fcc0000000000 */
[----:B------:R-:W-:-:S08]  /*5820*/  DMUL R14, R18, R14 ;  /* 0x0000000e120e7228 */ /* 0x000fd00000000000 */
[----:B------:R-:W-:Y:S01]  /*5830*/  DFMA R12, R18, R12, R14 ;  /* 0x0000000c120c722b */ /* 0x000fe2000000000e */
[----:B------:R-:W-:Y:S10]  /*5840*/  @!P0 BRA `(.L_x_146) ;  /* 0x0000000000188947 */ /* 0x000ff40003800000 */
[----:B------:R-:W-:-:S04]  /*5850*/  LOP3.LUT R8, R45, 0x1, RZ, 0xc0, !PT ;  /* 0x000000012d087812 */ /* 0x000fc800078ec0ff */
[----:B------:R-:W-:-:S13]  /*5860*/  ISETP.NE.U32.AND P0, PT, R8, 0x1, PT ;  /* 0x000000010800780c */ /* 0x000fda0003f05070 */
[----:B------:R-:W-:Y:S02]  /*5870*/  @!P0 DFMA R8, -RZ, R12, 2 ;  /* 0x40000000ff08842b */ /* 0x000fe4000000010c */
[----:B------:R-:W-:-:S06]  /*5880*/  @P0 DFMA R36, R12, 4, R36 ;  /* 0x401000000c24082b */ /* 0x000fcc0000000024 */
[----:B------:R-:W-:Y:S01]  /*5890*/  @!P0 DADD R28, R28, R8 ;  /* 0x000000001c1c8229 */ /* 0x000fe20000000008 */
[----:B------:R-:W-:Y:S10]  /*58a0*/  BRA `(.L_x_147) ;  /* 0x0000000000047947 */ /* 0x000ff40003800000 */
.L_x_146:
[----:B------:R0:W-:Y:S02]  /*58b0*/  STG.E.64 desc[UR36][R4.64], R12 ;  /* 0x0000000c04007986 */ /* 0x0001e4000c101b24 */
.L_x_147:
[----:B------:R-:W-:Y:S05]  /*58c0*/  BSYNC.RECONVERGENT B1 ;  /* 0x0000000000017941 */ /* 0x000fea0003800200 */
.L_x_145:
[----:B------:R-:W1:Y:S01]  /*58d0*/  LDCU UR4, c[0x0][0x3c0] ;  /* 0x00007800ff0477ac */ /* 0x000e620008000800 */
[----:B------:R-:W-:Y:S02]  /*58e0*/  VIADD R45, R45, 0x1 ;  /* 0x000000012d2d7836 */ /* 0x000fe40000000000 */
[----:B-1----:R-:W-:Y:S01]  /*58f0*/  VIADD R21, R21, UR4 ;  /* 0x0000000415157c36 */ /* 0x002fe20008000000 */
[----:B------:R-:W-:Y:S06]  /*5900*/  @P1 BRA `(.L_x_148) ;  /* 0xfffffffc00981947 */ /* 0x000fec000383ffff */
[----:B------:R-:W-:Y:S05]  /*5910*/  BSYNC.RECONVERGENT B0 ;  /* 0x0000000000007941 */ /* 0x000fea0003800200 */
.L_x_144:
[----:B------:R-:W-:-:S11]  /*5920*/  DADD R36, R36, R28 ;  /* 0x0000000024247229 */ /* 0x000fd6000000001c */
.L_x_140:
[----:B------:R-:W3:Y:S01]  /*5930*/  LDG.E.64 R8, desc[UR36][R4.64] ;  /* 0x0000002404087981 */ /* 0x000ee2000c1e1b00 */
[----:B------:R-:W-:Y:S01]  /*5940*/  UMOV UR4, 0xce20d722 ;  /* 0xce20d72200047882 */ /* 0x000fe20000000000 */
[----:B------:R-:W-:Y:S01]  /*5950*/  UMOV UR5, 0x3fb45f57 ;  /* 0x3fb45f5700057882 */ /* 0x000fe20000000000 */
[----:B------:R-:W-:Y:S01]  /*5960*/  DSETP.NEU.AND P0, PT, |R40|, +INF , PT ;  /* 0x7ff000002800742a */ /* 0x000fe20003f0d200 */
[----:B------:R-:W-:-:S13]  /*5970*/  BSSY.RECONVERGENT B0, `(.L_x_149) ;  /* 0x000001a000007945 */ /* 0x000fda0003800200 */
[----:B------:R-:W-:Y:S01]  /*5980*/  @!P0 IMAD.MOV.U32 R0, RZ, RZ, RZ ;  /* 0x000000ffff008224 */ /* 0x000fe200078e00ff */
[----:B---3--:R-:W-:-:S08]  /*5990*/  DADD R36, R36, R8 ;  /* 0x0000000024247229 */ /* 0x008fd00000000008 */
[----:B------:R-:W-:-:S08]  /*59a0*/  DMUL R36, R36, UR4 ;  /* 0x0000000424247c28 */ /* 0x000fd00008000000 */
[----:B------:R-:W-:Y:S02]  /*59b0*/  DMUL R36, R6, R36 ;  /* 0x0000002406247228 */ /* 0x000fe40000000000 */
[----:B------:R-:W-:-:S06]  /*59c0*/  @!P0 DMUL R6, RZ, R40 ;  /* 0x00000028ff068228 */ /* 0x000fcc0000000000 */
[----:B------:R-:W-:Y:S01]  /*59d0*/  DMUL R32, R32, R36 ;  /* 0x0000002420207228 */ /* 0x000fe20000000000 */
[----:B------:R-:W-:Y:S10]  /*59e0*/  @!P0 BRA `(.L_x_150) ;  /* 0x0000000000488947 */ /* 0x000ff40003800000 */
[----:B------:R-:W-:Y:S01]  /*59f0*/  UMOV UR4, 0x6dc9c883 ;  /* 0x6dc9c88300047882 */ /* 0x000fe20000000000 */
[----:B------:R-:W-:Y:S01]  /*5a00*/  UMOV UR5, 0x3fe45f30 ;  /* 0x3fe45f3000057882 */ /* 0x000fe20000000000 */
[C---:B------:R-:W-:Y:S02]  /*5a10*/  DSETP.GE.AND P0, PT, |R40|.reuse, 2.14748364800000000000e+09, PT ;  /* 0x41e000002800742a */ /* 0x040fe40003f06200 */
[----:B------:R-:W-:Y:S01]  /*5a20*/  DMUL R8, R40, UR4 ;  /* 0x0000000428087c28 */ /* 0x000fe20008000000 */
[----:B------:R-:W-:Y:S01]  /*5a30*/  UMOV UR4, 0x54442d18 ;  /* 0x54442d1800047882 */ /* 0x000fe20000000000 */
[----:B------:R-:W-:-:S04]  /*5a40*/  UMOV UR5, 0x3ff921fb ;  /* 0x3ff921fb00057882 */ /* 0x000fc80000000000 */
[----:B------:R-:W1:Y:S08]  /*5a50*/  F2I.F64 R0, R8 ;  /* 0x0000000800007311 */ /* 0x000e700000301100 */
[----:B-1----:R-:W1:Y:S02]  /*5a60*/  I2F.F64 R6, R0 ;  /* 0x0000000000067312 */ /* 0x002e640000201c00 */
[----:B-1----:R-:W-:Y:S01]  /*5a70*/  DFMA R10, R6, -UR4, R40 ;  /* 0x80000004060a7c2b */ /* 0x002fe20008000028 */
[----:B------:R-:W-:Y:S01]  /*5a80*/  UMOV UR4, 0x33145c00 ;  /* 0x33145c0000047882 */ /* 0x000fe20000000000 */
[----:B------:R-:W-:-:S06]  /*5a90*/  UMOV UR5, 0x3c91a626 ;  /* 0x3c91a62600057882 */ /* 0x000fcc0000000000 */
[----:B------:R-:W-:Y:S01]  /*5aa0*/  DFMA R10, R6, -UR4, R10 ;  /* 0x80000004060a7c2b */ /* 0x000fe2000800000a */
[----:B------:R-:W-:Y:S01]  /*5ab0*/  UMOV UR4, 0x252049c0 ;  /* 0x252049c000047882 */ /* 0x000fe20000000000 */
[----:B------:R-:W-:-:S06]  /*5ac0*/  UMOV UR5, 0x397b839a ;  /* 0x397b839a00057882 */ /* 0x000fcc0000000000 */
[----:B------:R-:W-:Y:S01]  /*5ad0*/  DFMA R6, R6, -UR4, R10 ;  /* 0x8000000406067c2b */ /* 0x000fe2000800000a */
[----:B------:R-:W-:Y:S10]  /*5ae0*/  @!P0 BRA `(.L_x_150) ;  /* 0x0000000000088947 */ /* 0x000ff40003800000 */
[----:B0-----:R-:W-:-:S07]  /*5af0*/  MOV R12, 0x5b10 ;  /* 0x00005b10000c7802 */ /* 0x001fce0000000f00 */
[----:B--2---:R-:W-:Y:S05]  /*5b00*/  CALL.REL.NOINC `($_Z11fluctuationP7double2S0_S0_PdS1_dddiiiii$__internal_trig_reduction_slowpathd) ;  /* 0x0000001400647944 */ /* 0x004fea0003c00000 */
.L_x_150:
[----:B------:R-:W-:Y:S05]  /*5b10*/  BSYNC.RECONVERGENT B0 ;  /* 0x0000000000007941 */ /* 0x000fea0003800200 */
.L_x_149:
[----:B------:R-:W1:Y:S01]  /*5b20*/  LDCU.64 UR4, c[0x4][0x1f0] ;  /* 0x01003e00ff0477ac */ /* 0x000e620008000a00 */
[----:B------:R-:W-:-:S05]  /*5b30*/  IMAD.SHL.U32 R8, R0, 0x40, RZ ;  /* 0x0000004000087824 */ /* 0x000fca00078e00ff */
[----:B------:R-:W-:-:S04]  /*5b40*/  LOP3.LUT R8, R8, 0x40, RZ, 0xc0, !PT ;  /* 0x0000004008087812 */ /* 0x000fc800078ec0ff */
[----:B-1----:R-:W-:-:S05]  /*5b50*/  IADD3 R18, P0, PT, R8, UR4, RZ ;  /* 0x0000000408127c10 */ /* 0x002fca000ff1e0ff */
[----:B------:R-:W-:Y:S01]  /*5b60*/  IMAD.X R19, RZ, RZ, UR5, P0 ;  /* 0x00000005ff137e24 */ /* 0x000fe200080e06ff */
[----:B------:R-:W-:Y:S01]  /*5b70*/  LOP3.LUT R16, R0, 0x1, RZ, 0xc0, !PT ;  /* 0x0000000100107812 */ /* 0x000fe200078ec0ff */
[----:B------:R-:W-:Y:S01]  /*5b80*/  IMAD.MOV.U32 R28, RZ, RZ, 0x20fd8164 ;  /* 0x20fd8164ff1c7424 */ /* 0x000fe200078e00ff */
[----:B------:R-:W-:Y:S01]  /*5b90*/  DMUL R26, R6, R6 ;  /* 0x00000006061a7228 */ /* 0x000fe20000000000 */
[----:B------:R-:W1:Y:S01]  /*5ba0*/  LDCU.64 UR4, c[0x0][0x3b0] ;  /* 0x00007600ff0477ac */ /* 0x000e620008000a00 */
[----:B------:R-:W3:Y:S04]  /*5bb0*/  LDG.E.128.CONSTANT R20, desc[UR36][R18.64] ;  /* 0x0000002412147981 */ /* 0x000ee8000c1e9d00 */
[----:B0-2---:R-:W2:Y:S04]  /*5bc0*/  LDG.E.128.CONSTANT R12, desc[UR36][R18.64+0x10] ;  /* 0x00001024120c7981 */ /* 0x005ea8000c1e9d00 */
[----:B------:R-:W4:Y:S01]  /*5bd0*/  LDG.E.128.CONSTANT R8, desc[UR36][R18.64+0x20] ;  /* 0x0000202412087981 */ /* 0x000f22000c1e9d00 */
[----:B------:R-:W-:Y:S01]  /*5be0*/  ISETP.NE.U32.AND P0, PT, R16, 0x1, PT ;  /* 0x000000011000780c */ /* 0x000fe20003f05070 */
[----:B------:R-:W-:Y:S01]  /*5bf0*/  IMAD.MOV.U32 R16, RZ, RZ, 0x3da8ff83 ;  /* 0x3da8ff83ff107424 */ /* 0x000fe200078e00ff */
[----:B------:R-:W-:Y:S02]  /*5c00*/  BSSY.RECONVERGENT B1, `(.L_x_151) ;  /* 0x0000028000017945 */ /* 0x000fe40003800200 */
[----:B------:R-:W-:-:S02]  /*5c10*/  FSEL R28, R28, -8.06006814911005101289e+34, !P0 ;  /* 0xf9785eba1c1c7808 */ /* 0x000fc40004000000 */
[----:B------:R-:W-:-:S06]  /*5c20*/  FSEL R29, -R16, 0.11223486810922622681, !P0 ;  /* 0x3de5db65101d7808 */ /* 0x000fcc0004000100 */
[----:B---3--:R-:W-:-:S08]  /*5c30*/  DFMA R20, R26, R28, R20 ;  /* 0x0000001c1a14722b */ /* 0x008fd00000000014 */
[----:B------:R-:W-:-:S08]  /*5c40*/  DFMA R20, R26, R20, R22 ;  /* 0x000000141a14722b */ /* 0x000fd00000000016 */
[----:B--2---:R-:W-:-:S08]  /*5c50*/  DFMA R12, R26, R20, R12 ;  /* 0x000000141a0c722b */ /* 0x004fd0000000000c */
[----:B------:R-:W-:-:S08]  /*5c60*/  DFMA R12, R26, R12, R14 ;  /* 0x0000000c1a0c722b */ /* 0x000fd0000000000e */
[----:B----4-:R-:W-:Y:S01]  /*5c70*/  DFMA R8, R26, R12, R8 ;  /* 0x0000000c1a08722b */ /* 0x010fe20000000008 */
[----:B------:R-:W-:Y:S02]  /*5c80*/  IMAD.MOV.U32 R12, RZ, RZ, 0x0 ;  /* 0x00000000ff0c7424 */ /* 0x000fe400078e00ff */
[----:B------:R-:W-:-:S05]  /*5c90*/  IMAD.MOV.U32 R13, RZ, RZ, 0x40080000 ;  /* 0x40080000ff0d7424 */ /* 0x000fca00078e00ff */
[----:B------:R-:W-:Y:S01]  /*5ca0*/  DFMA R8, R26, R8, R10 ;  /* 0x000000081a08722b */ /* 0x000fe2000000000a */
[----:B------:R-:W0:Y:S01]  /*5cb0*/  MUFU.RCP64H R11, 3 ;  /* 0x40080000000b7908 */ /* 0x000e220000001800 */
[----:B------:R-:W-:-:S06]  /*5cc0*/  IMAD.MOV.U32 R10, RZ, RZ, 0x1 ;  /* 0x00000001ff0a7424 */ /* 0x000fcc00078e00ff */
[----:B------:R-:W-:Y:S02]  /*5cd0*/  DFMA R6, R8, R6, R6 ;  /* 0x000000060806722b */ /* 0x000fe40000000006 */
[----:B------:R-:W-:Y:S02]  /*5ce0*/  DFMA R8, R26, R8, 1 ;  /* 0x3ff000001a08742b */ /* 0x000fe40000000008 */
[----:B0-----:R-:W-:-:S08]  /*5cf0*/  DFMA R14, R10, -R12, 1 ;  /* 0x3ff000000a0e742b */ /* 0x001fd0000000080c */
[----:B------:R-:W-:Y:S02]  /*5d00*/  FSEL R8, R8, R6, !P0 ;  /* 0x0000000608087208 */ /* 0x000fe40004000000 */
[----:B------:R-:W-:Y:S02]  /*5d10*/  FSEL R9, R9, R7, !P0 ;  /* 0x0000000709097208 */ /* 0x000fe40004000000 */
[----:B------:R-:W-:Y:S01]  /*5d20*/  LOP3.LUT P0, RZ, R0, 0x2, RZ, 0xc0, !PT ;  /* 0x0000000200ff7812 */ /* 0x000fe2000780c0ff */
[----:B------:R-:W-:-:S03]  /*5d30*/  DFMA R14, R14, R14, R14 ;  /* 0x0000000e0e0e722b */ /* 0x000fc6000000000e */
[----:B------:R-:W-:-:S05]  /*5d40*/  DADD R6, RZ, -R8 ;  /* 0x00000000ff067229 */ /* 0x000fca0000000808 */
[----:B------:R-:W-:-:S05]  /*5d50*/  DFMA R14, R10, R14, R10 ;  /* 0x0000000e0a0e722b */ /* 0x000fca000000000a */
[----:B------:R-:W-:Y:S02]  /*5d60*/  FSEL R6, R8, R6, !P0 ;  /* 0x0000000608067208 */ /* 0x000fe40004000000 */
[----:B------:R-:W-:Y:S01]  /*5d70*/  FSEL R7, R9, R7, !P0 ;  /* 0x0000000709077208 */ /* 0x000fe20004000000 */
[----:B------:R-:W-:-:S05]  /*5d80*/  DFMA R12, R14, -R12, 1 ;  /* 0x3ff000000e0c742b */ /* 0x000fca000000080c */
[----:B------:R-:W-:-:S03]  /*5d90*/  DMUL R32, R32, R6 ;  /* 0x0000000620207228 */ /* 0x000fc60000000000 */
[----:B------:R-:W-:-:S05]  /*5da0*/  DFMA R12, R14, R12, R14 ;  /* 0x0000000c0e0c722b */ /* 0x000fca000000000e */
[----:B------:R-:W-:-:S08]  /*5db0*/  DMUL R32, R6, R32 ;  /* 0x0000002006207228 */ /* 0x000fd00000000000 */
[----:B-1----:R-:W-:-:S08]  /*5dc0*/  DMUL R38, R32, UR4 ;  /* 0x0000000420267c28 */ /* 0x002fd00008000000 */
        /* <DEDUP_REMOVED lines=11> */
.L_x_152:
[----:B------:R-:W-:Y:S05]  /*5e80*/  BSYNC.RECONVERGENT B1 ;  /* 0x0000000000017941 */ /* 0x000fea0003800200 */
.L_x_151:
[----:B------:R0:W-:Y:S01]  /*5e90*/  STG.E.64 desc[UR36][R4.64], R50 ;  /* 0x0000003204007986 */ /* 0x0001e2000c101b24 */
[----:B------:R-:W1:Y:S01]  /*5ea0*/  LDC R0, c[0x0][0x3c0] ;  /* 0x0000f000ff007b82 */ /* 0x000e620000000800 */
[----:B------:R-:W1:Y:S02]  /*5eb0*/  LDCU.64 UR4, c[0x0][0x3c8] ;  /* 0x00007900ff0477ac */ /* 0x000e640008000a00 */
[----:B------:R-:W2:Y:S05]  /*5ec0*/  LDG.E.64 R24, desc[UR36][R24.64] ;  /* 0x0000002418187981 */ /* 0x000eaa000c1e1b00 */
[----:B------:R-:W3:Y:S01]  /*5ed0*/  LDC.64 R6, c[0x0][0x398] ;  /* 0x0000e600ff067b82 */ /* 0x000ee20000000a00 */
[----:B-1----:R-:W-:-:S04]  /*5ee0*/  IMAD R17, R0, UR5, R17 ;  /* 0x0000000500117c24 */ /* 0x002fc8000f8e0211 */
[----:B---3--:R-:W-:-:S05]  /*5ef0*/  IMAD.WIDE R6, R17, 0x8, R6 ;  /* 0x0000000811067825 */ /* 0x008fca00078e0206 */
[----:B--2---:R1:W-:Y:S04]  /*5f00*/  STG.E.64 desc[UR36][R6.64], R24 ;  /* 0x0000001806007986 */ /* 0x0043e8000c101b24 */
[----:B------:R-:W2:Y:S01]  /*5f10*/  LDG.E.64 R30, desc[UR36][R30.64] ;  /* 0x000000241e1e7981 */ /* 0x000ea2000c1e1b00 */
[----:B------:R-:W-:-:S04]  /*5f20*/  IMAD R15, R0, UR4, RZ ;  /* 0x00000004000f7c24 */ /* 0x000fc8000f8e02ff */
[----:B------:R-:W-:-:S05]  /*5f30*/  IMAD.WIDE R8, R15, 0x8, R6 ;  /* 0x000000080f087825 */ /* 0x000fca00078e0206 */
[----:B--2---:R-:W-:Y:S04]  /*5f40*/  STG.E.64 desc[UR36][R8.64], R30 ;  /* 0x0000001e08007986 */ /* 0x004fe8000c101b24 */
[----:B------:R-:W2:Y:S01]  /*5f50*/  LDG.E.64 R34, desc[UR36][R34.64] ;  /* 0x0000002422227981 */ /* 0x000ea2000c1e1b00 */
[----:B------:R-:W-:-:S05]  /*5f60*/  IMAD.WIDE R10, R15, 0x8, R8 ;  /* 0x000000080f0a7825 */ /* 0x000fca00078e0208 */
[----:B--2---:R-:W-:Y:S04]  /*5f70*/  STG.E.64 desc[UR36][R10.64], R34 ;  /* 0x000000220a007986 */ /* 0x004fe8000c101b24 */
[----:B------:R-:W2:Y:S01]  /*5f80*/  LDG.E.64 R2, desc[UR36][R2.64] ;  /* 0x0000002402027981 */ /* 0x000ea2000c1e1b00 */
[----:B------:R-:W-:-:S05]  /*5f90*/  IMAD.WIDE R12, R15, 0x8, R10 ;  /* 0x000000080f0c7825 */ /* 0x000fca00078e020a */
[----:B--2---:R-:W-:Y:S04]  /*5fa0*/  STG.E.64 desc[UR36][R12.64], R2 ;  /* 0x000000020c007986 */ /* 0x004fe8000c101b24 */
[----:B0-----:R-:W2:Y:S01]  /*5fb0*/  LDG.E.64 R4, desc[UR36][R4.64] ;  /* 0x0000002404047981 */ /* 0x001ea2000c1e1b00 */
[----:B-1----:R-:W-:-:S05]  /*5fc0*/  IMAD.WIDE R6, R15, 0x8, R12 ;  /* 0x000000080f067825 */ /* 0x002fca00078e020c */
[----:B--2---:R-:W-:Y:S01]  /*5fd0*/  STG.E.64 desc[UR36][R6.64], R4 ;  /* 0x0000000406007986 */ /* 0x004fe2000c101b24 */
[----:B------:R-:W-:Y:S05]  /*5fe0*/  EXIT ;  /* 0x000000000000794d */ /* 0x000fea0003800000 */
        .weak           $__internal_3_$__cuda_sm20_div_rn_f64_full
        .type           $__internal_3_$__cuda_sm20_div_rn_f64_full,@function
        .size           $__internal_3_$__cuda_sm20_div_rn_f64_full,($_Z11fluctuationP7double2S0_S0_PdS1_dddiiiii$__internal_accurate_pow - $__internal_3_$__cuda_sm20_div_rn_f64_full)
$__internal_3_$__cuda_sm20_div_rn_f64_full:
[C---:B------:R-:W-:Y:S01]  /*5ff0*/  FSETP.GEU.AND P0, PT, |R39|.reuse, 1.469367938527859385e-39, PT ;  /* 0x001000002700780b */ /* 0x040fe20003f0e200 */
[----:B------:R-:W-:Y:S01]  /*6000*/  IMAD.MOV.U32 R22, RZ, RZ, 0x1ca00000 ;  /* 0x1ca00000ff167424 */ /* 0x000fe200078e00ff */
[----:B------:R-:W-:Y:S01]  /*6010*/  LOP3.LUT R13, R39, 0x7ff00000, RZ, 0xc0, !PT ;  /* 0x7ff00000270d7812 */ /* 0x000fe200078ec0ff */
[----:B------:R-:W-:Y:S01]  /*6020*/  IMAD.MOV.U32 R44, RZ, RZ, R46 ;  /* 0x000000ffff2c7224 */ /* 0x000fe200078e002e */
[C---:B------:R-:W-:Y:S01]  /*6030*/  LOP3.LUT R50, R45.reuse, 0x7ff00000, RZ, 0xc0, !PT ;  /* 0x7ff000002d327812 */ /* 0x040fe200078ec0ff */
[----:B------:R-:W-:Y:S01]  /*6040*/  IMAD.MOV.U32 R58, RZ, RZ, 0x1 ;  /* 0x00000001ff3a7424 */ /* 0x000fe200078e00ff */
[----:B------:R-:W-:Y:S01]  /*6050*/  LOP3.LUT R47, R45, 0x800fffff, RZ, 0xc0, !PT ;  /* 0x800fffff2d2f7812 */ /* 0x000fe200078ec0ff */
[----:B------:R-:W-:Y:S03]  /*6060*/  BSSY.RECONVERGENT B0, `(.L_x_153) ;  /* 0x0000051000007945 */ /* 0x000fe60003800200 */
[----:B------:R-:W-:-:S03]  /*6070*/  LOP3.LUT R47, R47, 0x3ff00000, RZ, 0xfc, !PT ;  /* 0x3ff000002f2f7812 */ /* 0x000fc600078efcff */
[----:B------:R-:W-:-:S04]  /*6080*/  @!P0 LOP3.LUT R36, R45, 0x7ff00000, RZ, 0xc0, !PT ;  /* 0x7ff000002d248812 */ /* 0x000fc800078ec0ff */
[----:B------:R-:W-:-:S04]  /*6090*/  @!P0 ISETP.GE.U32.AND P1, PT, R13, R36, PT ;  /* 0x000000240d00820c */ /* 0x000fc80003f26070 */
[C---:B------:R-:W-:Y:S02]  /*60a0*/  @!P0 SEL R51, R22.reuse, 0x63400000, !P1 ;  /* 0x6340000016338807 */ /* 0x040fe40004800000 */
[----:B------:R-:W-:Y:S02]  /*60b0*/  ISETP.GE.U32.AND P1, PT, R13, R50, PT ;  /* 0x000000320d00720c */ /* 0x000fe40003f26070 */
[--C-:B------:R-:W-:Y:S02]  /*60c0*/  @!P0 LOP3.LUT R36, R51, 0x80000000, R39.reuse, 0xf8, !PT ;  /* 0x8000000033248812 */ /* 0x100fe400078ef827 */
[----:B------:R-:W-:Y:S02]  /*60d0*/  SEL R37, R22, 0x63400000, !P1 ;  /* 0x6340000016257807 */ /* 0x000fe40004800000 */
[----:B------:R-:W-:Y:S02]  /*60e0*/  FSETP.GEU.AND P1, PT, |R45|, 1.469367938527859385e-39, PT ;  /* 0x001000002d00780b */ /* 0x000fe40003f2e200 */
[----:B------:R-:W-:-:S11]  /*60f0*/  LOP3.LUT R37, R37, 0x800fffff, R39, 0xf8, !PT ;  /* 0x800fffff25257812 */ /* 0x000fd600078ef827 */
[----:B------:R-:W-:-:S06]  /*6100*/  @!P1 DMUL R46, R44, 8.98846567431157953865e+307 ;  /* 0x7fe000002c2e9828 */ /* 0x000fcc0000000000 */
[----:B------:R-:W0:Y:S02]  /*6110*/  MUFU.RCP64H R59, R47 ;  /* 0x0000002f003b7308 */ /* 0x000e240000001800 */
[----:B0-----:R-:W-:-:S08]  /*6120*/  DFMA R48, R58, -R46, 1 ;  /* 0x3ff000003a30742b */ /* 0x001fd0000000082e */
[----:B------:R-:W-:-:S08]  /*6130*/  DFMA R48, R48, R48, R48 ;  /* 0x000000303030722b */ /* 0x000fd00000000030 */
[----:B------:R-:W-:Y:S01]  /*6140*/  DFMA R48, R58, R48, R58 ;  /* 0x000000303a30722b */ /* 0x000fe2000000003a */
[----:B------:R-:W-:Y:S01]  /*6150*/  @!P0 LOP3.LUT R59, R36, 0x100000, RZ, 0xfc, !PT ;  /* 0x00100000243b8812 */ /* 0x000fe200078efcff */
[----:B------:R-:W-:Y:S02]  /*6160*/  IMAD.MOV.U32 R36, RZ, RZ, R38 ;  /* 0x000000ffff247224 */ /* 0x000fe400078e0026 */
[----:B------:R-:W-:-:S04]  /*6170*/  @!P0 IMAD.MOV.U32 R58, RZ, RZ, RZ ;  /* 0x000000ffff3a8224 */ /* 0x000fc800078e00ff */
[----:B------:R-:W-:Y:S02]  /*6180*/  DFMA R60, R48, -R46, 1 ;  /* 0x3ff00000303c742b */ /* 0x000fe4000000082e */
[----:B------:R-:W-:-:S06]  /*6190*/  @!P0 DFMA R36, R36, 2, -R58 ;  /* 0x400000002424882b */ /* 0x000fcc000000083a */
[----:B------:R-:W-:-:S08]  /*61a0*/  DFMA R60, R48, R60, R48 ;  /* 0x0000003c303c722b */ /* 0x000fd00000000030 */
[----:B------:R-:W-:-:S08]  /*61b0*/  DMUL R58, R60, R36 ;  /* 0x000000243c3a7228 */ /* 0x000fd00000000000 */
[----:B------:R-:W-:-:S08]  /*61c0*/  DFMA R48, R58, -R46, R36 ;  /* 0x8000002e3a30722b */ /* 0x000fd00000000024 */
[----:B------:R-:W-:Y:S01]  /*61d0*/  DFMA R48, R60, R48, R58 ;  /* 0x000000303c30722b */ /* 0x000fe2000000003a */
[----:B------:R-:W-:Y:S01]  /*61e0*/  IMAD.MOV.U32 R58, RZ, RZ, R13 ;  /* 0x000000ffff3a7224 */ /* 0x000fe200078e000d */
[----:B------:R-:W-:Y:S01]  /*61f0*/  @!P0 LOP3.LUT R58, R37, 0x7ff00000, RZ, 0xc0, !PT ;  /* 0x7ff00000253a8812 */ /* 0x000fe200078ec0ff */
[----:B------:R-:W-:Y:S01]  /*6200*/  IMAD.MOV.U32 R59, RZ, RZ, R50 ;  /* 0x000000ffff3b7224 */ /* 0x000fe200078e0032 */
[----:B------:R-:W-:-:S03]  /*6210*/  @!P1 LOP3.LUT R59, R47, 0x7ff00000, RZ, 0xc0, !PT ;  /* 0x7ff000002f3b9812 */ /* 0x000fc600078ec0ff */
[----:B------:R-:W-:Y:S02]  /*6220*/  VIADD R50, R58, 0xffffffff ;  /* 0xffffffff3a327836 */ /* 0x000fe40000000000 */
[----:B------:R-:W-:-:S03]  /*6230*/  VIADD R51, R59, 0xffffffff ;  /* 0xffffffff3b337836 */ /* 0x000fc60000000000 */
[----:B------:R-:W-:-:S04]  /*6240*/  ISETP.GT.U32.AND P0, PT, R50, 0x7feffffe, PT ;  /* 0x7feffffe3200780c */ /* 0x000fc80003f04070 */
[----:B------:R-:W-:-:S13]  /*6250*/  ISETP.GT.U32.OR P0, PT, R51, 0x7feffffe, P0 ;  /* 0x7feffffe3300780c */ /* 0x000fda0000704470 */
[----:B------:R-:W-:Y:S05]  /*6260*/  @P0 BRA `(.L_x_154) ;  /* 0x00000000006c0947 */ /* 0x000fea0003800000 */
[----:B------:R-:W-:-:S04]  /*6270*/  LOP3.LUT R38, R45, 0x7ff00000, RZ, 0xc0, !PT ;  /* 0x7ff000002d267812 */ /* 0x000fc800078ec0ff */
[CC--:B------:R-:W-:Y:S02]  /*6280*/  VIADDMNMX R39, R13.reuse, -R38.reuse, 0xb9600000, !PT ;  /* 0xb96000000d277446 */ /* 0x0c0fe40007800926 */
[----:B------:R-:W-:Y:S01]  /*6290*/  ISETP.GE.U32.AND P0, PT, R13, R38, PT ;  /* 0x000000260d00720c */ /* 0x000fe20003f06070 */
[----:B------:R-:W-:Y:S01]  /*62a0*/  IMAD.MOV.U32 R38, RZ, RZ, RZ ;  /* 0x000000ffff267224 */ /* 0x000fe200078e00ff */
[----:B------:R-:W-:Y:S02]  /*62b0*/  VIMNMX R13, PT, PT, R39, 0x46a00000, PT ;  /* 0x46a00000270d7848 */ /* 0x000fe40003fe0100 */
[----:B------:R-:W-:-:S05]  /*62c0*/  SEL R22, R22, 0x63400000, !P0 ;  /* 0x6340000016167807 */ /* 0x000fca0004000000 */
[----:B------:R-:W-:-:S04]  /*62d0*/  IMAD.IADD R13, R13, 0x1, -R22 ;  /* 0x000000010d0d7824 */ /* 0x000fc800078e0a16 */
[----:B------:R-:W-:-:S06]  /*62e0*/  VIADD R39, R13, 0x7fe00000 ;  /* 0x7fe000000d277836 */ /* 0x000fcc0000000000 */
[----:B------:R-:W-:-:S10]  /*62f0*/  DMUL R50, R48, R38 ;  /* 0x0000002630327228 */ /* 0x000fd40000000000 */
[----:B------:R-:W-:-:S13]  /*6300*/  FSETP.GTU.AND P0, PT, |R51|, 1.469367938527859385e-39, PT ;  /* 0x001000003300780b */ /* 0x000fda0003f0c200 */
[----:B------:R-:W-:Y:S05]  /*6310*/  @P0 BRA `(.L_x_155) ;  /* 0x0000000000940947 */ /* 0x000fea0003800000 */
[----:B------:R-:W-:Y:S01]  /*6320*/  DFMA R36, R48, -R46, R36 ;  /* 0x8000002e3024722b */ /* 0x000fe20000000024 */
[----:B------:R-:W-:-:S09]  /*6330*/  IMAD.MOV.U32 R38, RZ, RZ, RZ ;  /* 0x000000ffff267224 */ /* 0x000fd200078e00ff */
[C---:B------:R-:W-:Y:S02]  /*6340*/  FSETP.NEU.AND P0, PT, R37.reuse, RZ, PT ;  /* 0x000000ff2500720b */ /* 0x040fe40003f0d000 */
[----:B------:R-:W-:-:S04]  /*6350*/  LOP3.LUT R44, R37, 0x80000000, R45, 0x48, !PT ;  /* 0x80000000252c7812 */ /* 0x000fc800078e482d */
[----:B------:R-:W-:-:S07]  /*6360*/  LOP3.LUT R39, R44, R39, RZ, 0xfc, !PT ;  /* 0x000000272c277212 */ /* 0x000fce00078efcff */
[----:B------:R-:W-:Y:S05]  /*6370*/  @!P0 BRA `(.L_x_155) ;  /* 0x00000000007c8947 */ /* 0x000fea0003800000 */
[----:B------:R-:W-:Y:S01]  /*6380*/  IMAD.MOV R37, RZ, RZ, -R13 ;  /* 0x000000ffff257224 */ /* 0x000fe200078e0a0d */
[----:B------:R-:W-:Y:S01]  /*6390*/  IADD3 R13, PT, PT, -R13, -0x43300000, RZ ;  /* 0xbcd000000d0d7810 */ /* 0x000fe20007ffe1ff */
[----:B------:R-:W-:-:S06]  /*63a0*/  IMAD.MOV.U32 R36, RZ, RZ, RZ ;  /* 0x000000ffff247224 */ /* 0x000fcc00078e00ff */
[----:B------:R-:W-:Y:S02]  /*63b0*/  DFMA R36, R50, -R36, R48 ;  /* 0x800000243224722b */ /* 0x000fe40000000030 */
[----:B------:R-:W-:-:S08]  /*63c0*/  DMUL.RP R48, R48, R38 ;  /* 0x0000002630307228 */ /* 0x000fd00000008000 */
[----:B------:R-:W-:Y:S02]  /*63d0*/  FSETP.NEU.AND P0, PT, |R37|, R13, PT ;  /* 0x0000000d2500720b */ /* 0x000fe40003f0d200 */
[----:B------:R-:W-:Y:S02]  /*63e0*/  LOP3.LUT R13, R49, R44, RZ, 0x3c, !PT ;  /* 0x0000002c310d7212 */ /* 0x000fe400078e3cff */
[----:B------:R-:W-:Y:S02]  /*63f0*/  FSEL R50, R48, R50, !P0 ;  /* 0x0000003230327208 */ /* 0x000fe40004000000 */
[----:B------:R-:W-:Y:S01]  /*6400*/  FSEL R51, R13, R51, !P0 ;  /* 0x000000330d337208 */ /* 0x000fe20004000000 */
[----:B------:R-:W-:Y:S06]  /*6410*/  BRA `(.L_x_155) ;  /* 0x0000000000547947 */ /* 0x000fec0003800000 */
.L_x_154:
[----:B------:R-:W-:-:S14]  /*6420*/  DSETP.NAN.AND P0, PT, R38, R38, PT ;  /* 0x000000262600722a */ /* 0x000fdc0003f08000 */
[----:B------:R-:W-:Y:S05]  /*6430*/  @P0 BRA `(.L_x_156) ;  /* 0x0000000000440947 */ /* 0x000fea0003800000 */
[----:B------:R-:W-:-:S14]  /*6440*/  DSETP.NAN.AND P0, PT, R44, R44, PT ;  /* 0x0000002c2c00722a */ /* 0x000fdc0003f08000 */
[----:B------:R-:W-:Y:S05]  /*6450*/  @P0 BRA `(.L_x_157) ;  /* 0x0000000000300947 */ /* 0x000fea0003800000 */
[----:B------:R-:W-:Y:S01]  /*6460*/  ISETP.NE.AND P0, PT, R58, R59, PT ;  /* 0x0000003b3a00720c */ /* 0x000fe20003f05270 */
[----:B------:R-:W-:Y:S02]  /*6470*/  IMAD.MOV.U32 R50, RZ, RZ, 0x0 ;  /* 0x00000000ff327424 */ /* 0x000fe400078e00ff */
[----:B------:R-:W-:-:S10]  /*6480*/  IMAD.MOV.U32 R51, RZ, RZ, -0x80000 ;  /* 0xfff80000ff337424 */ /* 0x000fd400078e00ff */
[----:B------:R-:W-:Y:S05]  /*6490*/  @!P0 BRA `(.L_x_155) ;  /* 0x0000000000348947 */ /* 0x000fea0003800000 */
[----:B------:R-:W-:Y:S02]  /*64a0*/  ISETP.NE.AND P0, PT, R58, 0x7ff00000, PT ;  /* 0x7ff000003a00780c */ /* 0x000fe40003f05270 */
[----:B------:R-:W-:Y:S02]  /*64b0*/  LOP3.LUT R51, R39, 0x80000000, R45, 0x48, !PT ;  /* 0x8000000027337812 */ /* 0x000fe400078e482d */
[----:B------:R-:W-:-:S13]  /*64c0*/  ISETP.EQ.OR P0, PT, R59, RZ, !P0 ;  /* 0x000000ff3b00720c */ /* 0x000fda0004702670 */
[----:B------:R-:W-:Y:S01]  /*64d0*/  @P0 LOP3.LUT R13, R51, 0x7ff00000, RZ, 0xfc, !PT ;  /* 0x7ff00000330d0812 */ /* 0x000fe200078efcff */
[----:B------:R-:W-:Y:S02]  /*64e0*/  @!P0 IMAD.MOV.U32 R50, RZ, RZ, RZ ;  /* 0x000000ffff328224 */ /* 0x000fe400078e00ff */
[----:B------:R-:W-:Y:S02]  /*64f0*/  @P0 IMAD.MOV.U32 R50, RZ, RZ, RZ ;  /* 0x000000ffff320224 */ /* 0x000fe400078e00ff */
[----:B------:R-:W-:Y:S01]  /*6500*/  @P0 IMAD.MOV.U32 R51, RZ, RZ, R13 ;  /* 0x000000ffff330224 */ /* 0x000fe200078e000d */
[----:B------:R-:W-:Y:S06]  /*6510*/  BRA `(.L_x_155) ;  /* 0x0000000000147947 */ /* 0x000fec0003800000 */
.L_x_157:
[----:B------:R-:W-:Y:S01]  /*6520*/  LOP3.LUT R51, R45, 0x80000, RZ, 0xfc, !PT ;  /* 0x000800002d337812 */ /* 0x000fe200078efcff */
[----:B------:R-:W-:Y:S01]  /*6530*/  IMAD.MOV.U32 R50, RZ, RZ, R44 ;  /* 0x000000ffff327224 */ /* 0x000fe200078e002c */
[----:B------:R-:W-:Y:S06]  /*6540*/  BRA `(.L_x_155) ;  /* 0x0000000000087947 */ /* 0x000fec0003800000 */
.L_x_156:
[----:B------:R-:W-:Y:S01]  /*6550*/  LOP3.LUT R51, R39, 0x80000, RZ, 0xfc, !PT ;  /* 0x0008000027337812 */ /* 0x000fe200078efcff */
[----:B------:R-:W-:-:S07]  /*6560*/  IMAD.MOV.U32 R50, RZ, RZ, R38 ;  /* 0x000000ffff327224 */ /* 0x000fce00078e0026 */
.L_x_155:
[----:B------:R-:W-:Y:S05]  /*6570*/  BSYNC.RECONVERGENT B0 ;  /* 0x0000000000007941 */ /* 0x000fea0003800200 */
.L_x_153:
[----:B------:R-:W-:-:S04]  /*6580*/  IMAD.MOV.U32 R13, RZ, RZ, 0x0 ;  /* 0x00000000ff0d7424 */ /* 0x000fc800078e00ff */
[----:B------:R-:W-:Y:S05]  /*6590*/  RET.REL.NODEC R12 `(_Z11fluctuationP7double2S0_S0_PdS1_dddiiiii) ;  /* 0xffffff980c987950 */ /* 0x000fea0003c3ffff */
        .type           $_Z11fluctuationP7double2S0_S0_PdS1_dddiiiii$__internal_accurate_pow,@function
        .size           $_Z11fluctuationP7double2S0_S0_PdS1_dddiiiii$__internal_accurate_pow,($_Z11fluctuationP7double2S0_S0_PdS1_dddiiiii$__internal_trig_reduction_slowpathd - $_Z11fluctuationP7double2S0_S0_PdS1_dddiiiii$__internal_accurate_pow)
$_Z11fluctuationP7double2S0_S0_PdS1_dddiiiii$__internal_accurate_pow:
[----:B------:R-:W-:Y:S01]  /*65a0*/  ISETP.GT.U32.AND P0, PT, R45, 0xfffff, PT ;  /* 0x000fffff2d00780c */ /* 0x000fe20003f04070 */
[----:B------:R-:W-:Y:S01]  /*65b0*/  IMAD.MOV.U32 R8, RZ, RZ, R44 ;  /* 0x000000ffff087224 */ /* 0x000fe200078e002c */
[--C-:B------:R-:W-:Y:S01]  /*65c0*/  SHF.R.U32.HI R59, RZ, 0x14, R45.reuse ;  /* 0x00000014ff3b7819 */ /* 0x100fe2000001162d */
[--C-:B------:R-:W-:Y:S01]  /*65d0*/  IMAD.MOV.U32 R9, RZ, RZ, R45.reuse ;  /* 0x000000ffff097224 */ /* 0x100fe200078e002d */
[----:B------:R-:W-:Y:S01]  /*65e0*/  UMOV UR6, 0x7d2cafe2 ;  /* 0x7d2cafe200067882 */ /* 0x000fe20000000000 */
[----:B------:R-:W-:Y:S01]  /*65f0*/  IMAD.MOV.U32 R10, RZ, RZ, R45 ;  /* 0x000000ffff0a7224 */ /* 0x000fe200078e002d */
[----:B------:R-:W-:Y:S01]  /*6600*/  UMOV UR7, 0x3eb0f5ff ;  /* 0x3eb0f5ff00077882 */ /* 0x000fe20000000000 */
[----:B------:R-:W-:Y:S01]  /*6610*/  UMOV UR8, 0x3b39803f ;  /* 0x3b39803f00087882 */ /* 0x000fe20000000000 */
[----:B------:R-:W-:-:S05]  /*6620*/  UMOV UR9, 0x3c7abc9e ;  /* 0x3c7abc9e00097882 */ /* 0x000fca0000000000 */
[----:B------:R-:W-:-:S10]  /*6630*/  @!P0 DMUL R8, R8, 1.80143985094819840000e+16 ;  /* 0x4350000008088828 */ /* 0x000fd40000000000 */
[----:B------:R-:W-:Y:S01]  /*6640*/  @!P0 IMAD.MOV.U32 R10, RZ, RZ, R9 ;  /* 0x000000ffff0a8224 */ /* 0x000fe200078e0009 */
[----:B------:R-:W-:Y:S01]  /*6650*/  @!P0 LEA.HI R59, R9, 0xffffffca, RZ, 0xc ;  /* 0xffffffca093b8811 */ /* 0x000fe200078f60ff */
[----:B------:R-:W-:Y:S02]  /*6660*/  @!P0 IMAD.MOV.U32 R44, RZ, RZ, R8 ;  /* 0x000000ffff2c8224 */ /* 0x000fe400078e0008 */
[----:B------:R-:W-:Y:S01]  /*6670*/  IMAD.MOV.U32 R8, RZ, RZ, RZ ;  /* 0x000000ffff087224 */ /* 0x000fe200078e00ff */
[----:B------:R-:W-:-:S04]  /*6680*/  LOP3.LUT R10, R10, 0x800fffff, RZ, 0xc0, !PT ;  /* 0x800fffff0a0a7812 */ /* 0x000fc800078ec0ff */
[----:B------:R-:W-:-:S04]  /*6690*/  LOP3.LUT R45, R10, 0x3ff00000, RZ, 0xfc, !PT ;  /* 0x3ff000000a2d7812 */ /* 0x000fc800078efcff */
[----:B------:R-:W-:-:S13]  /*66a0*/  ISETP.GE.U32.AND P0, PT, R45, 0x3ff6a09f, PT ;  /* 0x3ff6a09f2d00780c */ /* 0x000fda0003f06070 */
[----:B------:R-:W-:-:S04]  /*66b0*/  @P0 VIADD R9, R45, 0xfff00000 ;  /* 0xfff000002d090836 */ /* 0x000fc80000000000 */
[----:B------:R-:W-:-:S06]  /*66c0*/  @P0 IMAD.MOV.U32 R45, RZ, RZ, R9 ;  /* 0x000000ffff2d0224 */ /* 0x000fcc00078e0009 */
[C---:B------:R-:W-:Y:S02]  /*66d0*/  DADD R10, R44.reuse, 1 ;  /* 0x3ff000002c0a7429 */ /* 0x040fe40000000000 */
[----:B------:R-:W-:-:S04]  /*66e0*/  DADD R44, R44, -1 ;  /* 0xbff000002c2c7429 */ /* 0x000fc80000000000 */
[----:B------:R-:W0:Y:S02]  /*66f0*/  MUFU.RCP64H R9, R11 ;  /* 0x0000000b00097308 */ /* 0x000e240000001800 */
[----:B0-----:R-:W-:-:S08]  /*6700*/  DFMA R20, -R10, R8, 1 ;  /* 0x3ff000000a14742b */ /* 0x001fd00000000108 */
[----:B------:R-:W-:-:S08]  /*6710*/  DFMA R20, R20, R20, R20 ;  /* 0x000000141414722b */ /* 0x000fd00000000014 */
[----:B------:R-:W-:Y:S01]  /*6720*/  DFMA R20, R8, R20, R8 ;  /* 0x000000140814722b */ /* 0x000fe20000000008 */
[----:B------:R-:W-:Y:S02]  /*6730*/  IMAD.MOV.U32 R8, RZ, RZ, 0x41ad3b5a ;  /* 0x41ad3b5aff087424 */ /* 0x000fe400078e00ff */
[----:B------:R-:W-:-:S05]  /*6740*/  IMAD.MOV.U32 R9, RZ, RZ, 0x3ed0f5d2 ;  /* 0x3ed0f5d2ff097424 */ /* 0x000fca00078e00ff */
[----:B------:R-:W-:-:S08]  /*6750*/  DMUL R48, R44, R20 ;  /* 0x000000142c307228 */ /* 0x000fd00000000000 */
[----:B------:R-:W-:-:S08]  /*6760*/  DFMA R48, R44, R20, R48 ;  /* 0x000000142c30722b */ /* 0x000fd00000000030 */
[-C--:B------:R-:W-:Y:S02]  /*6770*/  DMUL R38, R48, R48.reuse ;  /* 0x0000003030267228 */ /* 0x080fe40000000000 */
[----:B------:R-:W-:Y:S02]  /*6780*/  DADD R14, R44, -R48 ;  /* 0x000000002c0e7229 */ /* 0x000fe40000000830 */
[----:B------:R-:W-:-:S04]  /*6790*/  DMUL R10, R48, R48 ;  /* 0x00000030300a7228 */ /* 0x000fc80000000000 */
[----:B------:R-:W-:Y:S01]  /*67a0*/  DFMA R8, R38, UR6, R8 ;  /* 0x0000000626087c2b */ /* 0x000fe20008000008 */
[----:B------:R-:W-:Y:S01]  /*67b0*/  UMOV UR6, 0x75488a3f ;  /* 0x75488a3f00067882 */ /* 0x000fe20000000000 */
[----:B------:R-:W-:Y:S01]  /*67c0*/  UMOV UR7, 0x3ef3b20a ;  /* 0x3ef3b20a00077882 */ /* 0x000fe20000000000 */
[----:B------:R-:W-:-:S05]  /*67d0*/  DADD R14, R14, R14 ;  /* 0x000000000e0e7229 */ /* 0x000fca000000000e */
[----:B------:R-:W-:Y:S01]  /*67e0*/  DFMA R36, R38, R8, UR6 ;  /* 0x0000000626247e2b */ /* 0x000fe20008000008 */
[----:B------:R-:W-:Y:S01]  /*67f0*/  UMOV UR6, 0xe4faecd5 ;  /* 0xe4faecd500067882 */ /* 0x000fe20000000000 */
[----:B------:R-:W-:Y:S01]  /*6800*/  UMOV UR7, 0x3f1745cd ;  /* 0x3f1745cd00077882 */ /* 0x000fe20000000000 */
[----:B------:R-:W-:-:S05]  /*6810*/  DFMA R14, R44, -R48, R14 ;  /* 0x800000302c0e722b */ /* 0x000fca000000000e */
[----:B------:R-:W-:Y:S01]  /*6820*/  DFMA R36, R38, R36, UR6 ;  /* 0x0000000626247e2b */ /* 0x000fe20008000024 */
[----:B------:R-:W-:Y:S01]  /*6830*/  UMOV UR6, 0x258a578b ;  /* 0x258a578b00067882 */ /* 0x000fe20000000000 */
[----:B------:R-:W-:Y:S01]  /*6840*/  UMOV UR7, 0x3f3c71c7 ;  /* 0x3f3c71c700077882 */ /* 0x000fe20000000000 */
[----:B------:R-:W-:-:S05]  /*6850*/  DMUL R14, R20, R14 ;  /* 0x0000000e140e7228 */ /* 0x000fca0000000000 */
[----:B------:R-:W-:Y:S01]  /*6860*/  DFMA R36, R38, R36, UR6 ;  /* 0x0000000626247e2b */ /* 0x000fe20008000024 */
[----:B------:R-:W-:Y:S01]  /*6870*/  UMOV UR6, 0x9242b910 ;  /* 0x9242b91000067882 */ /* 0x000fe20000000000 */
[----:B------:R-:W-:-:S03]  /*6880*/  UMOV UR7, 0x3f624924 ;  /* 0x3f62492400077882 */ /* 0x000fc60000000000 */
[----:B------:R-:W-:Y:S02]  /*6890*/  VIADD R45, R15, 0x100000 ;  /* 0x001000000f2d7836 */ /* 0x000fe40000000000 */
[----:B------:R-:W-:Y:S01]  /*68a0*/  IMAD.MOV.U32 R44, RZ, RZ, R14 ;  /* 0x000000ffff2c7224 */ /* 0x000fe200078e000e */
[----:B------:R-:W-:Y:S01]  /*68b0*/  DFMA R36, R38, R36, UR6 ;  /* 0x0000000626247e2b */ /* 0x000fe20008000024 */
[----:B------:R-:W-:Y:S01]  /*68c0*/  UMOV UR6, 0x99999dfb ;  /* 0x99999dfb00067882 */ /* 0x000fe20000000000 */
[----:B------:R-:W-:-:S06]  /*68d0*/  UMOV UR7, 0x3f899999 ;  /* 0x3f89999900077882 */ /* 0x000fcc0000000000 */
[----:B------:R-:W-:Y:S01]  /*68e0*/  DFMA R36, R38, R36, UR6 ;  /* 0x0000000626247e2b */ /* 0x000fe20008000024 */
[----:B------:R-:W-:Y:S01]  /*68f0*/  UMOV UR6, 0x55555555 ;  /* 0x5555555500067882 */ /* 0x000fe20000000000 */
[----:B------:R-:W-:-:S06]  /*6900*/  UMOV UR7, 0x3fb55555 ;  /* 0x3fb5555500077882 */ /* 0x000fcc0000000000 */
[----:B------:R-:W-:-:S08]  /*6910*/  DFMA R8, R38, R36, UR6 ;  /* 0x0000000626087e2b */ /* 0x000fd00008000024 */
[----:B------:R-:W-:Y:S01]  /*6920*/  DADD R12, -R8, UR6 ;  /* 0x00000006080c7e29 */ /* 0x000fe20008000100 */
[----:B------:R-:W-:Y:S01]  /*6930*/  UMOV UR6, 0xb9e7b0 ;  /* 0x00b9e7b000067882 */ /* 0x000fe20000000000 */
[----:B------:R-:W-:-:S06]  /*6940*/  UMOV UR7, 0x3c46a4cb ;  /* 0x3c46a4cb00077882 */ /* 0x000fcc0000000000 */
[----:B------:R-:W-:Y:S02]  /*6950*/  DFMA R36, R38, R36, R12 ;  /* 0x000000242624722b */ /* 0x000fe4000000000c */
[C---:B------:R-:W-:Y:S02]  /*6960*/  DMUL R12, R48.reuse, R10 ;  /* 0x0000000a300c7228 */ /* 0x040fe40000000000 */
[----:B------:R-:W-:-:S04]  /*6970*/  DFMA R38, R48, R48, -R10 ;  /* 0x000000303026722b */ /* 0x000fc8000000080a */
[----:B------:R-:W-:Y:S01]  /*6980*/  DADD R20, R36, -UR6 ;  /* 0x8000000624147e29 */ /* 0x000fe20008000000 */
[----:B------:R-:W-:Y:S01]  /*6990*/  UMOV UR6, 0x80000000 ;  /* 0x8000000000067882 */ /* 0x000fe20000000000 */
[C---:B------:R-:W-:Y:S01]  /*69a0*/  DFMA R36, R48.reuse, R10, -R12 ;  /* 0x0000000a3024722b */ /* 0x040fe2000000080c */
[----:B------:R-:W-:Y:S01]  /*69b0*/  UMOV UR7, 0x43300000 ;  /* 0x4330000000077882 */ /* 0x000fe20000000000 */
[----:B------:R-:W-:-:S04]  /*69c0*/  DFMA R38, R48, R44, R38 ;  /* 0x0000002c3026722b */ /* 0x000fc80000000026 */
[----:B------:R-:W-:Y:S02]  /*69d0*/  DADD R46, R8, R20 ;  /* 0x00000000082e7229 */ /* 0x000fe40000000014 */
[----:B------:R-:W-:-:S06]  /*69e0*/  DFMA R36, R14, R10, R36 ;  /* 0x0000000a0e24722b */ /* 0x000fcc0000000024 */
[----:B------:R-:W-:Y:S02]  /*69f0*/  DMUL R10, R46, R12 ;  /* 0x0000000c2e0a7228 */ /* 0x000fe40000000000 */
[----:B------:R-:W-:Y:S02]  /*6a00*/  DFMA R36, R48, R38, R36 ;  /* 0x000000263024722b */ /* 0x000fe40000000024 */
[----:B------:R-:W-:-:S04]  /*6a10*/  DADD R38, R8, -R46 ;  /* 0x0000000008267229 */ /* 0x000fc8000000082e */
[----:B------:R-:W-:-:S04]  /*6a20*/  DFMA R8, R46, R12, -R10 ;  /* 0x0000000c2e08722b */ /* 0x000fc8000000080a */
[----:B------:R-:W-:-:S04]  /*6a30*/  DADD R38, R20, R38 ;  /* 0x0000000014267229 */ /* 0x000fc80000000026 */
[----:B------:R-:W-:-:S08]  /*6a40*/  DFMA R8, R46, R36, R8 ;  /* 0x000000242e08722b */ /* 0x000fd00000000008 */
[----:B------:R-:W-:-:S08]  /*6a50*/  DFMA R38, R38, R12, R8 ;  /* 0x0000000c2626722b */ /* 0x000fd00000000008 */
[----:B------:R-:W-:-:S08]  /*6a60*/  DADD R12, R10, R38 ;  /* 0x000000000a0c7229 */ /* 0x000fd00000000026 */
[--C-:B------:R-:W-:Y:S02]  /*6a70*/  DADD R8, R48, R12.reuse ;  /* 0x0000000030087229 */ /* 0x100fe4000000000c */
[----:B------:R-:W-:-:S06]  /*6a80*/  DADD R10, R10, -R12 ;  /* 0x000000000a0a7229 */ /* 0x000fcc000000080c */
[----:B------:R-:W-:Y:S02]  /*6a90*/  DADD R48, R48, -R8 ;  /* 0x0000000030307229 */ /* 0x000fe40000000808 */
[----:B------:R-:W-:-:S06]  /*6aa0*/  DADD R10, R38, R10 ;  /* 0x00000000260a7229 */ /* 0x000fcc000000000a */
[----:B------:R-:W-:Y:S01]  /*6ab0*/  DADD R48, R12, R48 ;  /* 0x000000000c307229 */ /* 0x000fe20000000030 */
[C---:B------:R-:W-:Y:S02]  /*6ac0*/  VIADD R12, R59.reuse, 0xfffffc01 ;  /* 0xfffffc013b0c7836 */ /* 0x040fe40000000000 */
[----:B------:R-:W-:Y:S02]  /*6ad0*/  @P0 VIADD R12, R59, 0xfffffc02 ;  /* 0xfffffc023b0c0836 */ /* 0x000fe40000000000 */
[----:B------:R-:W-:-:S03]  /*6ae0*/  IMAD.MOV.U32 R13, RZ, RZ, 0x43300000 ;  /* 0x43300000ff0d7424 */ /* 0x000fc600078e00ff */
[----:B------:R-:W-:Y:S01]  /*6af0*/  DADD R10, R10, R48 ;  /* 0x000000000a0a7229 */ /* 0x000fe20000000030 */
[----:B------:R-:W-:Y:S01]  /*6b00*/  LOP3.LUT R12, R12, 0x80000000, RZ, 0x3c, !PT ;  /* 0x800000000c0c7812 */ /* 0x000fe200078e3cff */
[----:B------:R-:W-:-:S05]  /*6b10*/  IMAD.MOV.U32 R59, RZ, RZ, R57 ;  /* 0x000000ffff3b7224 */ /* 0x000fca00078e0039 */
[----:B------:R-:W-:Y:S01]  /*6b20*/  DADD R12, R12, -UR6 ;  /* 0x800000060c0c7e29 */ /* 0x000fe20008000000 */
[----:B------:R-:W-:Y:S01]  /*6b30*/  UMOV UR6, 0xfefa39ef ;  /* 0xfefa39ef00067882 */ /* 0x000fe20000000000 */
[----:B------:R-:W-:Y:S01]  /*6b40*/  DADD R20, R14, R10 ;  /* 0x000000000e147229 */ /* 0x000fe2000000000a */
[----:B------:R-:W-:-:S07]  /*6b50*/  UMOV UR7, 0x3fe62e42 ;  /* 0x3fe62e4200077882 */ /* 0x000fce0000000000 */
[----:B------:R-:W-:-:S08]  /*6b60*/  DADD R14, R8, R20 ;  /* 0x00000000080e7229 */ /* 0x000fd00000000014 */
[--C-:B------:R-:W-:Y:S02]  /*6b70*/  DFMA R10, R12, UR6, R14.reuse ;  /* 0x000000060c0a7c2b */ /* 0x100fe4000800000e */
[----:B------:R-:W-:-:S06]  /*6b80*/  DADD R36, R8, -R14 ;  /* 0x0000000008247229 */ /* 0x000fcc000000080e */
[----:B------:R-:W-:Y:S02]  /*6b90*/  DFMA R8, R12, -UR6, R10 ;  /* 0x800000060c087c2b */ /* 0x000fe4000800000a */
[----:B------:R-:W-:Y:S01]  /*6ba0*/  DADD R36, R20, R36 ;  /* 0x0000000014247229 */ /* 0x000fe20000000024 */
[----:B------:R-:W-:Y:S01]  /*6bb0*/  LOP3.LUT R21, R59, 0xff0fffff, RZ, 0xc0, !PT ;  /* 0xff0fffff3b157812 */ /* 0x000fe200078ec0ff */
[----:B------:R-:W-:-:S04]  /*6bc0*/  IMAD.MOV.U32 R20, RZ, RZ, R58 ;  /* 0x000000ffff147224 */ /* 0x000fc800078e003a */
[----:B------:R-:W-:-:S08]  /*6bd0*/  DADD R8, -R14, R8 ;  /* 0x000000000e087229 */ /* 0x000fd00000000108 */
[----:B------:R-:W-:-:S08]  /*6be0*/  DADD R8, R36, -R8 ;  /* 0x0000000024087229 */ /* 0x000fd00000000808 */
[----:B------:R-:W-:Y:S01]  /*6bf0*/  DFMA R12, R12, UR8, R8 ;  /* 0x000000080c0c7c2b */ /* 0x000fe20008000008 */
[----:B------:R-:W-:-:S05]  /*6c00*/  IMAD.SHL.U32 R8, R59, 0x2, RZ ;  /* 0x000000023b087824 */ /* 0x000fca00078e00ff */
[----:B------:R-:W-:Y:S02]  /*6c10*/  ISETP.GT.U32.AND P0, PT, R8, -0x2000001, PT ;  /* 0xfdffffff0800780c */ /* 0x000fe40003f04070 */
[----:B------:R-:W-:Y:S02]  /*6c20*/  DADD R8, R10, R12 ;  /* 0x000000000a087229 */ /* 0x000fe4000000000c */
[----:B------:R-:W-:-:S06]  /*6c30*/  SEL R21, R21, R59, P0 ;  /* 0x0000003b15157207 */ /* 0x000fcc0000000000 */
[----:B------:R-:W-:Y:S02]  /*6c40*/  DADD R10, R10, -R8 ;  /* 0x000000000a0a7229 */ /* 0x000fe40000000808 */
[----:B------:R-:W-:-:S06]  /*6c50*/  DMUL R36, R8, R20 ;  /* 0x0000001408247228 */ /* 0x000fcc0000000000 */
[----:B------:R-:W-:Y:S02]  /*6c60*/  DADD R10, R12, R10 ;  /* 0x000000000c0a7229 */ /* 0x000fe4000000000a */
[----:B------:R-:W-:-:S08]  /*6c70*/  DFMA R8, R8, R20, -R36 ;  /* 0x000000140808722b */ /* 0x000fd00000000824 */
[----:B------:R-:W-:Y:S01]  /*6c80*/  DFMA R20, R10, R20, R8 ;  /* 0x000000140a14722b */ /* 0x000fe20000000008 */
[----:B------:R-:W-:Y:S02]  /*6c90*/  IMAD.MOV.U32 R8, RZ, RZ, 0x652b82fe ;  /* 0x652b82feff087424 */ /* 0x000fe400078e00ff */
[----:B------:R-:W-:-:S05]  /*6ca0*/  IMAD.MOV.U32 R9, RZ, RZ, 0x3ff71547 ;  /* 0x3ff71547ff097424 */ /* 0x000fca00078e00ff */
[----:B------:R-:W-:-:S08]  /*6cb0*/  DADD R10, R36, R20 ;  /* 0x00000000240a7229 */ /* 0x000fd00000000014 */
[----:B------:R-:W-:Y:S02]  /*6cc0*/  DFMA R8, R10, R8, 6.75539944105574400000e+15 ;  /* 0x433800000a08742b */ /* 0x000fe40000000008 */
[----:B------:R-:W-:Y:S01]  /*6cd0*/  FSETP.GEU.AND P0, PT, |R11|, 4.1917929649353027344, PT ;  /* 0x4086232b0b00780b */ /* 0x000fe20003f0e200 */
[----:B------:R-:W-:-:S05]  /*6ce0*/  DADD R36, R36, -R10 ;  /* 0x0000000024247229 */ /* 0x000fca000000080a */
[----:B------:R-:W-:-:S03]  /*6cf0*/  DADD R12, R8, -6.75539944105574400000e+15 ;  /* 0xc3380000080c7429 */ /* 0x000fc60000000000 */
[----:B------:R-:W-:-:S05]  /*6d00*/  DADD R20, R20, R36 ;  /* 0x0000000014147229 */ /* 0x000fca0000000024 */
[----:B------:R-:W-:Y:S01]  /*6d10*/  DFMA R14, R12, -UR6, R10 ;  /* 0x800000060c0e7c2b */ /* 0x000fe2000800000a */
[----:B------:R-:W-:Y:S01]  /*6d20*/  UMOV UR6, 0x3b39803f ;  /* 0x3b39803f00067882 */ /* 0x000fe20000000000 */
[----:B------:R-:W-:-:S06]  /*6d30*/  UMOV UR7, 0x3c7abc9e ;  /* 0x3c7abc9e00077882 */ /* 0x000fcc0000000000 */
[----:B------:R-:W-:Y:S01]  /*6d40*/  DFMA R14, R12, -UR6, R14 ;  /* 0x800000060c0e7c2b */ /* 0x000fe2000800000e */
[----:B------:R-:W-:Y:S01]  /*6d50*/  UMOV UR6, 0x69ce2bdf ;  /* 0x69ce2bdf00067882 */ /* 0x000fe20000000000 */
[----:B------:R-:W-:Y:S01]  /*6d60*/  IMAD.MOV.U32 R12, RZ, RZ, -0x35dec16 ;  /* 0xfca213eaff0c7424 */ /* 0x000fe200078e00ff */
[----:B------:R-:W-:Y:S01]  /*6d70*/  UMOV UR7, 0x3e5ade15 ;  /* 0x3e5ade1500077882 */ /* 0x000fe20000000000 */
[----:B------:R-:W-:-:S06]  /*6d80*/  IMAD.MOV.U32 R13, RZ, RZ, 0x3e928af3 ;  /* 0x3e928af3ff0d7424 */ /* 0x000fcc00078e00ff */
[----:B------:R-:W-:Y:S01]  /*6d90*/  DFMA R12, R14, UR6, R12 ;  /* 0x000000060e0c7c2b */ /* 0x000fe2000800000c */
        /* <DEDUP_REMOVED lines=23> */
[----:B------:R-:W-:-:S08]  /*6f10*/  DFMA R12, R14, R12, UR6 ;  /* 0x000000060e0c7e2b */ /* 0x000fd0000800000c */
[----:B------:R-:W-:-:S08]  /*6f20*/  DFMA R12, R14, R12, 1 ;  /* 0x3ff000000e0c742b */ /* 0x000fd0000000000c */
[----:B------:R-:W-:-:S10]  /*6f30*/  DFMA R12, R14, R12, 1 ;  /* 0x3ff000000e0c742b */ /* 0x000fd4000000000c */
[----:B------:R-:W-:Y:S02]  /*6f40*/  IMAD R15, R8, 0x100000, R13 ;  /* 0x00100000080f7824 */ /* 0x000fe400078e020d */
[----:B------:R-:W-:Y:S01]  /*6f50*/  IMAD.MOV.U32 R14, RZ, RZ, R12 ;  /* 0x000000ffff0e7224 */ /* 0x000fe200078e000c */
[----:B------:R-:W-:Y:S06]  /*6f60*/  @!P0 BRA `(.L_x_158) ;  /* 0x0000000000308947 */ /* 0x000fec0003800000 */
[C---:B------:R-:W-:Y:S02]  /*6f70*/  DADD R14, R10.reuse, +INF ;  /* 0x7ff000000a0e7429 */ /* 0x040fe40000000000 */
[----:B------:R-:W-:-:S08]  /*6f80*/  DSETP.GEU.AND P0, PT, R10, RZ, PT ;  /* 0x000000ff0a00722a */ /* 0x000fd00003f0e000 */
[----:B------:R-:W-:Y:S02]  /*6f90*/  FSEL R14, R14, RZ, P0 ;  /* 0x000000ff0e0e7208 */ /* 0x000fe40000000000 */
[----:B------:R-:W-:Y:S02]  /*6fa0*/  FSEL R15, R15, RZ, P0 ;  /* 0x000000ff0f0f7208 */ /* 0x000fe40000000000 */
[----:B------:R-:W-:-:S13]  /*6fb0*/  FSETP.GEU.AND P0, PT, |R11|, 4.2275390625, PT ;  /* 0x408748000b00780b */ /* 0x000fda0003f0e200 */
[----:B------:R-:W-:-:S04]  /*6fc0*/  @!P0 LEA.HI R9, R8, R8, RZ, 0x1 ;  /* 0x0000000808098211 */ /* 0x000fc800078f08ff */
[----:B------:R-:W-:-:S05]  /*6fd0*/  @!P0 SHF.R.S32.HI R9, RZ, 0x1, R9 ;  /* 0x00000001ff098819 */ /* 0x000fca0000011409 */
[----:B------:R-:W-:Y:S02]  /*6fe0*/  @!P0 IMAD.IADD R8, R8, 0x1, -R9 ;  /* 0x0000000108088824 */ /* 0x000fe400078e0a09 */
[----:B------:R-:W-:-:S03]  /*6ff0*/  @!P0 IMAD R13, R9, 0x100000, R13 ;  /* 0x00100000090d8824 */ /* 0x000fc600078e020d */
[----:B------:R-:W-:Y:S01]  /*7000*/  @!P0 LEA R9, R8, 0x3ff00000, 0x14 ;  /* 0x3ff0000008098811 */ /* 0x000fe200078ea0ff */
[----:B------:R-:W-:-:S06]  /*7010*/  @!P0 IMAD.MOV.U32 R8, RZ, RZ, RZ ;  /* 0x000000ffff088224 */ /* 0x000fcc00078e00ff */
[----:B------:R-:W-:-:S11]  /*7020*/  @!P0 DMUL R14, R12, R8 ;  /* 0x000000080c0e8228 */ /* 0x000fd60000000000 */
.L_x_158:
[----:B------:R-:W-:Y:S01]  /*7030*/  DFMA R20, R20, R14, R14 ;  /* 0x0000000e1414722b */ /* 0x000fe2000000000e */
[----:B------:R-:W-:Y:S01]  /*7040*/  IMAD.MOV.U32 R8, RZ, RZ, R0 ;  /* 0x000000ffff087224 */ /* 0x000fe200078e0000 */
[----:B------:R-:W-:Y:S01]  /*7050*/  DSETP.NEU.AND P0, PT, |R14|, +INF , PT ;  /* 0x7ff000000e00742a */ /* 0x000fe20003f0d200 */
[----:B------:R-:W-:-:S07]  /*7060*/  IMAD.MOV.U32 R9, RZ, RZ, 0x0 ;  /* 0x00000000ff097424 */ /* 0x000fce00078e00ff */
[----:B------:R-:W-:Y:S02]  /*7070*/  FSEL R14, R14, R20, !P0 ;  /* 0x000000140e0e7208 */ /* 0x000fe40004000000 */
[----:B------:R-:W-:Y:S01]  /*7080*/  FSEL R15, R15, R21, !P0 ;  /* 0x000000150f0f7208 */ /* 0x000fe20004000000 */
[----:B------:R-:W-:Y:S06]  /*7090*/  RET.REL.NODEC R8 `(_Z11fluctuationP7double2S0_S0_PdS1_dddiiiii) ;  /* 0xffffff8c08d87950 */ /* 0x000fec0003c3ffff */
        .type           $_Z11fluctuationP7double2S0_S0_PdS1_dddiiiii$__internal_trig_reduction_slowpathd,@function
        .size           $_Z11fluctuationP7double2S0_S0_PdS1_dddiiiii$__internal_trig_reduction_slowpathd,(.L_x_619 - $_Z11fluctuationP7double2S0_S0_PdS1_dddiiiii$__internal_trig_reduction_slowpathd)
$_Z11fluctuationP7double2S0_S0_PdS1_dddiiiii$__internal_trig_reduction_slowpathd:
[----:B------:R-:W-:Y:S01]  /*70a0*/  SHF.R.U32.HI R14, RZ, 0x14, R41 ;  /* 0x00000014ff0e7819 */ /* 0x000fe20000011629 */
[----:B------:R-:W-:-:S03]  /*70b0*/  IMAD.MOV.U32 R0, RZ, RZ, RZ ;  /* 0x000000ffff007224 */ /* 0x000fc600078e00ff */
[----:B------:R-:W-:-:S04]  /*70c0*/  LOP3.LUT R6, R14, 0x7ff, RZ, 0xc0, !PT ;  /* 0x000007ff0e067812 */ /* 0x000fc800078ec0ff */
[----:B------:R-:W-:-:S13]  /*70d0*/  ISETP.NE.AND P0, PT, R6, 0x7ff, PT ;  /* 0x000007ff0600780c */ /* 0x000fda0003f05270 */
[----:B------:R-:W-:Y:S05]  /*70e0*/  @!P0 BRA `(.L_x_159) ;  /* 0x0000000800488947 */ /* 0x000fea0003800000 */
[----:B------:R-:W-:Y:S01]  /*70f0*/  VIADD R0, R6, 0xfffffc00 ;  /* 0xfffffc0006007836 */ /* 0x000fe20000000000 */
[----:B------:R-:W-:Y:S01]  /*7100*/  BSSY.RECONVERGENT B1, `(.L_x_160) ;  /* 0x000002f000017945 */ /* 0x000fe20003800200 */
[----:B------:R-:W-:Y:S01]  /*7110*/  VIADD R15, R1, 0x18 ;  /* 0x00000018010f7836 */ /* 0x000fe20000000000 */
[----:B------:R-:W-:Y:S02]  /*7120*/  CS2R R22, SRZ ;  /* 0x0000000000167805 */ /* 0x000fe4000001ff00 */
[----:B------:R-:W-:Y:S02]  /*7130*/  SHF.R.U32.HI R21, RZ, 0x6, R0 ;  /* 0x00000006ff157819 */ /* 0x000fe40000011600 */
[----:B------:R-:W-:Y:S02]  /*7140*/  ISETP.GE.U32.AND P0, PT, R0, 0x80, PT ;  /* 0x000000800000780c */ /* 0x000fe40003f06070 */
[C---:B------:R-:W-:Y:S02]  /*7150*/  IADD3 R0, PT, PT, -R21.reuse, 0x13, RZ ;  /* 0x0000001315007810 */ /* 0x040fe40007ffe1ff */
[----:B------:R-:W-:-:S02]  /*7160*/  IADD3 R6, PT, PT, -R21, 0xf, RZ ;  /* 0x0000000f15067810 */ /* 0x000fc40007ffe1ff */
[----:B------:R-:W-:-:S04]  /*7170*/  SEL R16, R0, 0x12, P0 ;  /* 0x0000001200107807 */ /* 0x000fc80000000000 */
[----:B------:R-:W-:-:S13]  /*7180*/  ISETP.GE.AND P0, PT, R6, R16, PT ;  /* 0x000000100600720c */ /* 0x000fda0003f06270 */
[----:B------:R-:W-:Y:S05]  /*7190*/  @P0 BRA `(.L_x_161) ;  /* 0x0000000000940947 */ /* 0x000fea0003800000 */
[----:B------:R-:W0:Y:S01]  /*71a0*/  LDC.64 R28, c[0x0][0x358] ;  /* 0x0000d600ff1c7b82 */ /* 0x000e220000000a00 */
[C---:B------:R-:W-:Y:S01]  /*71b0*/  SHF.L.U64.HI R7, R40.reuse, 0xb, R41 ;  /* 0x0000000b28077819 */ /* 0x040fe20000010229 */
[----:B------:R-:W-:Y:S01]  /*71c0*/  BSSY.RECONVERGENT B2, `(.L_x_162) ;  /* 0x0000021000027945 */ /* 0x000fe20003800200 */
[----:B------:R-:W-:Y:S01]  /*71d0*/  IMAD.SHL.U32 R19, R40, 0x800, RZ ;  /* 0x0000080028137824 */ /* 0x000fe200078e00ff */
[----:B------:R-:W-:Y:S01]  /*71e0*/  IADD3 R0, PT, PT, RZ, -R21, -R16 ;  /* 0x80000015ff007210 */ /* 0x000fe20007ffe810 */
[----:B------:R-:W-:Y:S01]  /*71f0*/  IMAD.MOV.U32 R11, RZ, RZ, R6 ;  /* 0x000000ffff0b7224 */ /* 0x000fe200078e0006 */
[----:B------:R-:W-:Y:S01]  /*7200*/  CS2R R22, SRZ ;  /* 0x0000000000167805 */ /* 0x000fe2000001ff00 */
[----:B------:R-:W-:Y:S01]  /*7210*/  IMAD.MOV.U32 R10, RZ, RZ, RZ ;  /* 0x000000ffff0a7224 */ /* 0x000fe200078e00ff */
[----:B------:R-:W-:-:S07]  /*7220*/  LOP3.LUT R27, R7, 0x80000000, RZ, 0xfc, !PT ;  /* 0x80000000071b7812 */ /* 0x000fce00078efcff */
.L_x_163:
[----:B------:R-:W1:Y:S01]  /*7230*/  LDC.64 R6, c[0x4][0x1e8] ;  /* 0x01007a00ff067b82 */ /* 0x000e620000000a00 */
[----:B0-----:R-:W-:Y:S02]  /*7240*/  R2UR UR4, R28 ;  /* 0x000000001c0472ca */ /* 0x001fe400000e0000 */
[----:B------:R-:W-:Y:S01]  /*7250*/  R2UR UR5, R29 ;  /* 0x000000001d0572ca */ /* 0x000fe200000e0000 */
[----:B-1----:R-:W-:-:S12]  /*7260*/  IMAD.WIDE R6, R11, 0x8, R6 ;  /* 0x000000080b067825 */ /* 0x002fd800078e0206 */
[----:B------:R-:W2:Y:S01]  /*7270*/  LDG.E.64.CONSTANT R6, desc[UR4][R6.64] ;  /* 0x0000000406067981 */ /* 0x000ea2000c1e9b00 */
[----:B------:R-:W-:Y:S02]  /*7280*/  VIADD R0, R0, 0x1 ;  /* 0x0000000100007836 */ /* 0x000fe40000000000 */
[----:B------:R-:W-:Y:S02]  /*7290*/  VIADD R11, R11, 0x1 ;  /* 0x000000010b0b7836 */ /* 0x000fe40000000000 */
[----:B--2---:R-:W-:-:S04]  /*72a0*/  IMAD.WIDE.U32 R8, P2, R6, R19, R22 ;  /* 0x0000001306087225 */ /* 0x004fc80007840016 */
[----:B------:R-:W-:Y:S02]  /*72b0*/  IMAD R13, R6, R27, RZ ;  /* 0x0000001b060d7224 */ /* 0x000fe400078e02ff */
[CC--:B------:R-:W-:Y:S02]  /*72c0*/  IMAD R18, R7.reuse, R19.reuse, RZ ;  /* 0x0000001307127224 */ /* 0x0c0fe400078e02ff */
[----:B------:R-:W-:Y:S01]  /*72d0*/  IMAD.HI.U32 R23, R7, R19, RZ ;  /* 0x0000001307177227 */ /* 0x000fe200078e00ff */
[----:B------:R-:W-:-:S03]  /*72e0*/  IADD3 R9, P0, PT, R13, R9, RZ ;  /* 0x000000090d097210 */ /* 0x000fc60007f1e0ff */
[----:B------:R-:W-:Y:S01]  /*72f0*/  IMAD R13, R10, 0x8, R15 ;  /* 0x000000080a0d7824 */ /* 0x000fe200078e020f */
[----:B------:R-:W-:Y:S01]  /*7300*/  IADD3 R9, P1, PT, R18, R9, RZ ;  /* 0x0000000912097210 */ /* 0x000fe20007f3e0ff */
[----:B------:R-:W-:-:S04]  /*7310*/  IMAD.HI.U32 R18, R6, R27, RZ ;  /* 0x0000001b06127227 */ /* 0x000fc800078e00ff */
[----:B------:R-:W-:Y:S01]  /*7320*/  IMAD.X R6, RZ, RZ, R18, P2 ;  /* 0x000000ffff067224 */ /* 0x000fe200010e0612 */
[----:B------:R1:W-:Y:S01]  /*7330*/  STL.64 [R13], R8 ;  /* 0x000000080d007387 */ /* 0x0003e20000100a00 */
[----:B------:R-:W-:-:S03]  /*7340*/  IMAD.HI.U32 R18, R7, R27, RZ ;  /* 0x0000001b07127227 */ /* 0x000fc600078e00ff */
[----:B------:R-:W-:Y:S01]  /*7350*/  IADD3.X R6, P0, PT, R23, R6, RZ, P0, !PT ;  /* 0x0000000617067210 */ /* 0x000fe2000071e4ff */
[----:B------:R-:W-:Y:S02]  /*7360*/  IMAD R7, R7, R27, RZ ;  /* 0x0000001b07077224 */ /* 0x000fe400078e02ff */
[----:B------:R-:W-:-:S03]  /*7370*/  VIADD R10, R10, 0x1 ;  /* 0x000000010a0a7836 */ /* 0x000fc60000000000 */
[----:B------:R-:W-:Y:S01]  /*7380*/  IADD3.X R22, P1, PT, R7, R6, RZ, P1, !PT ;  /* 0x0000000607167210 */ /* 0x000fe20000f3e4ff */
[----:B------:R-:W-:Y:S01]  /*7390*/  IMAD.X R6, RZ, RZ, R18, P0 ;  /* 0x000000ffff067224 */ /* 0x000fe200000e0612 */
[----:B------:R-:W-:-:S03]  /*73a0*/  ISETP.NE.AND P0, PT, R0, -0xf, PT ;  /* 0xfffffff10000780c */ /* 0x000fc60003f05270 */
[----:B------:R-:W-:-:S10]  /*73b0*/  IMAD.X R23, RZ, RZ, R6, P1 ;  /* 0x000000ffff177224 */ /* 0x000fd400008e0606 */
[----:B-1----:R-:W-:Y:S05]  /*73c0*/  @P0 BRA `(.L_x_163) ;  /* 0xfffffffc00980947 */ /* 0x002fea000383ffff */
[----:B------:R-:W-:Y:S05]  /*73d0*/  BSYNC.RECONVERGENT B2 ;  /* 0x0000000000027941 */ /* 0x000fea0003800200 */
.L_x_162:
[----:B------:R-:W-:-:S07]  /*73e0*/  IMAD.MOV.U32 R6, RZ, RZ, R16 ;  /* 0x000000ffff067224 */ /* 0x000fce00078e0010 */
.L_x_161:
[----:B------:R-:W-:Y:S05]  /*73f0*/  BSYNC.RECONVERGENT B1 ;  /* 0x0000000000017941 */ /* 0x000fea0003800200 */
.L_x_160:
[----:B------:R-:W-:Y:S01]  /*7400*/  LOP3.LUT P0, R29, R14, 0x3f, RZ, 0xc0, !PT ;  /* 0x0000003f0e1d7812 */ /* 0x000fe2000780c0ff */
[----:B------:R-:W-:-:S04]  /*7410*/  IMAD.IADD R6, R21, 0x1, R6 ;  /* 0x0000000115067824 */ /* 0x000fc800078e0206 */
[----:B------:R-:W-:-:S05]  /*7420*/  IMAD.U32 R27, R6, 0x8, R15 ;  /* 0x00000008061b7824 */ /* 0x000fca00078e000f */
[----:B------:R0:W-:Y:S04]  /*7430*/  STL.64 [R27+-0x78], R22 ;  /* 0xffff88161b007387 */ /* 0x0001e80000100a00 */
[----:B------:R-:W2:Y:S04]  /*7440*/  @P0 LDL.64 R10, [R1+0x20] ;  /* 0x00002000010a0983 */ /* 0x000ea80000100a00 */
[----:B------:R-:W3:Y:S04]  /*7450*/  LDL.64 R20, [R1+0x28] ;  /* 0x0000280001147983 */ /* 0x000ee80000100a00 */
[----:B------:R-:W4:Y:S01]  /*7460*/  LDL.64 R6, [R1+0x30] ;  /* 0x0000300001067983 */ /* 0x000f220000100a00 */
[----:B------:R-:W-:Y:S01]  /*7470*/  @P0 LOP3.LUT R0, R29, 0x3f, RZ, 0x3c, !PT ;  /* 0x0000003f1d000812 */ /* 0x000fe200078e3cff */
[----:B------:R-:W-:Y:S01]  /*7480*/  BSSY.RECONVERGENT B1, `(.L_x_164) ;  /* 0x0000034000017945 */ /* 0x000fe20003800200 */
[----:B--2---:R-:W-:-:S02]  /*7490*/  @P0 SHF.R.U64 R9, R10, 0x1, R11 ;  /* 0x000000010a090819 */ /* 0x004fc4000000120b */
[----:B------:R-:W-:Y:S02]  /*74a0*/  @P0 SHF.R.U32.HI R11, RZ, 0x1, R11 ;  /* 0x00000001ff0b0819 */ /* 0x000fe4000001160b */
[--C-:B---3--:R-:W-:Y:S02]  /*74b0*/  @P0 SHF.R.U32.HI R19, RZ, 0x1, R21.reuse ;  /* 0x00000001ff130819 */ /* 0x108fe40000011615 */
[C---:B------:R-:W-:Y:S02]  /*74c0*/  @P0 SHF.R.U64 R15, R20.reuse, 0x1, R21 ;  /* 0x00000001140f0819 */ /* 0x040fe40000001215 */
[CC--:B------:R-:W-:Y:S02]  /*74d0*/  @P0 SHF.L.U32 R13, R20.reuse, R29.reuse, RZ ;  /* 0x0000001d140d0219 */ /* 0x0c0fe400000006ff */
[----:B------:R-:W-:Y:S02]  /*74e0*/  @P0 SHF.R.U64 R8, R9, R0, R11 ;  /* 0x0000000009080219 */ /* 0x000fe4000000120b */
[----:B------:R-:W-:-:S02]  /*74f0*/  @P0 SHF.L.U64.HI R10, R20, R29, R21 ;  /* 0x0000001d140a0219 */ /* 0x000fc40000010215 */
[-C--:B------:R-:W-:Y:S02]  /*7500*/  @P0 SHF.R.U32.HI R9, RZ, R0.reuse, R11 ;  /* 0x00000000ff090219 */ /* 0x080fe4000001160b */
[----:B----4-:R-:W-:Y:S02]  /*7510*/  @P0 SHF.L.U32 R11, R6, R29, RZ ;  /* 0x0000001d060b0219 */ /* 0x010fe400000006ff */
[----:B------:R-:W-:Y:S02]  /*7520*/  @P0 SHF.R.U64 R14, R15, R0, R19 ;  /* 0x000000000f0e0219 */ /* 0x000fe40000001213 */
[----:B------:R-:W-:Y:S02]  /*7530*/  @P0 LOP3.LUT R20, R13, R8, RZ, 0xfc, !PT ;  /* 0x000000080d140212 */ /* 0x000fe400078efcff */
[----:B------:R-:W-:Y:S02]  /*7540*/  @P0 LOP3.LUT R21, R10, R9, RZ, 0xfc, !PT ;  /* 0x000000090a150212 */ /* 0x000fe400078efcff */
[----:B------:R-:W-:-:S02]  /*7550*/  @P0 SHF.L.U64.HI R9, R6, R29, R7 ;  /* 0x0000001d06090219 */ /* 0x000fc40000010207 */
[----:B------:R-:W-:Y:S01]  /*7560*/  @P0 LOP3.LUT R6, R11, R14, RZ, 0xfc, !PT ;  /* 0x0000000e0b060212 */ /* 0x000fe200078efcff */
[C---:B------:R-:W-:Y:S01]  /*7570*/  IMAD.SHL.U32 R11, R20.reuse, 0x4, RZ ;  /* 0x00000004140b7824 */ /* 0x040fe200078e00ff */
[----:B------:R-:W-:Y:S02]  /*7580*/  @P0 SHF.R.U32.HI R0, RZ, R0, R19 ;  /* 0x00000000ff000219 */ /* 0x000fe40000011613 */
[----:B------:R-:W-:Y:S02]  /*7590*/  SHF.L.U64.HI R19, R20, 0x2, R21 ;  /* 0x0000000214137819 */ /* 0x000fe40000010215 */
[----:B------:R-:W-:Y:S02]  /*75a0*/  @P0 LOP3.LUT R7, R9, R0, RZ, 0xfc, !PT ;  /* 0x0000000009070212 */ /* 0x000fe400078efcff */
[----:B------:R-:W-:Y:S02]  /*75b0*/  SHF.L.W.U32.HI R21, R21, 0x2, R6 ;  /* 0x0000000215157819 */ /* 0x000fe40000010e06 */
[----:B------:R-:W-:-:S02]  /*75c0*/  IADD3 RZ, P0, PT, RZ, -R11, RZ ;  /* 0x8000000bffff7210 */ /* 0x000fc40007f1e0ff */
[----:B------:R-:W-:Y:S02]  /*75d0*/  LOP3.LUT R8, RZ, R19, RZ, 0x33, !PT ;  /* 0x00000013ff087212 */ /* 0x000fe400078e33ff */
[----:B------:R-:W-:Y:S02]  /*75e0*/  SHF.L.W.U32.HI R0, R6, 0x2, R7 ;  /* 0x0000000206007819 */ /* 0x000fe40000010e07 */
[----:B------:R-:W-:Y:S02]  /*75f0*/  LOP3.LUT R6, RZ, R21, RZ, 0x33, !PT ;  /* 0x00000015ff067212 */ /* 0x000fe400078e33ff */
[----:B------:R-:W-:Y:S02]  /*7600*/  IADD3.X R8, P0, PT, RZ, R8, RZ, P0, !PT ;  /* 0x00000008ff087210 */ /* 0x000fe4000071e4ff */
[----:B------:R-:W-:Y:S02]  /*7610*/  LOP3.LUT R9, RZ, R0, RZ, 0x33, !PT ;  /* 0x00000000ff097212 */ /* 0x000fe400078e33ff */
[----:B------:R-:W-:-:S02]  /*7620*/  IADD3.X R6, P1, PT, RZ, R6, RZ, P0, !PT ;  /* 0x00000006ff067210 */ /* 0x000fc4000073e4ff */
[----:B------:R-:W-:-:S03]  /*7630*/  ISETP.GT.U32.AND P2, PT, R21, -0x1, PT ;  /* 0xffffffff1500780c */ /* 0x000fc60003f44070 */
[----:B------:R-:W-:Y:S01]  /*7640*/  IMAD.X R9, RZ, RZ, R9, P1 ;  /* 0x000000ffff097224 */ /* 0x000fe200008e0609 */
[----:B------:R-:W-:-:S04]  /*7650*/  ISETP.GT.AND.EX P0, PT, R0, -0x1, PT, P2 ;  /* 0xffffffff0000780c */ /* 0x000fc80003f04320 */
[----:B------:R-:W-:Y:S02]  /*7660*/  SEL R15, R0, R9, P0 ;  /* 0x00000009000f7207 */ /* 0x000fe40000000000 */
[----:B------:R-:W-:Y:S02]  /*7670*/  SEL R13, R21, R6, P0 ;  /* 0x00000006150d7207 */ /* 0x000fe40000000000 */
[----:B------:R-:W-:Y:S02]  /*7680*/  ISETP.NE.U32.AND P1, PT, R15, RZ, PT ;  /* 0x000000ff0f00720c */ /* 0x000fe40003f25070 */
[----:B------:R-:W-:Y:S02]  /*7690*/  SEL R8, R19, R8, P0 ;  /* 0x0000000813087207 */ /* 0x000fe40000000000 */
[----:B------:R-:W-:Y:S01]  /*76a0*/  SEL R6, R13, R15, !P1 ;  /* 0x0000000f0d067207 */ /* 0x000fe20004800000 */
[----:B------:R-:W-:-:S05]  /*76b0*/  @!P0 IMAD.MOV R11, RZ, RZ, -R11 ;  /* 0x000000ffff0b8224 */ /* 0x000fca00078e0a0b */
[----:B------:R-:W1:Y:S02]  /*76c0*/  FLO.U32 R6, R6 ;  /* 0x0000000600067300 */ /* 0x000e6400000e0000 */
[C---:B-1----:R-:W-:Y:S02]  /*76d0*/  IADD3 R9, PT, PT, -R6.reuse, 0x1f, RZ ;  /* 0x0000001f06097810 */ /* 0x042fe40007ffe1ff */
[----:B------:R-:W-:-:S03]  /*76e0*/  IADD3 R10, PT, PT, -R6, 0x3f, RZ ;  /* 0x0000003f060a7810 */ /* 0x000fc60007ffe1ff */
[----:B------:R-:W-:-:S05]  /*76f0*/  @P1 IMAD.MOV R10, RZ, RZ, R9 ;  /* 0x000000ffff0a1224 */ /* 0x000fca00078e0209 */
[----:B------:R-:W-:-:S13]  /*7700*/  ISETP.NE.AND P1, PT, R10, RZ, PT ;  /* 0x000000ff0a00720c */ /* 0x000fda0003f25270 */
[----:B0-----:R-:W-:Y:S05]  /*7710*/  @!P1 BRA `(.L_x_165) ;  /* 0x0000000000289947 */ /* 0x001fea0003800000 */
[--C-:B------:R-:W-:Y:S02]  /*7720*/  SHF.R.U64 R9, R11, 0x1, R8.reuse ;  /* 0x000000010b097819 */ /* 0x100fe40000001208 */
[C---:B------:R-:W-:Y:S02]  /*7730*/  LOP3.LUT R6, R10.reuse, 0x3f, RZ, 0xc0, !PT ;  /* 0x0000003f0a067812 */ /* 0x040fe400078ec0ff */
[----:B------:R-:W-:Y:S02]  /*7740*/  SHF.R.U32.HI R11, RZ, 0x1, R8 ;  /* 0x00000001ff0b7819 */ /* 0x000fe40000011608 */
[----:B------:R-:W-:Y:S02]  /*7750*/  LOP3.LUT R8, R10, 0x3f, RZ, 0xc, !PT ;  /* 0x0000003f0a087812 */ /* 0x000fe400078e0cff */
[CC--:B------:R-:W-:Y:S02]  /*7760*/  SHF.L.U64.HI R15, R13.reuse, R6.reuse, R15 ;  /* 0x000000060d0f7219 */ /* 0x0c0fe4000001020f */
[----:B------:R-:W-:-:S02]  /*7770*/  SHF.L.U32 R13, R13, R6, RZ ;  /* 0x000000060d0d7219 */ /* 0x000fc400000006ff */
[-CC-:B------:R-:W-:Y:S02]  /*7780*/  SHF.R.U64 R6, R9, R8.reuse, R11.reuse ;  /* 0x0000000809067219 */ /* 0x180fe4000000120b */
[----:B------:R-:W-:Y:S02]  /*7790*/  SHF.R.U32.HI R8, RZ, R8, R11 ;  /* 0x00000008ff087219 */ /* 0x000fe4000001160b */
[----:B------:R-:W-:Y:S02]  /*77a0*/  LOP3.LUT R13, R13, R6, RZ, 0xfc, !PT ;  /* 0x000000060d0d7212 */ /* 0x000fe400078efcff */
[----:B------:R-:W-:-:S07]  /*77b0*/  LOP3.LUT R15, R15, R8, RZ, 0xfc, !PT ;  /* 0x000000080f0f7212 */ /* 0x000fce00078efcff */
.L_x_165:
[----:B------:R-:W-:Y:S05]  /*77c0*/  BSYNC.RECONVERGENT B1 ;  /* 0x0000000000017941 */ /* 0x000fea0003800200 */
.L_x_164:
[----:B------:R-:W-:-:S04]  /*77d0*/  IMAD.WIDE.U32 R18, R13, 0x2168c235, RZ ;  /* 0x2168c2350d127825 */ /* 0x000fc800078e00ff */
[----:B------:R-:W-:Y:S01]  /*77e0*/  IMAD.MOV.U32 R8, RZ, RZ, R19 ;  /* 0x000000ffff087224 */ /* 0x000fe200078e0013 */
[----:B------:R-:W-:Y:S01]  /*77f0*/  IADD3 RZ, P1, PT, R18, R18, RZ ;  /* 0x0000001212ff7210 */ /* 0x000fe20007f3e0ff */
[----:B------:R-:W-:Y:S02]  /*7800*/  IMAD.MOV.U32 R9, RZ, RZ, RZ ;  /* 0x000000ffff097224 */ /* 0x000fe400078e00ff */
[----:B------:R-:W-:-:S04]  /*7810*/  IMAD.HI.U32 R6, R15, -0x36f0255e, RZ ;  /* 0xc90fdaa20f067827 */ /* 0x000fc800078e00ff */
[----:B------:R-:W-:-:S04]  /*7820*/  IMAD.WIDE.U32 R8, R13, -0x36f0255e, R8 ;  /* 0xc90fdaa20d087825 */ /* 0x000fc800078e0008 */
[----:B------:R-:W-:-:S04]  /*7830*/  IMAD.WIDE.U32 R8, P2, R15, 0x2168c235, R8 ;  /* 0x2168c2350f087825 */ /* 0x000fc80007840008 */
[----:B------:R-:W-:Y:S01]  /*7840*/  IMAD R15, R15, -0x36f0255e, RZ ;  /* 0xc90fdaa20f0f7824 */ /* 0x000fe200078e02ff */
[----:B------:R-:W-:Y:S01]  /*7850*/  IADD3.X RZ, P1, PT, R8, R8, RZ, P1, !PT ;  /* 0x0000000808ff7210 */ /* 0x000fe20000f3e4ff */
[----:B------:R-:W-:-:S03]  /*7860*/  IMAD.X R6, RZ, RZ, R6, P2 ;  /* 0x000000ffff067224 */ /* 0x000fc600010e0606 */
[----:B------:R-:W-:-:S04]  /*7870*/  IADD3 R9, P2, PT, R15, R9, RZ ;  /* 0x000000090f097210 */ /* 0x000fc80007f5e0ff */
[C---:B------:R-:W-:Y:S01]  /*7880*/  ISETP.GT.U32.AND P3, PT, R9.reuse, RZ, PT ;  /* 0x000000ff0900720c */ /* 0x040fe20003f64070 */
[----:B------:R-:W-:Y:S01]  /*7890*/  IMAD.X R6, RZ, RZ, R6, P2 ;  /* 0x000000ffff067224 */ /* 0x000fe200010e0606 */
[----:B------:R-:W-:-:S04]  /*78a0*/  IADD3.X R8, P2, PT, R9, R9, RZ, P1, !PT ;  /* 0x0000000909087210 */ /* 0x000fc80000f5e4ff */
[C---:B------:R-:W-:Y:S01]  /*78b0*/  ISETP.GT.AND.EX P1, PT, R6.reuse, RZ, PT, P3 ;  /* 0x000000ff0600720c */ /* 0x040fe20003f24330 */
[----:B------:R-:W-:-:S03]  /*78c0*/  IMAD.X R11, R6, 0x1, R6, P2 ;  /* 0x00000001060b7824 */ /* 0x000fc600010e0606 */
[----:B------:R-:W-:Y:S02]  /*78d0*/  SEL R8, R8, R9, P1 ;  /* 0x0000000908087207 */ /* 0x000fe40000800000 */
[----:B------:R-:W-:Y:S02]  /*78e0*/  SEL R9, R11, R6, P1 ;  /* 0x000000060b097207 */ /* 0x000fe40000800000 */
[----:B------:R-:W-:Y:S02]  /*78f0*/  IADD3 R8, P2, PT, R8, 0x1, RZ ;  /* 0x0000000108087810 */ /* 0x000fe40007f5e0ff */
[----:B------:R-:W-:Y:S02]  /*7900*/  SEL R11, RZ, 0xffffffff, !P1 ;  /* 0xffffffffff0b7807 */ /* 0x000fe40004800000 */
[----:B------:R-:W-:Y:S01]  /*7910*/  LOP3.LUT P1, R41, R41, 0x80000000, RZ, 0xc0, !PT ;  /* 0x8000000029297812 */ /* 0x000fe2000782c0ff */
[----:B------:R-:W-:Y:S02]  /*7920*/  IMAD.X R9, RZ, RZ, R9, P2 ;  /* 0x000000ffff097224 */ /* 0x000fe400010e0609 */
[----:B------:R-:W-:Y:S01]  /*7930*/  IMAD.IADD R6, R11, 0x1, -R10 ;  /* 0x000000010b067824 */ /* 0x000fe200078e0a0a */
[----:B------:R-:W-:-:S02]  /*7940*/  SHF.R.U32.HI R11, RZ, 0x1e, R7 ;  /* 0x0000001eff0b7819 */ /* 0x000fc40000011607 */
[----:B------:R-:W-:Y:S01]  /*7950*/  SHF.R.U64 R8, R8, 0xa, R9 ;  /* 0x0000000a08087819 */ /* 0x000fe20000001209 */
[----:B------:R-:W-:Y:S01]  /*7960*/  IMAD.SHL.U32 R6, R6, 0x100000, RZ ;  /* 0x0010000006067824 */ /* 0x000fe200078e00ff */
[----:B------:R-:W-:Y:S02]  /*7970*/  LEA.HI R0, R0, R11, RZ, 0x1 ;  /* 0x0000000b00007211 */ /* 0x000fe400078f08ff */
[----:B------:R-:W-:Y:S02]  /*7980*/  IADD3 R8, P2, PT, R8, 0x1, RZ ;  /* 0x0000000108087810 */ /* 0x000fe40007f5e0ff */
[----:B------:R-:W-:Y:S01]  /*7990*/  @!P0 LOP3.LUT R41, R41, 0x80000000, RZ, 0x3c, !PT ;  /* 0x8000000029298812 */ /* 0x000fe200078e3cff */
[----:B------:R-:W-:Y:S01]  /*79a0*/  @P1 IMAD.MOV R0, RZ, RZ, -R0 ;  /* 0x000000ffff001224 */ /* 0x000fe200078e0a00 */
[----:B------:R-:W-:-:S04]  /*79b0*/  LEA.HI.X R9, R9, RZ, RZ, 0x16, P2 ;  /* 0x000000ff09097211 */ /* 0x000fc800010fb4ff */
[--C-:B------:R-:W-:Y:S02]  /*79c0*/  SHF.R.U64 R8, R8, 0x1, R9.reuse ;  /* 0x0000000108087819 */ /* 0x100fe40000001209 */
[----:B------:R-:W-:Y:S02]  /*79d0*/  SHF.R.U32.HI R7, RZ, 0x1, R9 ;  /* 0x00000001ff077819 */ /* 0x000fe40000011609 */
[----:B------:R-:W-:-:S04]  /*79e0*/  IADD3 R40, P2, P3, RZ, RZ, R8 ;  /* 0x000000ffff287210 */ /* 0x000fc80007b5e008 */
[----:B------:R-:W-:-:S04]  /*79f0*/  IADD3.X R6, PT, PT, R6, 0x3fe00000, R7, P2, P3 ;  /* 0x3fe0000006067810 */ /* 0x000fc800017e6407 */
[----:B------:R-:W-:-:S07]  /*7a00*/  LOP3.LUT R41, R6, R41, RZ, 0xfc, !PT ;  /* 0x0000002906297212 */ /* 0x000fce00078efcff */
.L_x_159:
[----:B------:R-:W-:Y:S02]  /*7a10*/  IMAD.MOV.U32 R13, RZ, RZ, 0x0 ;  /* 0x00000000ff0d7424 */ /* 0x000fe400078e00ff */
[----:B------:R-:W-:Y:S02]  /*7a20*/  IMAD.MOV.U32 R6, RZ, RZ, R40 ;  /* 0x000000ffff067224 */ /* 0x000fe400078e0028 */
[----:B------:R-:W-:Y:S01]  /*7a30*/  IMAD.MOV.U32 R7, RZ, RZ, R41 ;  /* 0x000000ffff077224 */ /* 0x000fe200078e0029 */
[----:B------:R-:W-:Y:S06]  /*7a40*/  RET.REL.NODEC R12 `(_Z11fluctuationP7double2S0_S0_PdS1_dddiiiii) ;  /* 0xffffff840c6c7950 */ /* 0x000fec0003c3ffff */
.L_x_166:
        /* <DEDUP_REMOVED lines=11> */
.L_x_619:


//--------------------- .text._Z13evolucion_varPdS_S_S_S_S_S_S_S_S_S_S_P7double2S1_S1_S1_S_S_S_S_iiidddiS_S1_i --------------------------
	.section	.text._Z13evolucion_varPdS_S_S_S_S_S_S_S_S_S_S_P7double2S1_S1_S1_S_S_S_S_iiidddiS_S1_i,"ax",@progbits
	.align	128
        .global         _Z13evolucion_varPdS_S_S_S_S_S_S_S_S_S_S_P7double2S1_S1_S1_S_S_S_S_iiidddiS_S1_i
        .type           _Z13evolucion_varPdS_S_S_S_S_S_S_S_S_S_S_P7double2S1_S1_S1_S_S_S_S_iiidddiS_S1_i,@function
        .size           _Z13evolucion_varPdS_S_S_S_S_S_S_S_S_S_S_P7double2S1_S1_S1_S_S_S_S_iiidddiS_S1_i,(.L_x_622 - _Z13evolucion_varPdS_S_S_S_S_S_S_S_S_S_S_P7double2S1_S1_S1_S_S_S_S_iiidddiS_S1_i)
        .other          _Z13evolucion_varPdS_S_S_S_S_S_S_S_S_S_S_P7double2S1_S1_S1_S_S_S_S_iiidddiS_S1_i,@"STO_CUDA_ENTRY STV_DEFAULT"
_Z13evolucion_varPdS_S_S_S_S_S_S_S_S_S_S_P7double2S1_S1_S1_S_S_S_S_iiidddiS_S1_i:
.text._Z13evolucion_varPdS_S_S_S_S_S_S_S_S_S_S_P7double2S1_S1_S1_S_S_S_S_iiidddiS_S1_i:
[----:B------:R-:W0:Y:S08]  /*0000*/  LDC R1, c[0x0][0x37c] ;  /* 0x0000df00ff017b82 */ /* 0x000e300000000800 */
[----:B------:R-:W1:Y:S01]  /*0010*/  LDC.64 R20, c[0x0][0x430] ;  /* 0x00010c00ff147b82 */ /* 0x000e620000000a00 */
[----:B------:R-:W2:Y:S01]  /*0020*/  S2R R28, SR_TID.X ;  /* 0x00000000001c7919 */ /* 0x000ea20000002100 */
[----:B------:R-:W3:Y:S01]  /*0030*/  LDCU UR5, c[0x0][0x2fc] ;  /* 0x00005f80ff0577ac */ /* 0x000ee20008000800 */
[----:B0-----:R-:W-:Y:S01]  /*0040*/  VIADD R1, R1, 0xfffffff8 ;  /* 0xfffffff801017836 */ /* 0x001fe20000000000 */
[----:B------:R-:W-:Y:S01]  /*0050*/  BSSY.RECONVERGENT B0, `(.L_x_167) ;  /* 0x000005d000007945 */ /* 0x000fe20003800200 */
[----:B------:R-:W2:Y:S01]  /*0060*/  S2R R3, SR_CTAID.X ;  /* 0x0000000000037919 */ /* 0x000ea20000002500 */
[----:B------:R-:W2:Y:S02]  /*0070*/  LDCU UR4, c[0x0][0x360] ;  /* 0x00006c00ff0477ac */ /* 0x000ea40008000800 */
[----:B------:R-:W0:Y:S01]  /*0080*/  LDC R225, c[0x0][0x420] ;  /* 0x00010800ffe17b82 */ /* 0x000e220000000800 */
[----:B------:R-:W4:Y:S01]  /*0090*/  LDCU UR6, c[0x0][0x448] ;  /* 0x00008900ff0677ac */ /* 0x000f220008000800 */
[----:B------:R-:W0:Y:S06]  /*00a0*/  LDCU.64 UR40, c[0x0][0x358] ;  /* 0x00006b00ff2877ac */ /* 0x000e2c0008000a00 */
[----:B------:R-:W5:Y:S01]  /*00b0*/  LDC.64 R88, c[0x0][0x450] ;  /* 0x00011400ff587b82 */ /* 0x000f620000000a00 */
[----:B-1----:R-:W-:-:S07]  /*00c0*/  DMUL R4, R20, 0.5 ;  /* 0x3fe0000014047828 */ /* 0x002fce0000000000 */
[----:B------:R-:W1:Y:S01]  /*00d0*/  LDC.64 R60, c[0x0][0x458] ;  /* 0x00011600ff3c7b82 */ /* 0x000e620000000a00 */
[----:B------:R3:W4:Y:S01]  /*00e0*/  F2F.F32.F64 R0, R4 ;  /* 0x0000000400007310 */ /* 0x0007220000301000 */
[----:B0-----:R-:W-:Y:S02]  /*00f0*/  IMAD R156, R225, 0x5, RZ ;  /* 0x00000005e19c7824 */ /* 0x001fe400078e02ff */
[----:B--2---:R-:W-:Y:S01]  /*0100*/  IMAD R28, R3, UR4, R28 ;  /* 0x00000004031c7c24 */ /* 0x004fe2000f8e021c */
[----:B------:R-:W0:Y:S01]  /*0110*/  LDCU UR4, c[0x0][0x2f8] ;  /* 0x00005f00ff0477ac */ /* 0x000e220008000800 */
[----:B------:R-:W-:Y:S01]  /*0120*/  IMAD.WIDE R2, R225, 0x10, RZ ;  /* 0x00000010e1027825 */ /* 0x000fe200078e02ff */
[----:B---3--:R-:W-:Y:S02]  /*0130*/  DFMA R4, RZ, R20, R4 ;  /* 0x00000014ff04722b */ /* 0x008fe40000000004 */
[----:B------:R-:W2:Y:S01]  /*0140*/  I2F.F64 R90, R28 ;  /* 0x0000001c005a7312 */ /* 0x000ea20000201c00 */
[----:B-----5:R-:W-:-:S04]  /*0150*/  IMAD.WIDE R8, R156, 0x8, R88 ;  /* 0x000000089c087825 */ /* 0x020fc800078e0258 */
[----:B------:R-:W-:Y:S01]  /*0160*/  IMAD.WIDE R88, R28, 0x8, R88 ;  /* 0x000000081c587825 */ /* 0x000fe200078e0258 */
[----:B------:R-:W-:Y:S02]  /*0170*/  IADD3 R148, P0, PT, R8, -R2, RZ ;  /* 0x8000000208947210 */ /* 0x000fe40007f1e0ff */
[----:B----4-:R-:W3:Y:S01]  /*0180*/  F2F.F64.F32 R6, R0 ;  /* 0x0000000000067310 */ /* 0x010ee20000201800 */
[C---:B------:R-:W-:Y:S02]  /*0190*/  VIADD R14, R28.reuse, 0xfffffffe ;  /* 0xfffffffe1c0e7836 */ /* 0x040fe40000000000 */
[----:B------:R-:W-:Y:S01]  /*01a0*/  IMAD.X R149, R9, 0x1, ~R3, P0 ;  /* 0x0000000109957824 */ /* 0x000fe200000e0e03 */
[----:B------:R-:W-:Y:S01]  /*01b0*/  ISETP.NE.AND P0, PT, R28, RZ, PT ;  /* 0x000000ff1c00720c */ /* 0x000fe20003f05270 */
[----:B------:R-:W-:Y:S01]  /*01c0*/  IMAD.WIDE R158, R225, 0x8, R88 ;  /* 0x00000008e19e7825 */ /* 0x000fe200078e0258 */
[----:B--2---:R-:W-:Y:S01]  /*01d0*/  DMUL R90, R90, R20 ;  /* 0x000000145a5a7228 */ /* 0x004fe20000000000 */
[----:B------:R-:W-:-:S02]  /*01e0*/  ISETP.NE.AND P1, PT, R14, RZ, PT ;  /* 0x000000ff0e00720c */ /* 0x000fc40003f25270 */
[C---:B------:R-:W-:Y:S01]  /*01f0*/  IMAD.WIDE R8, R225.reuse, 0x8, R148 ;  /* 0x00000008e1087825 */ /* 0x040fe200078e0294 */
[----:B------:R-:W2:Y:S03]  /*0200*/  I2F.F64 R14, R14 ;  /* 0x0000000e000e7312 */ /* 0x000ea60000201c00 */
[----:B------:R-:W-:Y:S01]  /*0210*/  IMAD.WIDE R84, R225, 0x8, R158 ;  /* 0x00000008e1547825 */ /* 0x000fe200078e029e */
[----:B---3--:R-:W-:-:S03]  /*0220*/  DFMA R6, RZ, R20, R6 ;  /* 0x00000014ff06722b */ /* 0x008fc60000000006 */
[----:B------:R-:W-:-:S04]  /*0230*/  IMAD.WIDE R8, R225, 0x8, R8 ;  /* 0x00000008e1087825 */ /* 0x000fc800078e0208 */
[----:B------:R-:W-:-:S03]  /*0240*/  IMAD.WIDE R82, R225, 0x8, R84 ;  /* 0x00000008e1527825 */ /* 0x000fc600078e0254 */
[----:B------:R-:W-:Y:S01]  /*0250*/  FSEL R86, R6, R90, !P0 ;  /* 0x0000005a06567208 */ /* 0x000fe20004000000 */
[----:B------:R-:W-:Y:S01]  /*0260*/  VIADD R0, R28, 0xffffffff ;  /* 0xffffffff1c007836 */ /* 0x000fe20000000000 */
[----:B------:R-:W-:Y:S01]  /*0270*/  FSEL R87, R7, R91, !P0 ;  /* 0x0000005b07577208 */ /* 0x000fe20004000000 */
[----:B------:R-:W-:Y:S01]  /*0280*/  IMAD.WIDE R208, R225, 0x8, R82 ;  /* 0x00000008e1d07825 */ /* 0x000fe200078e0252 */
[----:B------:R-:W-:Y:S01]  /*0290*/  IADD3 R150, P0, PT, -R2, R8, RZ ;  /* 0x0000000802967210 */ /* 0x000fe20007f1e1ff */
[----:B------:R-:W3:Y:S01]  /*02a0*/  I2F.F64 R10, R0 ;  /* 0x00000000000a7312 */ /* 0x000ee20000201c00 */
[----:B--2---:R-:W-:Y:S01]  /*02b0*/  DMUL R14, R14, R20 ;  /* 0x000000140e0e7228 */ /* 0x004fe20000000000 */
[----:B------:R-:W-:Y:S01]  /*02c0*/  VIADD R22, R28, 0x1 ;  /* 0x000000011c167836 */ /* 0x000fe20000000000 */
[----:B------:R-:W-:Y:S01]  /*02d0*/  IADD3.X R151, PT, PT, ~R3, R9, RZ, P0, !PT ;  /* 0x0000000903977210 */ /* 0x000fe200007fe5ff */
[----:B------:R-:W-:Y:S01]  /*02e0*/  DMUL R6, R86, R86 ;  /* 0x0000005656067228 */ /* 0x000fe20000000000 */
[----:B------:R-:W-:Y:S01]  /*02f0*/  IMAD.WIDE R8, R225, 0x8, RZ ;  /* 0x00000008e1087825 */ /* 0x000fe200078e02ff */
[----:B------:R-:W-:-:S02]  /*0300*/  ISETP.NE.AND P2, PT, R0, RZ, PT ;  /* 0x000000ff0000720c */ /* 0x000fc40003f45270 */
[----:B------:R-:W2:Y:S01]  /*0310*/  I2F.F64 R12, R22 ;  /* 0x00000016000c7312 */ /* 0x000ea20000201c00 */
[----:B------:R-:W-:Y:S01]  /*0320*/  IMAD.WIDE R184, R225, 0x8, R150 ;  /* 0x00000008e1b87825 */ /* 0x000fe200078e0296 */
[----:B------:R-:W-:-:S03]  /*0330*/  IADD3 R72, P4, PT, R88, R8, RZ ;  /* 0x0000000858487210 */ /* 0x000fc60007f9e0ff */
[C---:B------:R-:W-:Y:S01]  /*0340*/  IMAD.WIDE R80, R225.reuse, 0x8, R208 ;  /* 0x00000008e1507825 */ /* 0x040fe200078e02d0 */
[----:B---3--:R-:W-:Y:S02]  /*0350*/  DMUL R10, R10, R20 ;  /* 0x000000140a0a7228 */ /* 0x008fe40000000000 */
[----:B------:R-:W3:Y:S01]  /*0360*/  MUFU.RCP64H R17, R7 ;  /* 0x0000000700117308 */ /* 0x000ee20000001800 */
[----:B------:R-:W-:-:S04]  /*0370*/  IMAD.WIDE R184, R225, -0x18, R184 ;  /* 0xffffffe8e1b87825 */ /* 0x000fc800078e02b8 */
[----:B------:R-:W-:Y:S01]  /*0380*/  IMAD.WIDE R78, R225, 0x8, R80 ;  /* 0x00000008e14e7825 */ /* 0x000fe200078e0250 */
[----:B--2---:R-:W-:-:S03]  /*0390*/  DMUL R12, R12, R20 ;  /* 0x000000140c0c7228 */ /* 0x004fc60000000000 */
[----:B------:R-:W-:Y:S01]  /*03a0*/  IMAD.WIDE R234, R225, 0x20, R184 ;  /* 0x00000020e1ea7825 */ /* 0x000fe200078e02b8 */
[----:B------:R-:W2:Y:S03]  /*03b0*/  LDC R20, c[0x0][0x460] ;  /* 0x00011800ff147b82 */ /* 0x000ea60000000800 */
[----:B------:R-:W-:Y:S01]  /*03c0*/  VIADD R16, R7, 0x300402 ;  /* 0x0030040207107836 */ /* 0x000fe20000000000 */
[----:B------:R-:W-:Y:S01]  /*03d0*/  IADD3 R196, P0, PT, -R8, R234, RZ ;  /* 0x000000ea08c47210 */ /* 0x000fe20007f1e1ff */
[----:B------:R-:W-:-:S03]  /*03e0*/  IMAD.WIDE R76, R225, 0x8, R78 ;  /* 0x00000008e14c7825 */ /* 0x000fc600078e024e */
[----:B------:R-:W-:Y:S01]  /*03f0*/  IADD3.X R197, PT, PT, ~R9, R235, RZ, P0, !PT ;  /* 0x000000eb09c57210 */ /* 0x000fe200007fe5ff */
[----:B---3--:R-:W-:Y:S01]  /*0400*/  DFMA R18, -R6, R16, 1 ;  /* 0x3ff000000612742b */ /* 0x008fe20000000110 */
[----:B------:R-:W-:Y:S01]  /*0410*/  IADD3 R194, P0, PT, -R8, R196, RZ ;  /* 0x000000c408c27210 */ /* 0x000fe20007f1e1ff */
[----:B------:R-:W-:-:S04]  /*0420*/  IMAD.WIDE R74, R225, 0x8, R76 ;  /* 0x00000008e14a7825 */ /* 0x000fc800078e024c */
[----:B------:R-:W-:Y:S01]  /*0430*/  IMAD.X R195, R197, 0x1, ~R9, P0 ;  /* 0x00000001c5c37824 */ /* 0x000fe200000e0e09 */
[----:B------:R-:W-:Y:S01]  /*0440*/  IADD3 R186, P0, PT, -R2, R194, RZ ;  /* 0x000000c202ba7210 */ /* 0x000fe20007f1e1ff */
[----:B------:R-:W-:Y:S01]  /*0450*/  IMAD.WIDE R70, R225, 0x8, R74 ;  /* 0x00000008e1467825 */ /* 0x000fe200078e024a */
[----:B------:R-:W-:-:S03]  /*0460*/  DFMA R18, R18, R18, R18 ;  /* 0x000000121212722b */ /* 0x000fc60000000012 */
[----:B------:R-:W-:Y:S01]  /*0470*/  IMAD.X R187, R195, 0x1, ~R3, P0 ;  /* 0x00000001c3bb7824 */ /* 0x000fe200000e0e03 */
[----:B------:R-:W-:Y:S01]  /*0480*/  ISETP.NE.AND P0, PT, RZ, UR6, PT ;  /* 0x00000006ff007c0c */ /* 0x000fe2000bf05270 */
[----:B------:R-:W-:Y:S01]  /*0490*/  IMAD.X R73, R89, 0x1, R9, P4 ;  /* 0x0000000159497824 */ /* 0x000fe200020e0609 */
[----:B0-----:R-:W-:Y:S01]  /*04a0*/  IADD3 R147, P4, PT, R1, UR4, RZ ;  /* 0x0000000401937c10 */ /* 0x001fe2000ff9e0ff */
[C---:B------:R-:W-:Y:S01]  /*04b0*/  IMAD.WIDE R232, R225.reuse, 0x20, R186 ;  /* 0x00000020e1e87825 */ /* 0x040fe200078e02ba */
[----:B------:R-:W-:Y:S01]  /*04c0*/  ISETP.GE.OR P3, PT, R28, R225, P0 ;  /* 0x000000e11c00720c */ /* 0x000fe20000766670 */
[----:B------:R-:W-:Y:S02]  /*04d0*/  DFMA R18, R16, R18, R16 ;  /* 0x000000121012722b */ /* 0x000fe40000000010 */
[----:B------:R-:W-:Y:S01]  /*04e0*/  IMAD.WIDE R66, R225, 0x8, R70 ;  /* 0x00000008e1427825 */ /* 0x000fe200078e0246 */
[----:B------:R-:W-:-:S03]  /*04f0*/  IADD3 R192, P5, PT, -R8, R232, RZ ;  /* 0x000000e808c07210 */ /* 0x000fc60007fbe1ff */
[----:B------:R-:W-:Y:S01]  /*0500*/  IMAD.X R146, RZ, RZ, UR5, P4 ;  /* 0x00000005ff927e24 */ /* 0x000fe2000a0e06ff */
[----:B------:R-:W-:Y:S01]  /*0510*/  IADD3.X R193, PT, PT, ~R9, R233, RZ, P5, !PT ;  /* 0x000000e909c17210 */ /* 0x000fe20002ffe5ff */
[----:B------:R-:W-:Y:S01]  /*0520*/  IMAD.WIDE R64, R225, 0x8, R66 ;  /* 0x00000008e1407825 */ /* 0x000fe200078e0242 */
[----:B------:R-:W-:-:S05]  /*0530*/  IADD3 R68, P5, PT, -R8, R192, RZ ;  /* 0x000000c008447210 */ /* 0x000fca0007fbe1ff */
[----:B------:R-:W-:Y:S01]  /*0540*/  IMAD.X R69, R193, 0x1, ~R9, P5 ;  /* 0x00000001c1457824 */ /* 0x000fe200028e0e09 */
[----:B-1----:R-:W-:Y:S07]  /*0550*/  @P3 BRA `(.L_x_168) ;  /* 0x0000000000303947 */ /* 0x002fee0003800000 */
[----:B------:R0:W-:Y:S04]  /*0560*/  STG.E.64 desc[UR40][R88.64], RZ ;  /* 0x000000ff58007986 */ /* 0x0001e8000c101b28 */
        /* <DEDUP_REMOVED lines=10> */
[----:B------:R0:W-:Y:S02]  /*0610*/  STG.E.64 desc[UR40][R64.64], RZ ;  /* 0x000000ff40007986 */ /* 0x0001e4000c101b28 */
.L_x_168:
[----:B------:R-:W-:Y:S05]  /*0620*/  BSYNC.RECONVERGENT B0 ;  /* 0x0000000000007941 */ /* 0x000fea0003800200 */
.L_x_167:
[----:B------:R-:W1:Y:S01]  /*0630*/  LDCU UR4, c[0x0][0x424] ;  /* 0x00008480ff0477ac */ /* 0x000e620008000800 */
[----:B------:R-:W-:Y:S01]  /*0640*/  FSEL R62, R4, R10, !P2 ;  /* 0x0000000a043e7208 */ /* 0x000fe20005000000 */
[----:B------:R-:W-:Y:S01]  /*0650*/  IMAD.WIDE R60, R28, 0x10, R60 ;  /* 0x000000101c3c7825 */ /* 0x000fe200078e023c */
[----:B------:R-:W-:Y:S01]  /*0660*/  FSEL R63, R5, R11, !P2 ;  /* 0x0000000b053f7208 */ /* 0x000fe20005000000 */
[----:B------:R-:W3:Y:S01]  /*0670*/  LDCU UR5, c[0x0][0x428] ;  /* 0x00008500ff0577ac */ /* 0x000ee20008000800 */
[----:B--2---:R-:W-:Y:S01]  /*0680*/  LOP3.LUT P2, RZ, R20, UR6, RZ, 0xfc, !PT ;  /* 0x0000000614ff7c12 */ /* 0x004fe2000f84fcff */
[----:B------:R-:W2:Y:S01]  /*0690*/  LDC.64 R220, c[0x0][0x390] ;  /* 0x0000e400ffdc7b82 */ /* 0x000ea20000000a00 */
[----:B------:R-:W-:Y:S01]  /*06a0*/  ISETP.NE.AND P3, PT, R22, RZ, PT ;  /* 0x000000ff1600720c */ /* 0x000fe20003f65270 */
[----:B------:R-:W-:Y:S01]  /*06b0*/  DFMA R202, -R6, R18, 1 ;  /* 0x3ff0000006ca742b */ /* 0x000fe20000000112 */
[----:B------:R-:W-:Y:S01]  /*06c0*/  ISETP.EQ.AND P4, PT, R0, 0x32, !P2 ;  /* 0x000000320000780c */ /* 0x000fe20005782270 */
[C---:B------:R-:W-:Y:S01]  /*06d0*/  IMAD.SHL.U32 R229, R225.reuse, 0x2, RZ ;  /* 0x00000002e1e57824 */ /* 0x040fe200078e00ff */
[----:B------:R-:W-:Y:S01]  /*06e0*/  FSEL R154, R4, R12, !P3 ;  /* 0x0000000c049a7208 */ /* 0x000fe20005800000 */
[----:B------:R-:W-:Y:S01]  /*06f0*/  IMAD R207, R225, 0x3, RZ ;  /* 0x00000003e1cf7824 */ /* 0x000fe200078e02ff */
[----:B------:R-:W-:Y:S01]  /*0700*/  FSEL R155, R5, R13, !P3 ;  /* 0x0000000d059b7208 */ /* 0x000fe20005800000 */
[----:B------:R-:W4:Y:S01]  /*0710*/  LDC.64 R172, c[0x0][0x3a8] ;  /* 0x0000ea00ffac7b82 */ /* 0x000f220000000a00 */
[----:B------:R-:W-:Y:S01]  /*0720*/  ISETP.EQ.AND P3, PT, R22, 0x32, !P2 ;  /* 0x000000321600780c */ /* 0x000fe20005762270 */
[----:B------:R-:W-:Y:S01]  /*0730*/  BSSY.RECONVERGENT B0, `(.L_x_169) ;  /* 0x0000037000007945 */ /* 0x000fe20003800200 */
[----:B------:R-:W-:Y:S01]  /*0740*/  LOP3.LUT R31, R31, 0xfffffffb, RZ, 0xc0, !PT ;  /* 0xfffffffb1f1f7812 */ /* 0x000fe200078ec0ff */
[----:B-1----:R-:W-:Y:S01]  /*0750*/  IMAD R29, R225, UR4, RZ ;  /* 0x00000004e11d7c24 */ /* 0x002fe2000f8e02ff */
[----:B------:R-:W-:Y:S01]  /*0760*/  FSEL R152, R4, R14, !P1 ;  /* 0x0000000e04987208 */ /* 0x000fe20004800000 */
[----:B------:R-:W-:Y:S01]  /*0770*/  DFMA R202, R18, R202, R18 ;  /* 0x000000ca12ca722b */ /* 0x000fe20000000012 */
[----:B------:R-:W-:Y:S01]  /*0780*/  FSEL R153, R5, R15, !P1 ;  /* 0x0000000f05997208 */ /* 0x000fe20004800000 */
[----:B---3--:R-:W-:Y:S01]  /*0790*/  IMAD R29, R29, UR5, RZ ;  /* 0x000000051d1d7c24 */ /* 0x008fe2000f8e02ff */
[----:B------:R-:W-:Y:S01]  /*07a0*/  @P4 LOP3.LUT R31, R31, 0x4, RZ, 0xfc, !PT ;  /* 0x000000041f1f4812 */ /* 0x000fe200078efcff */
[----:B------:R-:W1:Y:S01]  /*07b0*/  LDC.64 R190, c[0x0][0x398] ;  /* 0x0000e600ffbe7b82 */ /* 0x000e620000000a00 */
[----:B------:R-:W-:Y:S01]  /*07c0*/  FSETP.GEU.AND P1, PT, |R16|, 5.8789094863358348022e-39, PT ;  /* 0x004004021000780b */ /* 0x000fe20003f2e200 */
[----:B------:R-:W-:Y:S01]  /*07d0*/  IMAD.WIDE R214, R29, 0x10, R60 ;  /* 0x000000101dd67825 */ /* 0x000fe200078e023c */
[----:B------:R-:W-:-:S02]  /*07e0*/  ISETP.GE.OR P0, PT, R28, R29, P0 ;  /* 0x0000001d1c00720c */ /* 0x000fc40000706670 */
[----:B------:R-:W-:Y:S01]  /*07f0*/  LOP3.LUT R31, R31, 0xffffffef, RZ, 0xc0, !PT ;  /* 0xffffffef1f1f7812 */ /* 0x000fe200078ec0ff */
[C---:B--2---:R-:W-:Y:S01]  /*0800*/  IMAD.WIDE R220, R28.reuse, 0x8, R220 ;  /* 0x000000081cdc7825 */ /* 0x044fe200078e02dc */
[----:B------:R-:W-:Y:S01]  /*0810*/  SHF.L.U32 R205, R225, 0x2, RZ ;  /* 0x00000002e1cd7819 */ /* 0x000fe200000006ff */
[----:B------:R-:W2:Y:S01]  /*0820*/  LDC.64 R200, c[0x0][0x3a0] ;  /* 0x0000e800ffc87b82 */ /* 0x000ea20000000a00 */
[----:B------:R-:W-:Y:S01]  /*0830*/  @P3 LOP3.LUT R31, R31, 0x10, RZ, 0xfc, !PT ;  /* 0x000000101f1f3812 */ /* 0x000fe200078efcff */
[----:B------:R-:W-:Y:S01]  /*0840*/  IMAD.WIDE R58, R29, 0x10, R214 ;  /* 0x000000101d3a7825 */ /* 0x000fe200078e02d6 */
[C---:B------:R-:W-:Y:S02]  /*0850*/  ISETP.EQ.AND P3, PT, R28.reuse, 0x32, !P2 ;  /* 0x000000321c00780c */ /* 0x040fe40005762270 */
[C---:B------:R-:W-:Y:S01]  /*0860*/  ISETP.EQ.AND P2, PT, R28.reuse, 0x31, !P2 ;  /* 0x000000311c00780c */ /* 0x040fe20005742270 */
[----:B------:R-:W-:Y:S01]  /*0870*/  IMAD R225, R225, 0x9, RZ ;  /* 0x00000009e1e17824 */ /* 0x000fe200078e02ff */
[----:B------:R-:W-:Y:S01]  /*0880*/  LOP3.LUT R31, R31, 0xfffffffd, RZ, 0xc0, !PT ;  /* 0xfffffffd1f1f7812 */ /* 0x000fe200078ec0ff */
[----:B------:R-:W3:Y:S01]  /*0890*/  LDC.64 R212, c[0x0][0x3c0] ;  /* 0x0000f000ffd47b82 */ /* 0x000ee20000000a00 */
[----:B------:R0:W-:Y:S01]  /*08a0*/  @!P0 STG.E.128 desc[UR40][R60.64], RZ ;  /* 0x000000ff3c008986 */ /* 0x0001e2000c101d28 */
[----:B----4-:R-:W-:-:S03]  /*08b0*/  IMAD.WIDE R172, R28, 0x8, R172 ;  /* 0x000000081cac7825 */ /* 0x010fc600078e02ac */
[----:B------:R0:W-:Y:S01]  /*08c0*/  @!P0 STG.E.128 desc[UR40][R214.64], RZ ;  /* 0x000000ffd6008986 */ /* 0x0001e2000c101d28 */
[----:B------:R-:W-:Y:S02]  /*08d0*/  IMAD.WIDE R228, R229, 0x8, R88 ;  /* 0x00000008e5e47825 */ /* 0x000fe400078e0258 */
[----:B------:R-:W4:Y:S01]  /*08e0*/  LDC.64 R188, c[0x0][0x3c8] ;  /* 0x0000f200ffbc7b82 */ /* 0x000f220000000a00 */
[----:B------:R0:W-:Y:S01]  /*08f0*/  @!P0 STG.E.128 desc[UR40][R58.64], RZ ;  /* 0x000000ff3a008986 */ /* 0x0001e2000c101d28 */
[----:B------:R-:W-:Y:S01]  /*0900*/  @P3 LOP3.LUT R31, R31, 0x2, RZ, 0xfc, !PT ;  /* 0x000000021f1f3812 */ /* 0x000fe200078efcff */
[----:B-1----:R-:W-:-:S03]  /*0910*/  IMAD.WIDE R190, R28, 0x8, R190 ;  /* 0x000000081cbe7825 */ /* 0x002fc600078e02be */
[----:B------:R-:W-:Y:S01]  /*0920*/  LOP3.LUT R31, R31, 0xfffffff7, RZ, 0xc0, !PT ;  /* 0xfffffff71f1f7812 */ /* 0x000fe200078ec0ff */
[----:B------:R-:W-:Y:S01]  /*0930*/  IMAD.WIDE R206, R207, 0x8, R88 ;  /* 0x00000008cfce7825 */ /* 0x000fe200078e0258 */
[----:B------:R-:W1:Y:S02]  /*0940*/  LDC.64 R218, c[0x0][0x3b0] ;  /* 0x0000ec00ffda7b82 */ /* 0x000e640000000a00 */
[----:B------:R-:W-:Y:S01]  /*0950*/  @P2 LOP3.LUT R31, R31, 0x8, RZ, 0xfc, !PT ;  /* 0x000000081f1f2812 */ /* 0x000fe200078efcff */
[----:B--2---:R-:W-:-:S04]  /*0960*/  IMAD.WIDE R200, R28, 0x8, R200 ;  /* 0x000000081cc87825 */ /* 0x004fc800078e02c8 */
[----:B------:R-:W-:Y:S01]  /*0970*/  IMAD.WIDE R204, R205, 0x8, R88 ;  /* 0x00000008cdcc7825 */ /* 0x000fe200078e0258 */
[----:B------:R-:W2:Y:S03]  /*0980*/  LDC.64 R230, c[0x0][0x3b8] ;  /* 0x0000ee00ffe67b82 */ /* 0x000ea60000000a00 */
[----:B---3--:R-:W-:-:S04]  /*0990*/  IMAD.WIDE R212, R28, 0x8, R212 ;  /* 0x000000081cd47825 */ /* 0x008fc800078e02d4 */
[----:B------:R-:W-:Y:S01]  /*09a0*/  IMAD.WIDE R226, R156, 0x8, R88 ;  /* 0x000000089ce27825 */ /* 0x000fe200078e0258 */
[----:B------:R-:W3:Y:S03]  /*09b0*/  LDC.64 R198, c[0x0][0x3f0] ;  /* 0x0000fc00ffc67b82 */ /* 0x000ee60000000a00 */
[----:B----4-:R-:W-:-:S04]  /*09c0*/  IMAD.WIDE R188, R28, 0x8, R188 ;  /* 0x000000081cbc7825 */ /* 0x010fc800078e02bc */
[----:B------:R-:W-:Y:S01]  /*09d0*/  IMAD.SHL.U32 R51, R29, 0x2, RZ ;  /* 0x000000021d337824 */ /* 0x000fe200078e00ff */
[----:B------:R-:W4:Y:S01]  /*09e0*/  LDC.64 R216, c[0x0][0x3f8] ;  /* 0x0000fe00ffd87b82 */ /* 0x000f220000000a00 */
[----:B-1----:R-:W-:-:S07]  /*09f0*/  IMAD.WIDE R218, R28, 0x8, R218 ;  /* 0x000000081cda7825 */ /* 0x002fce00078e02da */
[----:B------:R-:W1:Y:S01]  /*0a00*/  LDC.64 R222, c[0x0][0x388] ;  /* 0x0000e200ffde7b82 */ /* 0x000e620000000a00 */
[----:B--2---:R-:W-:-:S04]  /*0a10*/  IMAD.WIDE R230, R28, 0x8, R230 ;  /* 0x000000081ce67825 */ /* 0x004fc800078e02e6 */
[----:B---3--:R-:W-:-:S04]  /*0a20*/  IMAD.WIDE R198, R28, 0x10, R198 ;  /* 0x000000101cc67825 */ /* 0x008fc800078e02c6 */
[----:B----4-:R-:W-:-:S04]  /*0a30*/  IMAD.WIDE R216, R28, 0x10, R216 ;  /* 0x000000101cd87825 */ /* 0x010fc800078e02d8 */
[----:B-1----:R-:W-:Y:S01]  /*0a40*/  IMAD.WIDE R222, R28, 0x8, R222 ;  /* 0x000000081cde7825 */ /* 0x002fe200078e02de */
[----:B0-----:R-:W-:Y:S06]  /*0a50*/  @P1 BRA `(.L_x_170) ;  /* 0x0000000000101947 */ /* 0x001fec0003800000 */
[----:B------:R-:W-:Y:S02]  /*0a60*/  LOP3.LUT R0, R7, 0x7fffffff, RZ, 0xc0, !PT ;  /* 0x7fffffff07007812 */ /* 0x000fe400078ec0ff */
[----:B------:R-:W-:-:S03]  /*0a70*/  MOV R12, 0xaa0 ;  /* 0x00000aa0000c7802 */ /* 0x000fc60000000f00 */
[----:B------:R-:W-:-:S07]  /*0a80*/  VIADD R8, R0, 0xfff00000 ;  /* 0xfff0000000087836 */ /* 0x000fce0000000000 */
[----:B------:R-:W-:Y:S05]  /*0a90*/  CALL.REL.NOINC `($__internal_4_$__cuda_sm20_dblrcp_rn_slowpath_v3) ;  /* 0x0000016c00447944 */ /* 0x000fea0003c00000 */
.L_x_170:
[----:B------:R-:W-:Y:S05]  /*0aa0*/  BSYNC.RECONVERGENT B0 ;  /* 0x0000000000007941 */ /* 0x000fea0003800200 */
.L_x_169:
[----:B------:R-:W0:Y:S01]  /*0ab0*/  LDC.64 R4, c[0x0][0x420] ;  /* 0x00010800ff047b82 */ /* 0x000e220000000a00 */
[----:B------:R-:W1:Y:S01]  /*0ac0*/  LDCU UR4, c[0x4][0x18] ;  /* 0x01000300ff0477ac */ /* 0x000e620008000800 */
[----:B------:R-:W-:Y:S01]  /*0ad0*/  IADD3 R54, P0, PT, R2, R68, RZ ;  /* 0x0000004402367210 */ /* 0x000fe20007f1e0ff */
[----:B------:R-:W-:Y:S01]  /*0ae0*/  IMAD.WIDE R224, R225, 0x8, R88 ;  /* 0x00000008e1e07825 */ /* 0x000fe200078e0258 */
[----:B------:R-:W2:Y:S03]  /*0af0*/  LDCU UR5, c[0x4][0x28] ;  /* 0x01000500ff0577ac */ /* 0x000ea60008000800 */
[----:B------:R-:W-:Y:S01]  /*0b00*/  IMAD.X R55, R3, 0x1, R69, P0 ;  /* 0x0000000103377824 */ /* 0x000fe200000e0645 */
[----:B------:R-:W3:Y:S01]  /*0b10*/  LDC R49, c[0x4][0x1c] ;  /* 0x01000700ff317b82 */ /* 0x000ee20000000800 */
[----:B------:R-:W-:Y:S01]  /*0b20*/  IMAD.WIDE R50, R51, 0x10, R60 ;  /* 0x0000001033327825 */ /* 0x000fe200078e023c */
[----:B------:R-:W4:Y:S01]  /*0b30*/  LDCU.64 UR38, c[0x0][0x440] ;  /* 0x00008800ff2677ac */ /* 0x000f220008000a00 */
[----:B------:R-:W0:Y:S05]  /*0b40*/  LDCU UR43, c[0x0][0x420] ;  /* 0x00008400ff2b77ac */ /* 0x000e2a0008000800 */
[----:B------:R-:W3:Y:S01]  /*0b50*/  LDC R47, c[0x4][0x2c] ;  /* 0x01000b00ff2f7b82 */ /* 0x000ee20000000800 */
[----:B------:R-:W0:Y:S01]  /*0b60*/  LDCU.64 UR36, c[0x0][0x430] ;  /* 0x00008600ff2477ac */ /* 0x000e220008000a00 */
[----:B-1----:R-:W-:Y:S01]  /*0b70*/  IMAD.U32 R48, RZ, RZ, UR4 ;  /* 0x00000004ff307e24 */ /* 0x002fe2000f8e00ff */
[----:B------:R-:W1:Y:S01]  /*0b80*/  LDCU UR44, c[0x0][0x434] ;  /* 0x00008680ff2c77ac */ /* 0x000e620008000800 */
[----:B--2---:R-:W-:-:S02]  /*0b90*/  IMAD.U32 R46, RZ, RZ, UR5 ;  /* 0x00000005ff2e7e24 */ /* 0x004fc4000f8e00ff */
[C---:B0-----:R-:W-:Y:S01]  /*0ba0*/  IMAD.WIDE R56, R4.reuse, 0x8, R68 ;  /* 0x0000000804387825 */ /* 0x041fe200078e0244 */
[----:B------:R-:W0:Y:S03]  /*0bb0*/  LDCU UR45, c[0x0][0x460] ;  /* 0x00008c00ff2d77ac */ /* 0x000e260008000800 */
[C---:B------:R-:W-:Y:S01]  /*0bc0*/  IMAD R5, R4.reuse, R5, RZ ;  /* 0x0000000504057224 */ /* 0x040fe200078e02ff */
[----:B------:R-:W-:Y:S01]  /*0bd0*/  UMOV UR42, URZ ;  /* 0x000000ff002a7c82 */ /* 0x000fe20008000000 */
[----:B------:R-:W-:-:S04]  /*0be0*/  IMAD.WIDE R56, R4, 0x8, R56 ;  /* 0x0000000804387825 */ /* 0x000fc800078e0238 */
[----:B------:R-:W-:Y:S01]  /*0bf0*/  VIADD R30, R4, 0xfffffffe ;  /* 0xfffffffe041e7836 */ /* 0x000fe20000000000 */
[----:B------:R-:W-:Y:S01]  /*0c00*/  IADD3 R52, P1, PT, -R2, R56, RZ ;  /* 0x0000003802347210 */ /* 0x000fe20007f3e1ff */
[----:B------:R-:W-:-:S03]  /*0c10*/  IMAD R210, R5, 0x11, RZ ;  /* 0x0000001105d27824 */ /* 0x000fc600078e02ff */
[----:B-1--4-:R-:W-:-:S09]  /*0c20*/  IADD3.X R53, PT, PT, ~R3, R57, RZ, P1, !PT ;  /* 0x0000003903357210 */ /* 0x012fd20000ffe5ff */
.L_x_556:
[----:B------:R-:W-:Y:S01]  /*0c30*/  BAR.SYNC.DEFER_BLOCKING 0x0 ;  /* 0x0000000000007b1d */ /* 0x000fe20000010000 */
[----:B------:R-:W-:-:S13]  /*0c40*/  ISETP.GE.AND P0, PT, R28, UR43, PT ;  /* 0x0000002b1c007c0c */ /* 0x000fda000bf06270 */
[----:B------:R-:W-:Y:S05]  /*0c50*/  @P0 BRA `(.L_x_171) ;  /* 0x0000009c00a80947 */ /* 0x000fea0003800000 */
[----:B---3--:R-:W2:Y:S04]  /*0c60*/  LDG.E.64 R2, desc[UR40][R46.64] ;  /* 0x000000282e027981 */ /* 0x008ea8000c1e1b00 */
[----:B------:R-:W3:Y:S04]  /*0c70*/  LDG.E.64 R14, desc[UR40][R190.64] ;  /* 0x00000028be0e7981 */ /* 0x000ee8000c1e1b00 */
[----:B------:R-:W3:Y:S04]  /*0c80*/  LDG.E.64 R16, desc[UR40][R82.64] ;  /* 0x0000002852107981 */ /* 0x000ee8000c1e1b00 */
[----:B------:R-:W4:Y:S04]  /*0c90*/  LDG.E.64 R6, desc[UR40][R220.64] ;  /* 0x00000028dc067981 */ /* 0x000f28000c1e1b00 */
[----:B------:R-:W4:Y:S04]  /*0ca0*/  LDG.E.64 R8, desc[UR40][R84.64] ;  /* 0x0000002854087981 */ /* 0x000f28000c1e1b00 */
[----:B------:R-:W5:Y:S04]  /*0cb0*/  LDG.E.64 R10, desc[UR40][R172.64] ;  /* 0x00000028ac0a7981 */ /* 0x000f68000c1e1b00 */
[----:B------:R-:W5:Y:S01]  /*0cc0*/  LDG.E.64 R12, desc[UR40][R80.64] ;  /* 0x00000028500c7981 */ /* 0x000f62000c1e1b00 */
[----:B------:R-:W-:Y:S01]  /*0cd0*/  IMAD.MOV.U32 R18, RZ, RZ, 0x0 ;  /* 0x00000000ff127424 */ /* 0x000fe200078e00ff */
[----:B------:R-:W-:Y:S01]  /*0ce0*/  BSSY.RECONVERGENT B1, `(.L_x_172) ;  /* 0x0000021000017945 */ /* 0x000fe20003800200 */
[----:B------:R-:W-:Y:S01]  /*0cf0*/  IMAD.MOV.U32 R19, RZ, RZ, 0x3fd80000 ;  /* 0x3fd80000ff137424 */ /* 0x000fe200078e00ff */
[----:B------:R-:W-:Y:S01]  /*0d00*/  ISETP.NE.AND P1, PT, R28, RZ, PT ;  /* 0x000000ff1c00720c */ /* 0x000fe20003f25270 */
[----:B--2---:R-:W-:-:S08]  /*0d10*/  DMUL R4, R2, UR38 ;  /* 0x0000002602047c28 */ /* 0x004fd00008000000 */
[----:B---3--:R-:W-:-:S06]  /*0d20*/  DFMA R20, R4, R16, R14 ;  /* 0x000000100414722b */ /* 0x008fcc000000000e */
[----:B------:R-:W1:Y:S01]  /*0d30*/  MUFU.RSQ64H R17, R21 ;  /* 0x0000001500117308 */ /* 0x000e620000001c00 */
[----:B----4-:R-:W-:-:S03]  /*0d40*/  DFMA R6, R4, R8, R6 ;  /* 0x000000080406722b */ /* 0x010fc60000000006 */
[----:B------:R-:W-:-:S04]  /*0d50*/  IADD3 R16, PT, PT, R21, -0x3500000, RZ ;  /* 0xfcb0000015107810 */ /* 0x000fc80007ffe0ff */
[----:B------:R-:W-:Y:S01]  /*0d60*/  ISETP.GE.U32.AND P0, PT, R16, 0x7ca00000, PT ;  /* 0x7ca000001000780c */ /* 0x000fe20003f06070 */
[----:B-----5:R-:W-:Y:S02]  /*0d70*/  DFMA R10, R4, R12, R10 ;  /* 0x0000000c040a722b */ /* 0x020fe4000000000a */
[----:B-1----:R-:W-:-:S08]  /*0d80*/  DMUL R14, R16, R16 ;  /* 0x00000010100e7228 */ /* 0x002fd00000000000 */
[----:B------:R-:W-:-:S08]  /*0d90*/  DFMA R14, R20, -R14, 1 ;  /* 0x3ff00000140e742b */ /* 0x000fd0000000080e */
[----:B------:R-:W-:Y:S02]  /*0da0*/  DFMA R18, R14, R18, 0.5 ;  /* 0x3fe000000e12742b */ /* 0x000fe40000000012 */
[----:B------:R-:W-:-:S08]  /*0db0*/  DMUL R14, R16, R14 ;  /* 0x0000000e100e7228 */ /* 0x000fd00000000000 */
[----:B------:R-:W-:Y:S02]  /*0dc0*/  DFMA R96, R18, R14, R16 ;  /* 0x0000000e1260722b */ /* 0x000fe40000000010 */
[----:B------:R-:W-:-:S06]  /*0dd0*/  DMUL R18, R6, R10 ;  /* 0x0000000a06127228 */ /* 0x000fcc0000000000 */
[----:B------:R-:W-:Y:S02]  /*0de0*/  DMUL R98, R20, R96 ;  /* 0x0000006014627228 */ /* 0x000fe40000000000 */
[----:B------:R-:W-:Y:S01]  /*0df0*/  VIADD R15, R97, 0xfff00000 ;  /* 0xfff00000610f7836 */ /* 0x000fe20000000000 */
[----:B------:R-:W-:-:S05]  /*0e00*/  MOV R14, R96 ;  /* 0x00000060000e7202 */ /* 0x000fca0000000f00 */
        /* <DEDUP_REMOVED lines=10> */
[----:B------:R-:W-:Y:S02]  /*0eb0*/  IMAD.MOV.U32 R7, RZ, RZ, R98 ;  /* 0x000000ffff077224 */ /* 0x000fe400078e0062 */
[----:B------:R-:W-:-:S02]  /*0ec0*/  IMAD.MOV.U32 R6, RZ, RZ, R99 ;  /* 0x000000ffff067224 */ /* 0x000fc400078e0063 */
[----:B------:R-:W-:-:S07]  /*0ed0*/  IMAD.MOV.U32 R8, RZ, RZ, R15 ;  /* 0x000000ffff087224 */ /* 0x000fce00078e000f */
[----:B0-----:R-:W-:Y:S05]  /*0ee0*/  CALL.REL.NOINC `($__internal_6_$__cuda_sm20_dsqrt_rn_f64_mediumpath_v1) ;  /* 0x00000170007c7944 */ /* 0x001fea0003c00000 */
.L_x_173:
[----:B0-----:R-:W-:Y:S05]  /*0ef0*/  BSYNC.RECONVERGENT B1 ;  /* 0x0000000000017941 */ /* 0x001fea0003800200 */
.L_x_172:
[----:B------:R-:W2:Y:S04]  /*0f00*/  LDG.E.64 R8, desc[UR40][R200.64] ;  /* 0x00000028c8087981 */ /* 0x000ea8000c1e1b00 */
[----:B------:R-:W2:Y:S01]  /*0f10*/  LDG.E.64 R10, desc[UR40][R208.64] ;  /* 0x00000028d00a7981 */ /* 0x000ea2000c1e1b00 */
[----:B------:R-:W-:Y:S01]  /*0f20*/  FSETP.GEU.AND P2, PT, |R19|, 6.5827683646048100446e-37, PT ;  /* 0x036000001300780b */ /* 0x000fe20003f4e200 */
[----:B------:R-:W-:Y:S01]  /*0f30*/  BSSY.RECONVERGENT B1, `(.L_x_174) ;  /* 0x0000018000017945 */ /* 0x000fe20003800200 */
[----:B--2---:R-:W-:-:S08]  /*0f40*/  DFMA R8, R4, R10, R8 ;  /* 0x0000000a0408722b */ /* 0x004fd00000000008 */
[----:B------:R-:W-:Y:S01]  /*0f50*/  DMUL R10, R8, R6 ;  /* 0x00000006080a7228 */ /* 0x000fe20000000000 */
[----:B------:R-:W-:-:S05]  /*0f60*/  IMAD.MOV.U32 R6, RZ, RZ, 0x1 ;  /* 0x00000001ff067424 */ /* 0x000fca00078e00ff */
        /* <DEDUP_REMOVED lines=15> */
[----:B------:R-:W-:Y:S01]  /*1060*/  MOV R0, 0x1090 ;  /* 0x0000109000007802 */ /* 0x000fe20000000f00 */
[----:B------:R-:W-:-:S07]  /*1070*/  IMAD.MOV.U32 R7, RZ, RZ, R11 ;  /* 0x000000ffff077224 */ /* 0x000fce00078e000b */
[----:B------:R-:W-:Y:S05]  /*1080*/  CALL.REL.NOINC `($__internal_5_$__cuda_sm20_div_rn_f64_full) ;  /* 0x0000016800787944 */ /* 0x000fea0003c00000 */
[----:B------:R-:W-:Y:S01]  /*1090*/  IMAD.MOV.U32 R16, RZ, RZ, R6 ;  /* 0x000000ffff107224 */ /* 0x000fe200078e0006 */
[----:B------:R-:W-:-:S07]  /*10a0*/  MOV R17, R7 ;  /* 0x0000000700117202 */ /* 0x000fce0000000f00 */
.L_x_175:
[----:B------:R-:W-:Y:S05]  /*10b0*/  BSYNC.RECONVERGENT B1 ;  /* 0x0000000000017941 */ /* 0x000fea0003800200 */
.L_x_174:
[----:B------:R-:W-:Y:S04]  /*10c0*/  BSSY.RECONVERGENT B6, `(.L_x_176) ;  /* 0x0000287000067945 */ /* 0x000fe80003800200 */
[----:B------:R-:W-:Y:S05]  /*10d0*/  @P1 BRA `(.L_x_177) ;  /* 0x0000000800601947 */ /* 0x000fea0003800000 */
[----:B------:R-:W0:Y:S01]  /*10e0*/  LDC.64 R14, c[0x0][0x398] ;  /* 0x0000e600ff0e7b82 */ /* 0x000e220000000a00 */
[----:B------:R-:W2:Y:S07]  /*10f0*/  LDG.E.64 R20, desc[UR40][R148.64+0x8] ;  /* 0x0000082894147981 */ /* 0x000eae000c1e1b00 */
[----:B------:R-:W1:Y:S08]  /*1100*/  LDC R0, c[0x0][0x420] ;  /* 0x00010800ff007b82 */ /* 0x000e700000000800 */
[----:B------:R-:W3:Y:S01]  /*1110*/  LDC.64 R8, c[0x0][0x450] ;  /* 0x00011400ff087b82 */ /* 0x000ee20000000a00 */
[----:B0-----:R-:W2:Y:S07]  /*1120*/  LDG.E.64 R14, desc[UR40][R14.64+0x8] ;  /* 0x000008280e0e7981 */ /* 0x001eae000c1e1b00 */
[----:B------:R-:W0:Y:S01]  /*1130*/  LDC.64 R6, c[0x0][0x390] ;  /* 0x0000e400ff067b82 */ /* 0x000e220000000a00 */
[----:B-1----:R-:W-:-:S07]  /*1140*/  IMAD.SHL.U32 R3, R0, 0x2, RZ ;  /* 0x0000000200037824 */ /* 0x002fce00078e00ff */
[----:B------:R-:W1:Y:S01]  /*1150*/  LDC.64 R10, c[0x0][0x3a8] ;  /* 0x0000ea00ff0a7b82 */ /* 0x000e620000000a00 */
[----:B---3--:R-:W-:-:S07]  /*1160*/  IMAD.WIDE R12, R156, 0x8, R8 ;  /* 0x000000089c0c7825 */ /* 0x008fce00078e0208 */
[----:B------:R-:W3:Y:S01]  /*1170*/  LDC.64 R18, c[0x4][RZ] ;  /* 0x01000000ff127b82 */ /* 0x000ee20000000a00 */
[----:B------:R-:W-:Y:S01]  /*1180*/  IMAD.WIDE R2, R3, 0x8, R8 ;  /* 0x0000000803027825 */ /* 0x000fe200078e0208 */
[----:B------:R-:W4:Y:S04]  /*1190*/  LDG.E.64 R12, desc[UR40][R12.64+0x8] ;  /* 0x000008280c0c7981 */ /* 0x000f28000c1e1b00 */
[----:B0-----:R-:W4:Y:S04]  /*11a0*/  LDG.E.64 R6, desc[UR40][R6.64+0x8] ;  /* 0x0000082806067981 */ /* 0x001f28000c1e1b00 */
[----:B------:R-:W4:Y:S04]  /*11b0*/  LDG.E.64 R8, desc[UR40][R2.64+0x8] ;  /* 0x0000082802087981 */ /* 0x000f28000c1e1b00 */
[----:B-1----:R-:W4:Y:S04]  /*11c0*/  LDG.E.64 R10, desc[UR40][R10.64+0x8] ;  /* 0x000008280a0a7981 */ /* 0x002f28000c1e1b00 */
[----:B---3--:R-:W5:Y:S01]  /*11d0*/  LDG.E.64 R18, desc[UR40][R18.64+0x8] ;  /* 0x0000082812127981 */ /* 0x008f62000c1e1b00 */
[----:B--2---:R-:W-:-:S06]  /*11e0*/  DFMA R98, R4, R20, R14 ;  /* 0x000000140462722b */ /* 0x004fcc000000000e */
[----:B------:R-:W0:Y:S04]  /*11f0*/  MUFU.RSQ64H R97, R99 ;  /* 0x0000006300617308 */ /* 0x000e280000001c00 */
[----:B------:R-:W-:Y:S01]  /*1200*/  VIADD R96, R99, 0xfcb00000 ;  /* 0xfcb0000063607836 */ /* 0x000fe20000000000 */
[----:B------:R-:W-:Y:S01]  /*1210*/  MOV R21, 0x3fd80000 ;  /* 0x3fd8000000157802 */ /* 0x000fe20000000f00 */
[----:B------:R-:W-:-:S04]  /*1220*/  IMAD.MOV.U32 R20, RZ, RZ, 0x0 ;  /* 0x00000000ff147424 */ /* 0x000fc800078e00ff */
[----:B0-----:R-:W-:-:S08]  /*1230*/  DMUL R14, R96, R96 ;  /* 0x00000060600e7228 */ /* 0x001fd00000000000 */
[----:B------:R-:W-:-:S08]  /*1240*/  DFMA R14, R98, -R14, 1 ;  /* 0x3ff00000620e742b */ /* 0x000fd0000000080e */
[----:B------:R-:W-:Y:S02]  /*1250*/  DFMA R20, R14, R20, 0.5 ;  /* 0x3fe000000e14742b */ /* 0x000fe40000000014 */
[----:B------:R-:W-:-:S08]  /*1260*/  DMUL R14, R96, R14 ;  /* 0x0000000e600e7228 */ /* 0x000fd00000000000 */
[----:B------:R-:W-:Y:S01]  /*1270*/  DFMA R100, R20, R14, R96 ;  /* 0x0000000e1464722b */ /* 0x000fe20000000060 */
[----:B------:R-:W-:-:S07]  /*1280*/  ISETP.GE.U32.AND P0, PT, R96, 0x7ca00000, PT ;  /* 0x7ca000006000780c */ /* 0x000fce0003f06070 */
[----:B------:R-:W-:Y:S02]  /*1290*/  DMUL R104, R98, R100 ;  /* 0x0000006462687228 */ /* 0x000fe40000000000 */
[C---:B----4-:R-:W-:Y:S02]  /*12a0*/  DFMA R6, R4.reuse, R8, R6 ;  /* 0x000000080406722b */ /* 0x050fe40000000006 */
[----:B------:R-:W-:Y:S01]  /*12b0*/  DFMA R10, R4, R12, R10 ;  /* 0x0000000c040a722b */ /* 0x000fe2000000000a */
[----:B------:R-:W-:-:S03]  /*12c0*/  VIADD R15, R101, 0xfff00000 ;  /* 0xfff00000650f7836 */ /* 0x000fc60000000000 */
[----:B------:R-:W-:Y:S01]  /*12d0*/  DFMA R106, R104, -R104, R98 ;  /* 0x80000068686a722b */ /* 0x000fe20000000062 */
[----:B------:R-:W-:-:S03]  /*12e0*/  IMAD.MOV.U32 R14, RZ, RZ, R100 ;  /* 0x000000ffff0e7224 */ /* 0x000fc600078e0064 */
[----:B------:R-:W-:-:S04]  /*12f0*/  DMUL R20, R6, R10 ;  /* 0x0000000a06147228 */ /* 0x000fc80000000000 */
        /* <DEDUP_REMOVED lines=12> */
[----:B-----5:R-:W-:Y:S05]  /*13c0*/  CALL.REL.NOINC `($__internal_6_$__cuda_sm20_dsqrt_rn_f64_mediumpath_v1) ;  /* 0x0000016c00447944 */ /* 0x020fea0003c00000 */
.L_x_178:
[----:B------:R-:W0:Y:S08]  /*13d0*/  LDC R97, c[0x0][0x420] ;  /* 0x00010800ff617b82 */ /* 0x000e300000000800 */
[----:B------:R-:W1:Y:S01]  /*13e0*/  LDC.64 R12, c[0x0][0x3a0] ;  /* 0x0000e800ff0c7b82 */ /* 0x000e620000000a00 */
[----:B0-----:R-:W-:-:S05]  /*13f0*/  IMAD.WIDE R96, R97, 0x8, R148 ;  /* 0x0000000861607825 */ /* 0x001fca00078e0294 */
[----:B------:R-:W2:Y:S04]  /*1400*/  LDG.E.64 R10, desc[UR40][R96.64+0x8] ;  /* 0x00000828600a7981 */ /* 0x000ea8000c1e1b00 */
[----:B-1----:R-:W2:Y:S01]  /*1410*/  LDG.E.64 R8, desc[UR40][R12.64+0x8] ;  /* 0x000008280c087981 */ /* 0x002ea2000c1e1b00 */
[----:B------:R-:W-:Y:S01]  /*1420*/  FSETP.GEU.AND P1, PT, |R21|, 6.5827683646048100446e-37, PT ;  /* 0x036000001500780b */ /* 0x000fe20003f2e200 */
[----:B------:R-:W-:Y:S01]  /*1430*/  BSSY.RECONVERGENT B1, `(.L_x_179) ;  /* 0x0000016000017945 */ /* 0x000fe20003800200 */
[----:B--2---:R-:W-:-:S08]  /*1440*/  DFMA R8, R4, R10, R8 ;  /* 0x0000000a0408722b */ /* 0x004fd00000000008 */
[----:B------:R-:W-:-:S06]  /*1450*/  DMUL R14, R8, R6 ;  /* 0x00000006080e7228 */ /* 0x000fcc0000000000 */
[----:B------:R-:W0:Y:S01]  /*1460*/  MUFU.RCP64H R7, R15 ;  /* 0x0000000f00077308 */ /* 0x000e220000001800 */
[----:B------:R-:W-:-:S06]  /*1470*/  MOV R6, 0x1 ;  /* 0x0000000100067802 */ /* 0x000fcc0000000f00 */
        /* <DEDUP_REMOVED lines=16> */
[----:B-----5:R-:W-:Y:S05]  /*1580*/  CALL.REL.NOINC `($__internal_5_$__cuda_sm20_div_rn_f64_full) ;  /* 0x0000016400387944 */ /* 0x020fea0003c00000 */
.L_x_180:
[----:B------:R-:W-:Y:S05]  /*1590*/  BSYNC.RECONVERGENT B1 ;  /* 0x0000000000017941 */ /* 0x000fea0003800200 */
.L_x_179:
[----:B------:R-:W0:Y:S01]  /*15a0*/  LDC.64 R20, c[0x0][0x398] ;  /* 0x0000e600ff147b82 */ /* 0x000e220000000a00 */
[----:B------:R-:W2:Y:S04]  /*15b0*/  LDG.E.64 R98, desc[UR40][R150.64+0x10] ;  /* 0x0000102896627981 */ /* 0x000ea8000c1e1b00 */
[----:B------:R-:W3:Y:S03]  /*15c0*/  LDG.E.64 R10, desc[UR40][R2.64+0x10] ;  /* 0x00001028020a7981 */ /* 0x000ee6000c1e1b00 */
[----:B------:R-:W1:Y:S01]  /*15d0*/  LDC R15, c[0x0][0x420] ;  /* 0x00010800ff0f7b82 */ /* 0x000e620000000800 */
[----:B0-----:R-:W2:Y:S07]  /*15e0*/  LDG.E.64 R20, desc[UR40][R20.64+0x10] ;  /* 0x0000102814147981 */ /* 0x001eae000c1e1b00 */
[----:B------:R-:W0:Y:S01]  /*15f0*/  LDC.64 R8, c[0x0][0x390] ;  /* 0x0000e400ff087b82 */ /* 0x000e220000000a00 */
[----:B-1----:R-:W-:-:S07]  /*1600*/  IMAD.WIDE R14, R15, 0x8, R96 ;  /* 0x000000080f0e7825 */ /* 0x002fce00078e0260 */
[----:B------:R-:W1:Y:S01]  /*1610*/  LDC.64 R12, c[0x0][0x3a8] ;  /* 0x0000ea00ff0c7b82 */ /* 0x000e620000000a00 */
[----:B------:R-:W4:Y:S04]  /*1620*/  LDG.E.64 R14, desc[UR40][R14.64+0x10] ;  /* 0x000010280e0e7981 */ /* 0x000f28000c1e1b00 */
[----:B0-----:R-:W3:Y:S04]  /*1630*/  LDG.E.64 R8, desc[UR40][R8.64+0x10] ;  /* 0x0000102808087981 */ /* 0x001ee8000c1e1b00 */
[----:B-1----:R-:W4:Y:S01]  /*1640*/  LDG.E.64 R12, desc[UR40][R12.64+0x10] ;  /* 0x000010280c0c7981 */ /* 0x002f22000c1e1b00 */
[----:B------:R-:W0:Y:S01]  /*1650*/  LDC.64 R106, c[0x4][RZ] ;  /* 0x01000000ff6a7b82 */ /* 0x000e220000000a00 */
[----:B-----5:R-:W-:-:S02]  /*1660*/  DFMA R18, R18, R6, RZ ;  /* 0x000000061212722b */ /* 0x020fc400000000ff */
[----:B0-----:R0:W5:Y:S01]  /*1670*/  LDG.E.64 R2, desc[UR40][R106.64+0x10] ;  /* 0x000010286a027981 */ /* 0x001162000c1e1b00 */
[----:B--2---:R-:W-:-:S06]  /*1680*/  DFMA R100, R4, R98, R20 ;  /* 0x000000620464722b */ /* 0x004fcc0000000014 */
[----:B------:R-:W1:Y:S04]  /*1690*/  MUFU.RSQ64H R97, R101 ;  /* 0x0000006500617308 */ /* 0x000e680000001c00 */
[----:B------:R-:W-:Y:S02]  /*16a0*/  VIADD R96, R101, 0xfcb00000 ;  /* 0xfcb0000065607836 */ /* 0x000fe40000000000 */
[----:B------:R-:W-:-:S04]  /*16b0*/  IMAD.MOV.U32 R98, RZ, RZ, 0x0 ;  /* 0x00000000ff627424 */ /* 0x000fc800078e00ff */
[----:B-1----:R-:W-:Y:S01]  /*16c0*/  DMUL R20, R96, R96 ;  /* 0x0000006060147228 */ /* 0x002fe20000000000 */
[----:B------:R-:W-:-:S07]  /*16d0*/  IMAD.MOV.U32 R99, RZ, RZ, 0x3fd80000 ;  /* 0x3fd80000ff637424 */ /* 0x000fce00078e00ff */
[----:B------:R-:W-:-:S08]  /*16e0*/  DFMA R20, R100, -R20, 1 ;  /* 0x3ff000006414742b */ /* 0x000fd00000000814 */
[----:B------:R-:W-:Y:S02]  /*16f0*/  DFMA R98, R20, R98, 0.5 ;  /* 0x3fe000001462742b */ /* 0x000fe40000000062 */
[----:B------:R-:W-:-:S08]  /*1700*/  DMUL R20, R96, R20 ;  /* 0x0000001460147228 */ /* 0x000fd00000000000 */
[----:B------:R-:W-:Y:S01]  /*1710*/  DFMA R98, R98, R20, R96 ;  /* 0x000000146262722b */ /* 0x000fe20000000060 */
[----:B------:R-:W-:-:S07]  /*1720*/  ISETP.GE.U32.AND P0, PT, R96, 0x7ca00000, PT ;  /* 0x7ca000006000780c */ /* 0x000fce0003f06070 */
[----:B------:R-:W-:Y:S02]  /*1730*/  DMUL R104, R100, R98 ;  /* 0x0000006264687228 */ /* 0x000fe40000000000 */
[C---:B---3--:R-:W-:Y:S02]  /*1740*/  DFMA R8, R4.reuse, R10, R8 ;  /* 0x0000000a0408722b */ /* 0x048fe40000000008 */
[----:B----4-:R-:W-:Y:S01]  /*1750*/  DFMA R12, R4, R14, R12 ;  /* 0x0000000e040c722b */ /* 0x010fe2000000000c */
[----:B------:R-:W-:-:S03]  /*1760*/  IADD3 R15, PT, PT, R99, -0x100000, RZ ;  /* 0xfff00000630f7810 */ /* 0x000fc60007ffe0ff */
[----:B0-----:R-:W-:Y:S01]  /*1770*/  DFMA R106, R104, -R104, R100 ;  /* 0x80000068686a722b */ /* 0x001fe20000000064 */
        /* <DEDUP_REMOVED lines=15> */
.L_x_181:
        /* <DEDUP_REMOVED lines=10> */
[----:B------:R-:W-:-:S06]  /*1910*/  IMAD.MOV.U32 R4, RZ, RZ, 0x1 ;  /* 0x00000001ff047424 */ /* 0x000fcc00078e00ff */
        /* <DEDUP_REMOVED lines=16> */
[----:B-----5:R-:W-:Y:S05]  /*1a20*/  CALL.REL.NOINC `($__internal_5_$__cuda_sm20_div_rn_f64_full) ;  /* 0x0000016000107944 */ /* 0x020fea0003c00000 */
.L_x_183:
[----:B------:R-:W-:Y:S05]  /*1a30*/  BSYNC.RECONVERGENT B1 ;  /* 0x0000000000017941 */ /* 0x000fea0003800200 */
.L_x_182:
[----:B-----5:R-:W-:Y:S01]  /*1a40*/  DFMA R96, R2, R6, R18 ;  /* 0x000000060260722b */ /* 0x020fe20000000012 */
[----:B------:R-:W-:Y:S10]  /*1a50*/  BRA `(.L_x_184) ;  /* 0x0000001c00b47947 */ /* 0x000ff40003800000 */
.L_x_177:
[----:B------:R-:W-:-:S13]  /*1a60*/  ISETP.GT.AND P0, PT, R28, R30, PT ;  /* 0x0000001e1c00720c */ /* 0x000fda0003f04270 */
[----:B------:R-:W-:Y:S05]  /*1a70*/  @!P0 BRA `(.L_x_185) ;  /* 0x0000000c00dc8947 */ /* 0x000fea0003800000 */
[----:B------:R-:W0:Y:S08]  /*1a80*/  LDC.64 R98, c[0x4][0x10] ;  /* 0x01000400ff627b82 */ /* 0x000e300000000a00 */
[----:B------:R-:W1:Y:S01]  /*1a90*/  LDC R0, c[0x0][0x448] ;  /* 0x00011200ff007b82 */ /* 0x000e620000000800 */
[----:B0-----:R-:W5:Y:S01]  /*1aa0*/  LDG.E.64 R98, desc[UR40][R98.64+0x10] ;  /* 0x0000102862627981 */ /* 0x001f62000c1e1b00 */
[----:B------:R-:W-:Y:S01]  /*1ab0*/  BSSY.RECONVERGENT B7, `(.L_x_186) ;  /* 0x000000d000077945 */ /* 0x000fe20003800200 */
[----:B-1----:R-:W-:-:S04]  /*1ac0*/  LOP3.LUT P0, RZ, R0, UR45, RZ, 0xfc, !PT ;  /* 0x0000002d00ff7c12 */ /* 0x002fc8000f80fcff */
[----:B------:R-:W-:-:S13]  /*1ad0*/  ISETP.NE.OR P0, PT, R28, 0x34, P0 ;  /* 0x000000341c00780c */ /* 0x000fda0000705670 */
[----:B------:R-:W-:Y:S05]  /*1ae0*/  @P0 BRA `(.L_x_187) ;  /* 0x0000000000240947 */ /* 0x000fea0003800000 */
[----:B------:R-:W-:Y:S01]  /*1af0*/  MOV R0, 0x1f8 ;  /* 0x000001f800007802 */ /* 0x000fe20000000f00 */
[----:B------:R-:W0:Y:S01]  /*1b00*/  LDCU.64 UR4, c[0x4][0x70] ;  /* 0x01000e00ff0477ac */ /* 0x000e220008000a00 */
[----:B------:R-:W-:Y:S02]  /*1b10*/  CS2R R6, SRZ ;  /* 0x0000000000067805 */ /* 0x000fe4000001ff00 */
[----:B------:R1:W2:Y:S01]  /*1b20*/  LDC.64 R2, c[0x4][R0] ;  /* 0x0100000000027b82 */ /* 0x0002a20000000a00 */
[----:B0-----:R-:W-:Y:S01]  /*1b30*/  MOV R4, UR4 ;  /* 0x0000000400047c02 */ /* 0x001fe20008000f00 */
[----:B-1----:R-:W-:-:S07]  /*1b40*/  IMAD.U32 R5, RZ, RZ, UR5 ;  /* 0x00000005ff057e24 */ /* 0x002fce000f8e00ff */
[----:B------:R-:W-:-:S07]  /*1b50*/  LEPC R20, `(.L_x_188) ;  /* 0x000000001014794e */ /* 0x000fce0000000000 */
[----:B--2--5:R-:W-:Y:S05]  /*1b60*/  CALL.ABS.NOINC R2 ;  /* 0x0000000002007343 */ /* 0x024fea0003c00000 */
.L_x_188:
[----:B------:R0:W5:Y:S02]  /*1b70*/  LDG.E.64 R2, desc[UR40][R46.64] ;  /* 0x000000282e027981 */ /* 0x000164000c1e1b00 */
.L_x_187:
[----:B------:R-:W-:Y:S05]  /*1b80*/  BSYNC.RECONVERGENT B7 ;  /* 0x0000000000077941 */ /* 0x000fea0003800200 */
.L_x_186:
[----:B------:R-:W2:Y:S04]  /*1b90*/  LDG.E.64 R12, desc[UR40][R190.64+-0x10] ;  /* 0xfffff028be0c7981 */ /* 0x000ea8000c1e1b00 */
[----:B------:R-:W2:Y:S04]  /*1ba0*/  LDG.E.64 R14, desc[UR40][R206.64+-0x10] ;  /* 0xfffff028ce0e7981 */ /* 0x000ea8000c1e1b00 */
[----:B------:R-:W3:Y:S04]  /*1bb0*/  LDG.E.64 R4, desc[UR40][R220.64+-0x10] ;  /* 0xfffff028dc047981 */ /* 0x000ee8000c1e1b00 */
[----:B------:R-:W3:Y:S04]  /*1bc0*/  LDG.E.64 R6, desc[UR40][R228.64+-0x10] ;  /* 0xfffff028e4067981 */ /* 0x000ee8000c1e1b00 */
[----:B------:R-:W4:Y:S04]  /*1bd0*/  LDG.E.64 R8, desc[UR40][R172.64+-0x10] ;  /* 0xfffff028ac087981 */ /* 0x000f28000c1e1b00 */
[----:B------:R-:W4:Y:S01]  /*1be0*/  LDG.E.64 R10, desc[UR40][R226.64+-0x10] ;  /* 0xfffff028e20a7981 */ /* 0x000f22000c1e1b00 */
[----:B-----5:R-:W-:Y:S01]  /*1bf0*/  DMUL R18, R2, UR38 ;  /* 0x0000002602127c28 */ /* 0x020fe20008000000 */
[----:B------:R-:W-:Y:S01]  /*1c00*/  IMAD.MOV.U32 R20, RZ, RZ, 0x0 ;  /* 0x00000000ff147424 */ /* 0x000fe200078e00ff */
[----:B------:R-:W-:Y:S01]  /*1c10*/  MOV R21, 0x3fd80000 ;  /* 0x3fd8000000157802 */ /* 0x000fe20000000f00 */
[----:B------:R-:W-:Y:S05]  /*1c20*/  BSSY.RECONVERGENT B1, `(.L_x_189) ;  /* 0x000001d000017945 */ /* 0x000fea0003800200 */
[----:B--2---:R-:W-:-:S06]  /*1c30*/  DFMA R96, R18, R14, R12 ;  /* 0x0000000e1260722b */ /* 0x004fcc000000000c */
[----:B------:R-:W1:Y:S01]  /*1c40*/  MUFU.RSQ64H R13, R97 ;  /* 0x00000061000d7308 */ /* 0x000e620000001c00 */
[----:B---3--:R-:W-:-:S03]  /*1c50*/  DFMA R4, R18, R6, R4 ;  /* 0x000000061204722b */ /* 0x008fc60000000004 */
[----:B------:R-:W-:-:S05]  /*1c60*/  VIADD R12, R97, 0xfcb00000 ;  /* 0xfcb00000610c7836 */ /* 0x000fca0000000000 */
[----:B------:R-:W-:Y:S01]  /*1c70*/  ISETP.GE.U32.AND P0, PT, R12, 0x7ca00000, PT ;  /* 0x7ca000000c00780c */ /* 0x000fe20003f06070 */
[----:B----4-:R-:W-:Y:S02]  /*1c80*/  DFMA R8, R18, R10, R8 ;  /* 0x0000000a1208722b */ /* 0x010fe40000000008 */
[----:B-1----:R-:W-:-:S06]  /*1c90*/  DMUL R14, R12, R12 ;  /* 0x0000000c0c0e7228 */ /* 0x002fcc0000000000 */
[----:B------:R-:W-:Y:S02]  /*1ca0*/  DMUL R4, R4, R8 ;  /* 0x0000000804047228 */ /* 0x000fe40000000000 */
        /* <DEDUP_REMOVED lines=18> */
[----:B------:R-:W-:-:S07]  /*1dd0*/  IMAD.MOV.U32 R8, RZ, RZ, R15 ;  /* 0x000000ffff087224 */ /* 0x000fce00078e000f */
[----:B0-----:R-:W-:Y:S05]  /*1de0*/  CALL.REL.NOINC `($__internal_6_$__cuda_sm20_dsqrt_rn_f64_mediumpath_v1) ;  /* 0x0000016000bc7944 */ /* 0x001fea0003c00000 */
.L_x_190:
[----:B------:R-:W-:Y:S05]  /*1df0*/  BSYNC.RECONVERGENT B1 ;  /* 0x0000000000017941 */ /* 0x000fea0003800200 */
.L_x_189:
[----:B------:R-:W2:Y:S04]  /*1e00*/  LDG.E.64 R8, desc[UR40][R200.64+-0x10] ;  /* 0xfffff028c8087981 */ /* 0x000ea8000c1e1b00 */
[----:B------:R-:W2:Y:S01]  /*1e10*/  LDG.E.64 R10, desc[UR40][R204.64+-0x10] ;  /* 0xfffff028cc0a7981 */ /* 0x000ea2000c1e1b00 */
[----:B------:R-:W-:Y:S01]  /*1e20*/  FSETP.GEU.AND P1, PT, |R5|, 6.5827683646048100446e-37, PT ;  /* 0x036000000500780b */ /* 0x000fe20003f2e200 */
[----:B------:R-:W-:Y:S01]  /*1e30*/  BSSY.RECONVERGENT B1, `(.L_x_191) ;  /* 0x0000016000017945 */ /* 0x000fe20003800200 */
[----:B--2---:R-:W-:-:S08]  /*1e40*/  DFMA R8, R18, R10, R8 ;  /* 0x0000000a1208722b */ /* 0x004fd00000000008 */
[----:B------:R-:W-:Y:S01]  /*1e50*/  DMUL R12, R8, R6 ;  /* 0x00000006080c7228 */ /* 0x000fe20000000000 */
[----:B------:R-:W-:-:S05]  /*1e60*/  IMAD.MOV.U32 R6, RZ, RZ, 0x1 ;  /* 0x00000001ff067424 */ /* 0x000fca00078e00ff */
[----:B------:R-:W1:Y:S02]  /*1e70*/  MUFU.RCP64H R7, R13 ;  /* 0x0000000d00077308 */ /* 0x000e640000001800 */
[----:B-1----:R-:W-:-:S08]  /*1e80*/  DFMA R8, -R12, R6, 1 ;  /* 0x3ff000000c08742b */ /* 0x002fd00000000106 */
        /* <DEDUP_REMOVED lines=15> */
[----:B0-----:R-:W-:Y:S05]  /*1f80*/  CALL.REL.NOINC `($__internal_5_$__cuda_sm20_div_rn_f64_full) ;  /* 0x0000015800b87944 */ /* 0x001fea0003c00000 */
.L_x_192:
[----:B------:R-:W-:Y:S05]  /*1f90*/  BSYNC.RECONVERGENT B1 ;  /* 0x0000000000017941 */ /* 0x000fea0003800200 */
.L_x_191:
[----:B------:R-:W1:Y:S01]  /*1fa0*/  LDC.64 R96, c[0x4][0x10] ;  /* 0x01000400ff607b82 */ /* 0x000e620000000a00 */
[----:B------:R-:W-:Y:S01]  /*1fb0*/  LOP3.LUT P0, RZ, R31, 0x4, RZ, 0xc0, !PT ;  /* 0x000000041fff7812 */ /* 0x000fe2000780c0ff */
[----:B-1----:R-:W5:Y:S01]  /*1fc0*/  LDG.E.64 R96, desc[UR40][R96.64+0x8] ;  /* 0x0000082860607981 */ /* 0x002f62000c1e1b00 */
[----:B------:R-:W-:Y:S01]  /*1fd0*/  BSSY.RECONVERGENT B7, `(.L_x_193) ;  /* 0x000000c000077945 */ /* 0x000fe20003800200 */
[----:B------:R-:W-:-:S10]  /*1fe0*/  DFMA R98, R98, R6, RZ ;  /* 0x000000066262722b */ /* 0x000fd400000000ff */
[----:B------:R-:W-:Y:S05]  /*1ff0*/  @!P0 BRA `(.L_x_194) ;  /* 0x0000000000248947 */ /* 0x000fea0003800000 */
[----:B------:R-:W-:Y:S01]  /*2000*/  MOV R0, 0x1f8 ;  /* 0x000001f800007802 */ /* 0x000fe20000000f00 */
[----:B------:R-:W1:Y:S01]  /*2010*/  LDCU.64 UR4, c[0x4][0x70] ;  /* 0x01000e00ff0477ac */ /* 0x000e620008000a00 */
[----:B------:R-:W-:Y:S02]  /*2020*/  CS2R R6, SRZ ;  /* 0x0000000000067805 */ /* 0x000fe4000001ff00 */
[----:B------:R2:W3:Y:S01]  /*2030*/  LDC.64 R2, c[0x4][R0] ;  /* 0x0100000000027b82 */ /* 0x0004e20000000a00 */
[----:B-1----:R-:W-:Y:S01]  /*2040*/  MOV R4, UR4 ;  /* 0x0000000400047c02 */ /* 0x002fe20008000f00 */
[----:B--2---:R-:W-:-:S07]  /*2050*/  IMAD.U32 R5, RZ, RZ, UR5 ;  /* 0x00000005ff057e24 */ /* 0x004fce000f8e00ff */
[----:B------:R-:W-:-:S07]  /*2060*/  LEPC R20, `(.L_x_195) ;  /* 0x000000001014794e */ /* 0x000fce0000000000 */
[----:B0--3-5:R-:W-:Y:S05]  /*2070*/  CALL.ABS.NOINC R2 ;  /* 0x0000000002007343 */ /* 0x029fea0003c00000 */
.L_x_195:
[----:B------:R1:W5:Y:S02]  /*2080*/  LDG.E.64 R2, desc[UR40][R46.64] ;  /* 0x000000282e027981 */ /* 0x000364000c1e1b00 */
.L_x_194:
[----:B------:R-:W-:Y:S05]  /*2090*/  BSYNC.RECONVERGENT B7 ;  /* 0x0000000000077941 */ /* 0x000fea0003800200 */
.L_x_193:
        /* <DEDUP_REMOVED lines=11> */
[----:B------:R-:W2:Y:S01]  /*2150*/  MUFU.RSQ64H R13, R101 ;  /* 0x00000065000d7308 */ /* 0x000ea20000001c00 */
[----:B---3--:R-:W-:-:S03]  /*2160*/  DFMA R4, R18, R6, R4 ;  /* 0x000000061204722b */ /* 0x008fc60000000004 */
[----:B------:R-:W-:-:S05]  /*2170*/  VIADD R12, R101, 0xfcb00000 ;  /* 0xfcb00000650c7836 */ /* 0x000fca0000000000 */
[----:B------:R-:W-:Y:S01]  /*2180*/  ISETP.GE.U32.AND P0, PT, R12, 0x7ca00000, PT ;  /* 0x7ca000000c00780c */ /* 0x000fe20003f06070 */
[----:B----4-:R-:W-:Y:S02]  /*2190*/  DFMA R8, R18, R10, R8 ;  /* 0x0000000a1208722b */ /* 0x010fe40000000008 */
[----:B--2---:R-:W-:-:S06]  /*21a0*/  DMUL R14, R12, R12 ;  /* 0x0000000c0c0e7228 */ /* 0x004fcc0000000000 */
        /* <DEDUP_REMOVED lines=20> */
[----:B01----:R-:W-:Y:S05]  /*22f0*/  CALL.REL.NOINC `($__internal_6_$__cuda_sm20_dsqrt_rn_f64_mediumpath_v1) ;  /* 0x0000015c00787944 */ /* 0x003fea0003c00000 */
.L_x_197:
[----:B------:R-:W-:Y:S05]  /*2300*/  BSYNC.RECONVERGENT B1 ;  /* 0x0000000000017941 */ /* 0x000fea0003800200 */
.L_x_196:
[----:B------:R-:W2:Y:S04]  /*2310*/  LDG.E.64 R8, desc[UR40][R200.64+-0x8] ;  /* 0xfffff828c8087981 */ /* 0x000ea8000c1e1b00 */
[----:B------:R-:W2:Y:S01]  /*2320*/  LDG.E.64 R10, desc[UR40][R204.64+-0x8] ;  /* 0xfffff828cc0a7981 */ /* 0x000ea2000c1e1b00 */
[----:B------:R-:W-:Y:S01]  /*2330*/  FSETP.GEU.AND P1, PT, |R5|, 6.5827683646048100446e-37, PT ;  /* 0x036000000500780b */ /* 0x000fe20003f2e200 */
[----:B------:R-:W-:Y:S01]  /*2340*/  BSSY.RECONVERGENT B1, `(.L_x_198) ;  /* 0x0000016000017945 */ /* 0x000fe20003800200 */
[----:B--2---:R-:W-:-:S08]  /*2350*/  DFMA R8, R18, R10, R8 ;  /* 0x0000000a1208722b */ /* 0x004fd00000000008 */
[----:B------:R-:W-:Y:S01]  /*2360*/  DMUL R12, R8, R6 ;  /* 0x00000006080c7228 */ /* 0x000fe20000000000 */
[----:B------:R-:W-:-:S05]  /*2370*/  IMAD.MOV.U32 R6, RZ, RZ, 0x1 ;  /* 0x00000001ff067424 */ /* 0x000fca00078e00ff */
[----:B------:R-:W2:Y:S02]  /*2380*/  MUFU.RCP64H R7, R13 ;  /* 0x0000000d00077308 */ /* 0x000ea40000001800 */
[----:B--2---:R-:W-:-:S08]  /*2390*/  DFMA R8, -R12, R6, 1 ;  /* 0x3ff000000c08742b */ /* 0x004fd00000000106 */
        /* <DEDUP_REMOVED lines=15> */
[----:B01----:R-:W-:Y:S05]  /*2490*/  CALL.REL.NOINC `($__internal_5_$__cuda_sm20_div_rn_f64_full) ;  /* 0x0000015400747944 */ /* 0x003fea0003c00000 */
.L_x_199:
[----:B------:R-:W-:Y:S05]  /*24a0*/  BSYNC.RECONVERGENT B1 ;  /* 0x0000000000017941 */ /* 0x000fea0003800200 */
.L_x_198:
[----:B------:R-:W2:Y:S01]  /*24b0*/  LDC.64 R18, c[0x4][0x10] ;  /* 0x01000400ff127b82 */ /* 0x000ea20000000a00 */
[----:B------:R-:W-:Y:S01]  /*24c0*/  LOP3.LUT P0, RZ, R31, 0x2, RZ, 0xc0, !PT ;  /* 0x000000021fff7812 */ /* 0x000fe2000780c0ff */
[----:B--2---:R-:W5:Y:S01]  /*24d0*/  LDG.E.64 R18, desc[UR40][R18.64] ;  /* 0x0000002812127981 */ /* 0x004f62000c1e1b00 */
[----:B------:R-:W-:Y:S01]  /*24e0*/  BSSY.RECONVERGENT B7, `(.L_x_200) ;  /* 0x000000c000077945 */ /* 0x000fe20003800200 */
[----:B------:R-:W-:-:S10]  /*24f0*/  DFMA R96, R96, R6, R98 ;  /* 0x000000066060722b */ /* 0x000fd40000000062 */
[----:B------:R-:W-:Y:S05]  /*2500*/  @!P0 BRA `(.L_x_201) ;  /* 0x0000000000248947 */ /* 0x000fea0003800000 */
[----:B------:R-:W-:Y:S01]  /*2510*/  MOV R0, 0x1f8 ;  /* 0x000001f800007802 */ /* 0x000fe20000000f00 */
[----:B------:R-:W2:Y:S01]  /*2520*/  LDCU.64 UR4, c[0x4][0x70] ;  /* 0x01000e00ff0477ac */ /* 0x000ea20008000a00 */
[----:B------:R-:W-:Y:S02]  /*2530*/  CS2R R6, SRZ ;  /* 0x0000000000067805 */ /* 0x000fe4000001ff00 */
[----:B------:R3:W4:Y:S01]  /*2540*/  LDC.64 R2, c[0x4][R0] ;  /* 0x0100000000027b82 */ /* 0x0007220000000a00 */
[----:B--2---:R-:W-:Y:S01]  /*2550*/  MOV R4, UR4 ;  /* 0x0000000400047c02 */ /* 0x004fe20008000f00 */
[----:B---3--:R-:W-:-:S07]  /*2560*/  IMAD.U32 R5, RZ, RZ, UR5 ;  /* 0x00000005ff057e24 */ /* 0x008fce000f8e00ff */
[----:B------:R-:W-:-:S07]  /*2570*/  LEPC R20, `(.L_x_202) ;  /* 0x000000001014794e */ /* 0x000fce0000000000 */
[----:B01--45:R-:W-:Y:S05]  /*2580*/  CALL.ABS.NOINC R2 ;  /* 0x0000000002007343 */ /* 0x033fea0003c00000 */
.L_x_202:
[----:B------:R2:W5:Y:S02]  /*2590*/  LDG.E.64 R2, desc[UR40][R46.64] ;  /* 0x000000282e027981 */ /* 0x000564000c1e1b00 */
.L_x_201:
[----:B------:R-:W-:Y:S05]  /*25a0*/  BSYNC.RECONVERGENT B7 ;  /* 0x0000000000077941 */ /* 0x000fea0003800200 */
.L_x_200:
[----:B------:R-:W3:Y:S04]  /*25b0*/  LDG.E.64 R14, desc[UR40][R190.64] ;  /* 0x00000028be0e7981 */ /* 0x000ee8000c1e1b00 */
[----:B------:R-:W3:Y:S04]  /*25c0*/  LDG.E.64 R20, desc[UR40][R82.64] ;  /* 0x0000002852147981 */ /* 0x000ee8000c1e1b00 */
[----:B------:R-:W4:Y:S04]  /*25d0*/  LDG.E.64 R6, desc[UR40][R220.64] ;  /* 0x00000028dc067981 */ /* 0x000f28000c1e1b00 */
[----:B------:R-:W4:Y:S04]  /*25e0*/  LDG.E.64 R8, desc[UR40][R84.64] ;  /* 0x0000002854087981 */ /* 0x000f28000c1e1b00 */
[----:B------:R-:W2:Y:S04]  /*25f0*/  LDG.E.64 R10, desc[UR40][R172.64] ;  /* 0x00000028ac0a7981 */ /* 0x000ea8000c1e1b00 */
[----:B------:R-:W2:Y:S01]  /*2600*/  LDG.E.64 R12, desc[UR40][R80.64] ;  /* 0x00000028500c7981 */ /* 0x000ea2000c1e1b00 */
[----:B-----5:R-:W-:Y:S01]  /*2610*/  DMUL R4, R2, UR38 ;  /* 0x0000002602047c28 */ /* 0x020fe20008000000 */
[----:B------:R-:W-:Y:S07]  /*2620*/  BSSY.RECONVERGENT B1, `(.L_x_203) ;  /* 0x0000020000017945 */ /* 0x000fee0003800200 */
[----:B---3--:R-:W-:Y:S01]  /*2630*/  DFMA R98, R4, R20, R14 ;  /* 0x000000140462722b */ /* 0x008fe2000000000e */
[----:B------:R-:W-:Y:S01]  /*2640*/  IMAD.MOV.U32 R14, RZ, RZ, 0x0 ;  /* 0x00000000ff0e7424 */ /* 0x000fe200078e00ff */
[----:B------:R-:W-:-:S04]  /*2650*/  MOV R15, 0x3fd80000 ;  /* 0x3fd80000000f7802 */ /* 0x000fc80000000f00 */
[----:B------:R-:W3:Y:S04]  /*2660*/  MUFU.RSQ64H R21, R99 ;  /* 0x0000006300157308 */ /* 0x000ee80000001c00 */
[----:B------:R-:W-:-:S05]  /*2670*/  VIADD R20, R99, 0xfcb00000 ;  /* 0xfcb0000063147836 */ /* 0x000fca0000000000 */
[----:B------:R-:W-:Y:S01]  /*2680*/  ISETP.GE.U32.AND P0, PT, R20, 0x7ca00000, PT ;  /* 0x7ca000001400780c */ /* 0x000fe20003f06070 */
[----:B--2---:R-:W-:Y:S02]  /*2690*/  DFMA R10, R4, R12, R10 ;  /* 0x0000000c040a722b */ /* 0x004fe4000000000a */
[----:B---3--:R-:W-:-:S08]  /*26a0*/  DMUL R2, R20, R20 ;  /* 0x0000001414027228 */ /* 0x008fd00000000000 */
[----:B------:R-:W-:-:S08]  /*26b0*/  DFMA R2, R98, -R2, 1 ;  /* 0x3ff000006202742b */ /* 0x000fd00000000802 */
[----:B------:R-:W-:Y:S02]  /*26c0*/  DFMA R14, R2, R14, 0.5 ;  /* 0x3fe00000020e742b */ /* 0x000fe4000000000e */
[----:B------:R-:W-:-:S08]  /*26d0*/  DMUL R2, R20, R2 ;  /* 0x0000000214027228 */ /* 0x000fd00000000000 */
[----:B------:R-:W-:Y:S02]  /*26e0*/  DFMA R100, R14, R2, R20 ;  /* 0x000000020e64722b */ /* 0x000fe40000000014 */
[----:B----4-:R-:W-:-:S06]  /*26f0*/  DFMA R2, R4, R8, R6 ;  /* 0x000000080402722b */ /* 0x010fcc0000000006 */
[----:B------:R-:W-:Y:S02]  /*2700*/  DMUL R104, R98, R100 ;  /* 0x0000006462687228 */ /* 0x000fe40000000000 */
[----:B------:R-:W-:Y:S01]  /*2710*/  VIADD R15, R101, 0xfff00000 ;  /* 0xfff00000650f7836 */ /* 0x000fe20000000000 */
[----:B------:R-:W-:Y:S01]  /*2720*/  DMUL R2, R2, R10 ;  /* 0x0000000a02027228 */ /* 0x000fe20000000000 */
        /* <DEDUP_REMOVED lines=14> */
[----:B01----:R-:W-:Y:S05]  /*2810*/  CALL.REL.NOINC `($__internal_6_$__cuda_sm20_dsqrt_rn_f64_mediumpath_v1) ;  /* 0x0000015800307944 */ /* 0x003fea0003c00000 */
.L_x_204:
[----:B------:R-:W-:Y:S05]  /*2820*/  BSYNC.RECONVERGENT B1 ;  /* 0x0000000000017941 */ /* 0x000fea0003800200 */
.L_x_203:
[----:B------:R-:W2:Y:S04]  /*2830*/  LDG.E.64 R8, desc[UR40][R200.64] ;  /* 0x00000028c8087981 */ /* 0x000ea8000c1e1b00 */
[----:B------:R-:W2:Y:S01]  /*2840*/  LDG.E.64 R10, desc[UR40][R208.64] ;  /* 0x00000028d00a7981 */ /* 0x000ea2000c1e1b00 */
[----:B------:R-:W-:Y:S01]  /*2850*/  FSETP.GEU.AND P1, PT, |R3|, 6.5827683646048100446e-37, PT ;  /* 0x036000000300780b */ /* 0x000fe20003f2e200 */
[----:B------:R-:W-:Y:S01]  /*2860*/  BSSY.RECONVERGENT B1, `(.L_x_205) ;  /* 0x0000016000017945 */ /* 0x000fe20003800200 */
[----:B--2---:R-:W-:Y:S01]  /*2870*/  DFMA R8, R4, R10, R8 ;  /* 0x0000000a0408722b */ /* 0x004fe20000000008 */
[----:B------:R-:W-:-:S07]  /*2880*/  MOV R4, 0x1 ;  /* 0x0000000100047802 */ /* 0x000fce0000000f00 */
[----:B------:R-:W-:-:S06]  /*2890*/  DMUL R10, R8, R6 ;  /* 0x00000006080a7228 */ /* 0x000fcc0000000000 */
        /* <DEDUP_REMOVED lines=17> */
[----:B01----:R-:W-:Y:S05]  /*29b0*/  CALL.REL.NOINC `($__internal_5_$__cuda_sm20_div_rn_f64_full) ;  /* 0x00000150002c7944 */ /* 0x003fea0003c00000 */
.L_x_206:
[----:B------:R-:W-:Y:S05]  /*29c0*/  BSYNC.RECONVERGENT B1 ;  /* 0x0000000000017941 */ /* 0x000fea0003800200 */
.L_x_205:
[----:B------:R-:W-:Y:S01]  /*29d0*/  DFMA R96, R18, R6, R96 ;  /* 0x000000061260722b */ /* 0x000fe20000000060 */
[----:B------:R-:W-:Y:S10]  /*29e0*/  BRA `(.L_x_184) ;  /* 0x0000000c00d07947 */ /* 0x000ff40003800000 */
.L_x_185:
[----:B------:R-:W0:Y:S01]  /*29f0*/  LDC.64 R98, c[0x4][0x8] ;  /* 0x01000200ff627b82 */ /* 0x000e220000000a00 */
[----:B------:R-:W-:Y:S01]  /*2a00*/  LOP3.LUT P0, RZ, R31, 0x4, RZ, 0xc0, !PT ;  /* 0x000000041fff7812 */ /* 0x000fe2000780c0ff */
[----:B0-----:R-:W5:Y:S01]  /*2a10*/  LDG.E.64 R98, desc[UR40][R98.64] ;  /* 0x0000002862627981 */ /* 0x001f62000c1e1b00 */
[----:B------:R-:W-:Y:S11]  /*2a20*/  BSSY.RECONVERGENT B7, `(.L_x_207) ;  /* 0x000000b000077945 */ /* 0x000ff60003800200 */
[----:B------:R-:W-:Y:S05]  /*2a30*/  @!P0 BRA `(.L_x_208) ;  /* 0x0000000000248947 */ /* 0x000fea0003800000 */
[----:B------:R-:W-:Y:S01]  /*2a40*/  MOV R0, 0x1f8 ;  /* 0x000001f800007802 */ /* 0x000fe20000000f00 */
[----:B------:R-:W0:Y:S01]  /*2a50*/  LDCU.64 UR4, c[0x4][0x70] ;  /* 0x01000e00ff0477ac */ /* 0x000e220008000a00 */
[----:B------:R-:W-:Y:S02]  /*2a60*/  CS2R R6, SRZ ;  /* 0x0000000000067805 */ /* 0x000fe4000001ff00 */
[----:B------:R1:W2:Y:S01]  /*2a70*/  LDC.64 R2, c[0x4][R0] ;  /* 0x0100000000027b82 */ /* 0x0002a20000000a00 */
[----:B0-----:R-:W-:Y:S02]  /*2a80*/  IMAD.U32 R4, RZ, RZ, UR4 ;  /* 0x00000004ff047e24 */ /* 0x001fe4000f8e00ff */
[----:B-1----:R-:W-:-:S07]  /*2a90*/  IMAD.U32 R5, RZ, RZ, UR5 ;  /* 0x00000005ff057e24 */ /* 0x002fce000f8e00ff */
[----:B------:R-:W-:-:S07]  /*2aa0*/  LEPC R20, `(.L_x_209) ;  /* 0x000000001014794e */ /* 0x000fce0000000000 */
[----:B--2--5:R-:W-:Y:S05]  /*2ab0*/  CALL.ABS.NOINC R2 ;  /* 0x0000000002007343 */ /* 0x024fea0003c00000 */
.L_x_209:
[----:B------:R0:W5:Y:S02]  /*2ac0*/  LDG.E.64 R2, desc[UR40][R46.64] ;  /* 0x000000282e027981 */ /* 0x000164000c1e1b00 */
.L_x_208:
[----:B------:R-:W-:Y:S05]  /*2ad0*/  BSYNC.RECONVERGENT B7 ;  /* 0x0000000000077941 */ /* 0x000fea0003800200 */
.L_x_207:
[----:B------:R-:W2:Y:S04]  /*2ae0*/  LDG.E.64 R12, desc[UR40][R190.64+-0x8] ;  /* 0xfffff828be0c7981 */ /* 0x000ea8000c1e1b00 */
[----:B------:R-:W2:Y:S04]  /*2af0*/  LDG.E.64 R14, desc[UR40][R206.64+-0x8] ;  /* 0xfffff828ce0e7981 */ /* 0x000ea8000c1e1b00 */
[----:B------:R-:W3:Y:S04]  /*2b00*/  LDG.E.64 R4, desc[UR40][R220.64+-0x8] ;  /* 0xfffff828dc047981 */ /* 0x000ee8000c1e1b00 */
[----:B------:R-:W3:Y:S04]  /*2b10*/  LDG.E.64 R6, desc[UR40][R228.64+-0x8] ;  /* 0xfffff828e4067981 */ /* 0x000ee8000c1e1b00 */
[----:B------:R-:W4:Y:S04]  /*2b20*/  LDG.E.64 R8, desc[UR40][R172.64+-0x8] ;  /* 0xfffff828ac087981 */ /* 0x000f28000c1e1b00 */
[----:B------:R-:W4:Y:S01]  /*2b30*/  LDG.E.64 R10, desc[UR40][R226.64+-0x8] ;  /* 0xfffff828e20a7981 */ /* 0x000f22000c1e1b00 */
[----:B-----5:R-:W-:Y:S01]  /*2b40*/  DMUL R18, R2, UR38 ;  /* 0x0000002602127c28 */ /* 0x020fe20008000000 */
[----:B------:R-:W-:Y:S01]  /*2b50*/  MOV R20, 0x0 ;  /* 0x0000000000147802 */ /* 0x000fe20000000f00 */
[----:B------:R-:W-:Y:S01]  /*2b60*/  IMAD.MOV.U32 R21, RZ, RZ, 0x3fd80000 ;  /* 0x3fd80000ff157424 */ /* 0x000fe200078e00ff */
        /* <DEDUP_REMOVED lines=19> */
[----:B------:R-:W-:Y:S01]  /*2ca0*/  MOV R9, R20 ;  /* 0x0000001400097202 */ /* 0x000fe20000000f00 */
[----:B------:R-:W-:Y:S01]  /*2cb0*/  IMAD.MOV.U32 R14, RZ, RZ, R96 ;  /* 0x000000ffff0e7224 */ /* 0x000fe200078e0060 */
[----:B------:R-:W-:Y:S01]  /*2cc0*/  MOV R10, R105 ;  /* 0x00000069000a7202 */ /* 0x000fe20000000f00 */
[----:B------:R-:W-:Y:S01]  /*2cd0*/  IMAD.MOV.U32 R13, RZ, RZ, R97 ;  /* 0x000000ffff0d7224 */ /* 0x000fe200078e0061 */
[----:B------:R-:W-:Y:S01]  /*2ce0*/  MOV R0, 0x2d40 ;  /* 0x00002d4000007802 */ /* 0x000fe20000000f00 */
[----:B------:R-:W-:Y:S02]  /*2cf0*/  IMAD.MOV.U32 R11, RZ, RZ, R104 ;  /* 0x000000ffff0b7224 */ /* 0x000fe400078e0068 */
[----:B------:R-:W-:Y:S02]  /*2d00*/  IMAD.MOV.U32 R7, RZ, RZ, R100 ;  /* 0x000000ffff077224 */ /* 0x000fe400078e0064 */
[----:B------:R-:W-:Y:S02]  /*2d10*/  IMAD.MOV.U32 R6, RZ, RZ, R101 ;  /* 0x000000ffff067224 */ /* 0x000fe400078e0065 */
[----:B------:R-:W-:-:S07]  /*2d20*/  IMAD.MOV.U32 R8, RZ, RZ, R15 ;  /* 0x000000ffff087224 */ /* 0x000fce00078e000f */
[----:B0-----:R-:W-:Y:S05]  /*2d30*/  CALL.REL.NOINC `($__internal_6_$__cuda_sm20_dsqrt_rn_f64_mediumpath_v1) ;  /* 0x0000015000e87944 */ /* 0x001fea0003c00000 */
.L_x_211:
[----:B------:R-:W-:Y:S05]  /*2d40*/  BSYNC.RECONVERGENT B1 ;  /* 0x0000000000017941 */ /* 0x000fea0003800200 */
.L_x_210:
[----:B------:R-:W2:Y:S04]  /*2d50*/  LDG.E.64 R8, desc[UR40][R200.64+-0x8] ;  /* 0xfffff828c8087981 */ /* 0x000ea8000c1e1b00 */
[----:B------:R-:W2:Y:S01]  /*2d60*/  LDG.E.64 R10, desc[UR40][R204.64+-0x8] ;  /* 0xfffff828cc0a7981 */ /* 0x000ea2000c1e1b00 */
[----:B------:R-:W-:Y:S01]  /*2d70*/  FSETP.GEU.AND P1, PT, |R5|, 6.5827683646048100446e-37, PT ;  /* 0x036000000500780b */ /* 0x000fe20003f2e200 */
[----:B------:R-:W-:Y:S01]  /*2d80*/  BSSY.RECONVERGENT B1, `(.L_x_212) ;  /* 0x0000016000017945 */ /* 0x000fe20003800200 */
[----:B--2---:R-:W-:-:S08]  /*2d90*/  DFMA R8, R18, R10, R8 ;  /* 0x0000000a1208722b */ /* 0x004fd00000000008 */
[----:B------:R-:W-:Y:S01]  /*2da0*/  DMUL R12, R8, R6 ;  /* 0x00000006080c7228 */ /* 0x000fe20000000000 */
[----:B------:R-:W-:-:S05]  /*2db0*/  MOV R6, 0x1 ;  /* 0x0000000100067802 */ /* 0x000fca0000000f00 */
        /* <DEDUP_REMOVED lines=17> */
[----:B0-----:R-:W-:Y:S05]  /*2ed0*/  CALL.REL.NOINC `($__internal_5_$__cuda_sm20_div_rn_f64_full) ;  /* 0x0000014800e47944 */ /* 0x001fea0003c00000 */
.L_x_213:
[----:B------:R-:W-:Y:S05]  /*2ee0*/  BSYNC.RECONVERGENT B1 ;  /* 0x0000000000017941 */ /* 0x000fea0003800200 */
.L_x_212:
        /* <DEDUP_REMOVED lines=10> */
[----:B-1----:R-:W-:Y:S02]  /*2f90*/  IMAD.U32 R4, RZ, RZ, UR4 ;  /* 0x00000004ff047e24 */ /* 0x002fe4000f8e00ff */
[----:B--2---:R-:W-:-:S07]  /*2fa0*/  IMAD.U32 R5, RZ, RZ, UR5 ;  /* 0x00000005ff057e24 */ /* 0x004fce000f8e00ff */
[----:B------:R-:W-:-:S07]  /*2fb0*/  LEPC R20, `(.L_x_216) ;  /* 0x000000001014794e */ /* 0x000fce0000000000 */
[----:B0--3-5:R-:W-:Y:S05]  /*2fc0*/  CALL.ABS.NOINC R2 ;  /* 0x0000000002007343 */ /* 0x029fea0003c00000 */
.L_x_216:
[----:B------:R1:W5:Y:S02]  /*2fd0*/  LDG.E.64 R2, desc[UR40][R46.64] ;  /* 0x000000282e027981 */ /* 0x000364000c1e1b00 */
.L_x_215:
[----:B------:R-:W-:Y:S05]  /*2fe0*/  BSYNC.RECONVERGENT B7 ;  /* 0x0000000000077941 */ /* 0x000fea0003800200 */
.L_x_214:
        /* <DEDUP_REMOVED lines=37> */
[----:B01----:R-:W-:Y:S05]  /*3240*/  CALL.REL.NOINC `($__internal_6_$__cuda_sm20_dsqrt_rn_f64_mediumpath_v1) ;  /* 0x0000014c00a47944 */ /* 0x003fea0003c00000 */
.L_x_218:
[----:B------:R-:W-:Y:S05]  /*3250*/  BSYNC.RECONVERGENT B1 ;  /* 0x0000000000017941 */ /* 0x000fea0003800200 */
.L_x_217:
[----:B------:R-:W2:Y:S04]  /*3260*/  LDG.E.64 R8, desc[UR40][R200.64] ;  /* 0x00000028c8087981 */ /* 0x000ea8000c1e1b00 */
[----:B------:R-:W2:Y:S01]  /*3270*/  LDG.E.64 R10, desc[UR40][R208.64] ;  /* 0x00000028d00a7981 */ /* 0x000ea2000c1e1b00 */
[----:B------:R-:W-:Y:S01]  /*3280*/  FSETP.GEU.AND P1, PT, |R5|, 6.5827683646048100446e-37, PT ;  /* 0x036000000500780b */ /* 0x000fe20003f2e200 */
[----:B------:R-:W-:Y:S01]  /*3290*/  BSSY.RECONVERGENT B1, `(.L_x_219) ;  /* 0x0000016000017945 */ /* 0x000fe20003800200 */
[----:B--2---:R-:W-:-:S08]  /*32a0*/  DFMA R8, R20, R10, R8 ;  /* 0x0000000a1408722b */ /* 0x004fd00000000008 */
[----:B------:R-:W-:Y:S01]  /*32b0*/  DMUL R12, R8, R6 ;  /* 0x00000006080c7228 */ /* 0x000fe20000000000 */
[----:B------:R-:W-:-:S05]  /*32c0*/  MOV R6, 0x1 ;  /* 0x0000000100067802 */ /* 0x000fca0000000f00 */
        /* <DEDUP_REMOVED lines=18> */
.L_x_220:
[----:B------:R-:W-:Y:S05]  /*33f0*/  BSYNC.RECONVERGENT B1 ;  /* 0x0000000000017941 */ /* 0x000fea0003800200 */
.L_x_219:
        /* <DEDUP_REMOVED lines=10> */
[----:B--2---:R-:W-:Y:S01]  /*34a0*/  IMAD.U32 R4, RZ, RZ, UR4 ;  /* 0x00000004ff047e24 */ /* 0x004fe2000f8e00ff */
[----:B---3--:R-:W-:-:S07]  /*34b0*/  MOV R5, UR5 ;  /* 0x0000000500057c02 */ /* 0x008fce0008000f00 */
[----:B------:R-:W-:-:S07]  /*34c0*/  LEPC R20, `(.L_x_223) ;  /* 0x000000001014794e */ /* 0x000fce0000000000 */
[----:B01--45:R-:W-:Y:S05]  /*34d0*/  CALL.ABS.NOINC R2 ;  /* 0x0000000002007343 */ /* 0x033fea0003c00000 */
.L_x_223:
[----:B------:R2:W5:Y:S02]  /*34e0*/  LDG.E.64 R2, desc[UR40][R46.64] ;  /* 0x000000282e027981 */ /* 0x000564000c1e1b00 */
.L_x_222:
[----:B------:R-:W-:Y:S05]  /*34f0*/  BSYNC.RECONVERGENT B7 ;  /* 0x0000000000077941 */ /* 0x000fea0003800200 */
.L_x_221:
        /* <DEDUP_REMOVED lines=39> */
.L_x_225:
[----:B------:R-:W-:Y:S05]  /*3770*/  BSYNC.RECONVERGENT B1 ;  /* 0x0000000000017941 */ /* 0x000fea0003800200 */
.L_x_224:
        /* <DEDUP_REMOVED lines=25> */
.L_x_227:
[----:B------:R-:W-:Y:S05]  /*3910*/  BSYNC.RECONVERGENT B1 ;  /* 0x0000000000017941 */ /* 0x000fea0003800200 */
.L_x_226:
[----:B------:R-:W-:-:S11]  /*3920*/  DFMA R96, R96, R6, R18 ;  /* 0x000000066060722b */ /* 0x000fd60000000012 */
.L_x_184:
[----:B------:R-:W-:Y:S05]  /*3930*/  BSYNC.RECONVERGENT B6 ;  /* 0x0000000000067941 */ /* 0x000fea0003800200 */
.L_x_176:
[----:B------:R-:W-:Y:S01]  /*3940*/  LOP3.LUT P0, RZ, R31, 0x2, RZ, 0xc0, !PT ;  /* 0x000000021fff7812 */ /* 0x000fe2000780c0ff */
[----:B------:R-:W-:-:S12]  /*3950*/  BSSY.RECONVERGENT B6, `(.L_x_228) ;  /* 0x000000a000067945 */ /* 0x000fd80003800200 */
        /* <DEDUP_REMOVED lines=8> */
[----:B01--4-:R-:W-:Y:S05]  /*39e0*/  CALL.ABS.NOINC R2 ;  /* 0x0000000002007343 */ /* 0x013fea0003c00000 */
.L_x_229:
[----:B------:R-:W-:Y:S05]  /*39f0*/  BSYNC.RECONVERGENT B6 ;  /* 0x0000000000067941 */ /* 0x000fea0003800200 */
.L_x_228:
[----:B------:R-:W2:Y:S01]  /*3a00*/  LDC.64 R6, c[0x0][0x430] ;  /* 0x00010c00ff067b82 */ /* 0x000ea20000000a00 */
[----:B------:R-:W2:Y:S01]  /*3a10*/  MUFU.RCP64H R3, UR44 ;  /* 0x0000002c00037d08 */ /* 0x000ea20008001800 */
[----:B------:R-:W-:Y:S01]  /*3a20*/  IMAD.MOV.U32 R2, RZ, RZ, 0x1 ;  /* 0x00000001ff027424 */ /* 0x000fe200078e00ff */
[----:B------:R-:W-:Y:S01]  /*3a30*/  FSETP.GEU.AND P2, PT, |R97|, 6.5827683646048100446e-37, PT ;  /* 0x036000006100780b */ /* 0x000fe20003f4e200 */
[----:B------:R-:W-:Y:S01]  /*3a40*/  BSSY.RECONVERGENT B1, `(.L_x_230) ;  /* 0x0000016000017945 */ /* 0x000fe20003800200 */
[----:B------:R-:W-:-:S03]  /*3a50*/  ISETP.NE.AND P1, PT, R28, RZ, PT ;  /* 0x000000ff1c00720c */ /* 0x000fc60003f25270 */
[----:B--2---:R-:W-:-:S08]  /*3a60*/  DFMA R4, R2, -R6, 1 ;  /* 0x3ff000000204742b */ /* 0x004fd00000000806 */
        /* <DEDUP_REMOVED lines=10> */
[----:B------:R-:W2:Y:S01]  /*3b10*/  LDCU.64 UR4, c[0x0][0x430] ;  /* 0x00008600ff0477ac */ /* 0x000ea20008000a00 */
[----:B------:R-:W-:Y:S01]  /*3b20*/  IMAD.MOV.U32 R8, RZ, RZ, R96 ;  /* 0x000000ffff087224 */ /* 0x000fe200078e0060 */
[----:B------:R-:W-:Y:S02]  /*3b30*/  MOV R9, R97 ;  /* 0x0000006100097202 */ /* 0x000fe40000000f00 */
[----:B------:R-:W-:Y:S01]  /*3b40*/  MOV R0, 0x3b80 ;  /* 0x00003b8000007802 */ /* 0x000fe20000000f00 */
[----:B--2---:R-:W-:Y:S02]  /*3b50*/  IMAD.U32 R6, RZ, RZ, UR4 ;  /* 0x00000004ff067e24 */ /* 0x004fe4000f8e00ff */
[----:B------:R-:W-:-:S07]  /*3b60*/  IMAD.U32 R7, RZ, RZ, UR5 ;  /* 0x00000005ff077e24 */ /* 0x000fce000f8e00ff */
[----:B01----:R-:W-:Y:S05]  /*3b70*/  CALL.REL.NOINC `($__internal_5_$__cuda_sm20_div_rn_f64_full) ;  /* 0x0000013c00bc7944 */ /* 0x003fea0003c00000 */
[----:B------:R-:W-:Y:S01]  /*3b80*/  MOV R18, R6 ;  /* 0x0000000600127202 */ /* 0x000fe20000000f00 */
[----:B------:R-:W-:-:S07]  /*3b90*/  IMAD.MOV.U32 R19, RZ, RZ, R7 ;  /* 0x000000ffff137224 */ /* 0x000fce00078e0007 */
.L_x_231:
[----:B------:R-:W-:Y:S05]  /*3ba0*/  BSYNC.RECONVERGENT B1 ;  /* 0x0000000000017941 */ /* 0x000fea0003800200 */
.L_x_230:
[----:B------:R-:W-:Y:S04]  /*3bb0*/  BSSY.RECONVERGENT B6, `(.L_x_232) ;  /* 0x00002a3000067945 */ /* 0x000fe80003800200 */
[----:B------:R-:W-:Y:S05]  /*3bc0*/  @P1 BRA `(.L_x_233) ;  /* 0x0000000800601947 */ /* 0x000fea0003800000 */
[----:B------:R-:W2:Y:S01]  /*3bd0*/  LDC.64 R98, c[0x0][0x398] ;  /* 0x0000e600ff627b82 */ /* 0x000ea20000000a00 */
[----:B------:R-:W3:Y:S04]  /*3be0*/  LDG.E.64 R2, desc[UR40][R46.64] ;  /* 0x000000282e027981 */ /* 0x000ee8000c1e1b00 */
[----:B------:R-:W4:Y:S03]  /*3bf0*/  LDG.E.64 R100, desc[UR40][R194.64+0x8] ;  /* 0x00000828c2647981 */ /* 0x000f26000c1e1b00 */
[----:B------:R-:W0:Y:S01]  /*3c00*/  LDC.64 R6, c[0x0][0x388] ;  /* 0x0000e200ff067b82 */ /* 0x000e220000000a00 */
[----:B------:R-:W4:Y:S04]  /*3c10*/  LDG.E.64 R8, desc[UR40][R184.64+0x8] ;  /* 0x00000828b8087981 */ /* 0x000f28000c1e1b00 */
[----:B------:R-:W4:Y:S03]  /*3c20*/  LDG.E.64 R12, desc[UR40][R234.64+0x8] ;  /* 0x00000828ea0c7981 */ /* 0x000f26000c1e1b00 */
[----:B------:R-:W1:Y:S01]  /*3c30*/  LDC.64 R10, c[0x0][0x3a8] ;  /* 0x0000ea00ff0a7b82 */ /* 0x000e620000000a00 */
[----:B------:R-:W4:Y:S04]  /*3c40*/  LDG.E.64 R20, desc[UR40][R196.64+0x8] ;  /* 0x00000828c4147981 */ /* 0x000f28000c1e1b00 */
[----:B--2---:R-:W4:Y:S03]  /*3c50*/  LDG.E.64 R98, desc[UR40][R98.64+0x8] ;  /* 0x0000082862627981 */ /* 0x004f26000c1e1b00 */
[----:B------:R-:W2:Y:S01]  /*3c60*/  LDC.64 R14, c[0x0][0x3a0] ;  /* 0x0000e800ff0e7b82 */ /* 0x000ea20000000a00 */
[----:B0-----:R-:W4:Y:S04]  /*3c70*/  LDG.E.64 R6, desc[UR40][R6.64+0x8] ;  /* 0x0000082806067981 */ /* 0x001f28000c1e1b00 */
[----:B-1----:R-:W4:Y:S03]  /*3c80*/  LDG.E.64 R10, desc[UR40][R10.64+0x8] ;  /* 0x000008280a0a7981 */ /* 0x002f26000c1e1b00 */
[----:B------:R-:W0:Y:S01]  /*3c90*/  LDC.64 R4, c[0x4][RZ] ;  /* 0x01000000ff047b82 */ /* 0x000e220000000a00 */
[----:B--2---:R-:W2:Y:S04]  /*3ca0*/  LDG.E.64 R14, desc[UR40][R14.64+0x8] ;  /* 0x000008280e0e7981 */ /* 0x004ea8000c1e1b00 */
[----:B0-----:R-:W5:Y:S01]  /*3cb0*/  LDG.E.64 R4, desc[UR40][R4.64+0x8] ;  /* 0x0000082804047981 */ /* 0x001f62000c1e1b00 */
[----:B------:R-:W-:Y:S01]  /*3cc0*/  MOV R106, 0x0 ;  /* 0x00000000006a7802 */ /* 0x000fe20000000f00 */
[----:B------:R-:W-:Y:S01]  /*3cd0*/  IMAD.MOV.U32 R107, RZ, RZ, 0x3fd80000 ;  /* 0x3fd80000ff6b7424 */ /* 0x000fe200078e00ff */
[----:B---3--:R-:W-:-:S08]  /*3ce0*/  DMUL R96, R2, UR38 ;  /* 0x0000002602607c28 */ /* 0x008fd00008000000 */
[----:B----4-:R-:W-:-:S06]  /*3cf0*/  DFMA R104, R96, R100, R98 ;  /* 0x000000646068722b */ /* 0x010fcc0000000062 */
[----:B------:R-:W0:Y:S04]  /*3d00*/  MUFU.RSQ64H R99, R105 ;  /* 0x0000006900637308 */ /* 0x000e280000001c00 */
[----:B------:R-:W-:-:S06]  /*3d10*/  VIADD R98, R105, 0xfcb00000 ;  /* 0xfcb0000069627836 */ /* 0x000fcc0000000000 */
[----:B0-----:R-:W-:-:S08]  /*3d20*/  DMUL R100, R98, R98 ;  /* 0x0000006262647228 */ /* 0x001fd00000000000 */
[----:B------:R-:W-:Y:S02]  /*3d30*/  DFMA R100, R104, -R100, 1 ;  /* 0x3ff000006864742b */ /* 0x000fe40000000864 */
[C---:B------:R-:W-:Y:S02]  /*3d40*/  DFMA R6, R96.reuse, R8, R6 ;  /* 0x000000086006722b */ /* 0x040fe40000000006 */
[----:B------:R-:W-:-:S04]  /*3d50*/  DFMA R10, R96, R12, R10 ;  /* 0x0000000c600a722b */ /* 0x000fc8000000000a */
[----:B------:R-:W-:Y:S02]  /*3d60*/  DFMA R8, R100, R106, 0.5 ;  /* 0x3fe000006408742b */ /* 0x000fe4000000006a */
[----:B------:R-:W-:Y:S02]  /*3d70*/  DMUL R100, R98, R100 ;  /* 0x0000006462647228 */ /* 0x000fe40000000000 */
[----:B------:R-:W-:Y:S02]  /*3d80*/  DMUL R6, R6, R10 ;  /* 0x0000000a06067228 */ /* 0x000fe40000000000 */
[----:B--2---:R-:W-:-:S04]  /*3d90*/  DFMA R14, R96, R20, R14 ;  /* 0x00000014600e722b */ /* 0x004fc8000000000e */
[----:B------:R-:W-:Y:S01]  /*3da0*/  DFMA R8, R8, R100, R98 ;  /* 0x000000640808722b */ /* 0x000fe20000000062 */
[----:B------:R-:W-:-:S03]  /*3db0*/  ISETP.GE.U32.AND P0, PT, R98, 0x7ca00000, PT ;  /* 0x7ca000006200780c */ /* 0x000fc60003f06070 */
[----:B------:R-:W-:-:S04]  /*3dc0*/  DMUL R6, R6, R14 ;  /* 0x0000000e06067228 */ /* 0x000fc80000000000 */
[----:B------:R-:W-:Y:S02]  /*3dd0*/  DMUL R100, R104, R8 ;  /* 0x0000000868647228 */ /* 0x000fe40000000000 */
[----:B------:R-:W-:Y:S02]  /*3de0*/  VIADD R15, R9, 0xfff00000 ;  /* 0xfff00000090f7836 */ /* 0x000fe40000000000 */
[----:B------:R-:W-:Y:S01]  /*3df0*/  DMUL R6, R6, UR36 ;  /* 0x0000002406067c28 */ /* 0x000fe20008000000 */
[----:B------:R-:W-:-:S03]  /*3e00*/  MOV R14, R8 ;  /* 0x00000008000e7202 */ /* 0x000fc60000000f00 */
[----:B------:R-:W-:-:S04]  /*3e10*/  DFMA R106, R100, -R100, R104 ;  /* 0x80000064646a722b */ /* 0x000fc80000000068 */
[----:B------:R-:W-:-:S04]  /*3e20*/  DMUL R20, R6, UR36 ;  /* 0x0000002406147c28 */ /* 0x000fc80008000000 */
[----:B------:R-:W-:Y:S01]  /*3e30*/  DFMA R10, R106, R14, R100 ;  /* 0x0000000e6a0a722b */ /* 0x000fe20000000064 */
[----:B------:R-:W-:Y:S10]  /*3e40*/  @!P0 BRA `(.L_x_234) ;  /* 0x0000000000348947 */ /* 0x000ff40003800000 */
[----:B------:R-:W-:Y:S01]  /*3e50*/  IMAD.MOV.U32 R9, RZ, RZ, R8 ;  /* 0x000000ffff097224 */ /* 0x000fe200078e0008 */
        /* <DEDUP_REMOVED lines=9> */
[----:B-----5:R-:W-:Y:S05]  /*3ef0*/  CALL.REL.NOINC `($__internal_6_$__cuda_sm20_dsqrt_rn_f64_mediumpath_v1) ;  /* 0x0000014000787944 */ /* 0x020fea0003c00000 */
[----:B------:R-:W-:Y:S02]  /*3f00*/  IMAD.MOV.U32 R10, RZ, RZ, R6 ;  /* 0x000000ffff0a7224 */ /* 0x000fe400078e0006 */
[----:B------:R-:W-:-:S07]  /*3f10*/  IMAD.MOV.U32 R11, RZ, RZ, R7 ;  /* 0x000000ffff0b7224 */ /* 0x000fce00078e0007 */
.L_x_234:
[----:B------:R-:W0:Y:S01]  /*3f20*/  MUFU.RCP64H R7, R11 ;  /* 0x0000000b00077308 */ /* 0x000e220000001800 */
[----:B------:R-:W-:Y:S01]  /*3f30*/  MOV R6, 0x1 ;  /* 0x0000000100067802 */ /* 0x000fe20000000f00 */
[----:B------:R-:W-:Y:S01]  /*3f40*/  BSSY.RECONVERGENT B1, `(.L_x_235) ;  /* 0x0000013000017945 */ /* 0x000fe20003800200 */
[----:B------:R-:W-:-:S04]  /*3f50*/  FSETP.GEU.AND P1, PT, |R21|, 6.5827683646048100446e-37, PT ;  /* 0x036000001500780b */ /* 0x000fc80003f2e200 */
        /* <DEDUP_REMOVED lines=17> */
.L_x_236:
[----:B------:R-:W-:Y:S05]  /*4070*/  BSYNC.RECONVERGENT B1 ;  /* 0x0000000000017941 */ /* 0x000fea0003800200 */
.L_x_235:
[----:B------:R-:W0:Y:S01]  /*4080*/  LDC.64 R12, c[0x0][0x398] ;  /* 0x0000e600ff0c7b82 */ /* 0x000e220000000a00 */
[----:B------:R-:W2:Y:S04]  /*4090*/  LDG.E.64 R106, desc[UR40][R68.64+0x10] ;  /* 0x00001028446a7981 */ /* 0x000ea8000c1e1b00 */
[----:B------:R-:W3:Y:S03]  /*40a0*/  LDG.E.64 R10, desc[UR40][R186.64+0x10] ;  /* 0x00001028ba0a7981 */ /* 0x000ee6000c1e1b00 */
[----:B------:R-:W1:Y:S01]  /*40b0*/  LDC.64 R8, c[0x0][0x388] ;  /* 0x0000e200ff087b82 */ /* 0x000e620000000a00 */
[----:B------:R-:W4:Y:S04]  /*40c0*/  LDG.E.64 R20, desc[UR40][R232.64+0x10] ;  /* 0x00001028e8147981 */ /* 0x000f28000c1e1b00 */
[----:B------:R-:W4:Y:S03]  /*40d0*/  LDG.E.64 R104, desc[UR40][R192.64+0x10] ;  /* 0x00001028c0687981 */ /* 0x000f26000c1e1b00 */
[----:B------:R-:W1:Y:S01]  /*40e0*/  LDC.64 R14, c[0x0][0x3a8] ;  /* 0x0000ea00ff0e7b82 */ /* 0x000e620000000a00 */
[----:B0-----:R-:W2:Y:S07]  /*40f0*/  LDG.E.64 R12, desc[UR40][R12.64+0x10] ;  /* 0x000010280c0c7981 */ /* 0x001eae000c1e1b00 */
[----:B------:R-:W0:Y:S01]  /*4100*/  LDC.64 R100, c[0x0][0x3a0] ;  /* 0x0000e800ff647b82 */ /* 0x000e220000000a00 */
[----:B-1----:R-:W3:Y:S07]  /*4110*/  LDG.E.64 R8, desc[UR40][R8.64+0x10] ;  /* 0x0000102808087981 */ /* 0x002eee000c1e1b00 */
[----:B------:R-:W1:Y:S01]  /*4120*/  LDC.64 R98, c[0x4][RZ] ;  /* 0x01000000ff627b82 */ /* 0x000e620000000a00 */
[----:B------:R-:W4:Y:S07]  /*4130*/  LDG.E.64 R14, desc[UR40][R14.64+0x10] ;  /* 0x000010280e0e7981 */ /* 0x000f2e000c1e1b00 */
[----:B------:R-:W4:Y:S01]  /*4140*/  LDC.64 R110, c[0x0][0x430] ;  /* 0x00010c00ff6e7b82 */ /* 0x000f220000000a00 */
[----:B0-----:R-:W4:Y:S04]  /*4150*/  LDG.E.64 R100, desc[UR40][R100.64+0x10] ;  /* 0x0000102864647981 */ /* 0x001f28000c1e1b00 */
[----:B-1----:R-:W5:Y:S02]  /*4160*/  LDG.E.64 R98, desc[UR40][R98.64+0x10] ;  /* 0x0000102862627981 */ /* 0x002f64000c1e1b00 */
[----:B-----5:R-:W-:-:S02]  /*4170*/  DFMA R4, R4, R6, RZ ;  /* 0x000000060404722b */ /* 0x020fc400000000ff */
[----:B--2---:R-:W-:-:S06]  /*4180*/  DFMA R108, R96, R106, R12 ;  /* 0x0000006a606c722b */ /* 0x004fcc000000000c */
[----:B------:R-:W0:Y:S04]  /*4190*/  MUFU.RSQ64H R13, R109 ;  /* 0x0000006d000d7308 */ /* 0x000e280000001c00 */
[----:B------:R-:W-:Y:S01]  /*41a0*/  VIADD R12, R109, 0xfcb00000 ;  /* 0xfcb000006d0c7836 */ /* 0x000fe20000000000 */
[----:B---3--:R-:W-:Y:S01]  /*41b0*/  DFMA R8, R96, R10, R8 ;  /* 0x0000000a6008722b */ /* 0x008fe20000000008 */
[----:B------:R-:W-:-:S04]  /*41c0*/  MOV R10, 0x0 ;  /* 0x00000000000a7802 */ /* 0x000fc80000000f00 */
[----:B0-----:R-:W-:Y:S01]  /*41d0*/  DMUL R106, R12, R12 ;  /* 0x0000000c0c6a7228 */ /* 0x001fe20000000000 */
[----:B------:R-:W-:-:S07]  /*41e0*/  IMAD.MOV.U32 R11, RZ, RZ, 0x3fd80000 ;  /* 0x3fd80000ff0b7424 */ /* 0x000fce00078e00ff */
[----:B------:R-:W-:Y:S02]  /*41f0*/  DFMA R106, R108, -R106, 1 ;  /* 0x3ff000006c6a742b */ /* 0x000fe4000000086a */
[----:B----4-:R-:W-:-:S06]  /*4200*/  DFMA R14, R96, R20, R14 ;  /* 0x00000014600e722b */ /* 0x010fcc000000000e */
[----:B------:R-:W-:Y:S02]  /*4210*/  DFMA R10, R106, R10, 0.5 ;  /* 0x3fe000006a0a742b */ /* 0x000fe4000000000a */
[----:B------:R-:W-:Y:S02]  /*4220*/  DMUL R106, R12, R106 ;  /* 0x0000006a0c6a7228 */ /* 0x000fe40000000000 */
[----:B------:R-:W-:Y:S02]  /*4230*/  DMUL R8, R8, R14 ;  /* 0x0000000e08087228 */ /* 0x000fe40000000000 */
[----:B------:R-:W-:-:S04]  /*4240*/  DFMA R100, R96, R104, R100 ;  /* 0x000000686064722b */ /* 0x000fc80000000064 */
[----:B------:R-:W-:Y:S02]  /*4250*/  DFMA R106, R10, R106, R12 ;  /* 0x0000006a0a6a722b */ /* 0x000fe4000000000c */
[----:B------:R-:W-:Y:S02]  /*4260*/  DADD R20, R110, R110 ;  /* 0x000000006e147229 */ /* 0x000fe4000000006e */
[----:B------:R-:W-:Y:S01]  /*4270*/  DMUL R8, R8, R100 ;  /* 0x0000006408087228 */ /* 0x000fe20000000000 */
[----:B------:R-:W-:-:S03]  /*4280*/  ISETP.GE.U32.AND P0, PT, R12, 0x7ca00000, PT ;  /* 0x7ca000000c00780c */ /* 0x000fc60003f06070 */
[----:B------:R-:W-:Y:S02]  /*4290*/  DMUL R96, R108, R106 ;  /* 0x0000006a6c607228 */ /* 0x000fe40000000000 */
[----:B------:R-:W-:Y:S02]  /*42a0*/  VIADD R15, R107, 0xfff00000 ;  /* 0xfff000006b0f7836 */ /* 0x000fe40000000000 */
[----:B------:R-:W-:Y:S01]  /*42b0*/  DMUL R8, R8, R20 ;  /* 0x0000001408087228 */ /* 0x000fe20000000000 */
[----:B------:R-:W-:-:S03]  /*42c0*/  MOV R14, R106 ;  /* 0x0000006a000e7202 */ /* 0x000fc60000000f00 */
[----:B------:R-:W-:-:S04]  /*42d0*/  DFMA R100, R96, -R96, R108 ;  /* 0x800000606064722b */ /* 0x000fc8000000006c */
        /* <DEDUP_REMOVED lines=12> */
[----:B------:R-:W-:Y:S05]  /*43a0*/  CALL.REL.NOINC `($__internal_6_$__cuda_sm20_dsqrt_rn_f64_mediumpath_v1) ;  /* 0x0000013c004c7944 */ /* 0x000fea0003c00000 */
[----:B------:R-:W-:Y:S01]  /*43b0*/  MOV R10, R6 ;  /* 0x00000006000a7202 */ /* 0x000fe20000000f00 */
[----:B------:R-:W-:-:S07]  /*43c0*/  IMAD.MOV.U32 R11, RZ, RZ, R7 ;  /* 0x000000ffff0b7224 */ /* 0x000fce00078e0007 */
.L_x_237:
[----:B------:R-:W0:Y:S01]  /*43d0*/  MUFU.RCP64H R7, R11 ;  /* 0x0000000b00077308 */ /* 0x000e220000001800 */
[----:B------:R-:W-:Y:S01]  /*43e0*/  IMAD.MOV.U32 R6, RZ, RZ, 0x1 ;  /* 0x00000001ff067424 */ /* 0x000fe200078e00ff */
[----:B------:R-:W-:Y:S01]  /*43f0*/  FSETP.GEU.AND P1, PT, |R21|, 6.5827683646048100446e-37, PT ;  /* 0x036000001500780b */ /* 0x000fe20003f2e200 */
[----:B------:R-:W-:Y:S04]  /*4400*/  BSSY.RECONVERGENT B1, `(.L_x_238) ;  /* 0x0000012000017945 */ /* 0x000fe80003800200 */
        /* <DEDUP_REMOVED lines=11> */
[----:B------:R-:W-:Y:S01]  /*44c0*/  MOV R8, R20 ;  /* 0x0000001400087202 */ /* 0x000fe20000000f00 */
[----:B------:R-:W-:Y:S01]  /*44d0*/  IMAD.MOV.U32 R9, RZ, RZ, R21 ;  /* 0x000000ffff097224 */ /* 0x000fe200078e0015 */
[----:B------:R-:W-:Y:S01]  /*44e0*/  MOV R7, R11 ;  /* 0x0000000b00077202 */ /* 0x000fe20000000f00 */
[----:B------:R-:W-:Y:S01]  /*44f0*/  IMAD.MOV.U32 R6, RZ, RZ, R10 ;  /* 0x000000ffff067224 */ /* 0x000fe200078e000a */
[----:B------:R-:W-:-:S07]  /*4500*/  MOV R0, 0x4520 ;  /* 0x0000452000007802 */ /* 0x000fce0000000f00 */
[----:B------:R-:W-:Y:S05]  /*4510*/  CALL.REL.NOINC `($__internal_5_$__cuda_sm20_div_rn_f64_full) ;  /* 0x0000013400547944 */ /* 0x000fea0003c00000 */
.L_x_239:
[----:B------:R-:W-:Y:S05]  /*4520*/  BSYNC.RECONVERGENT B1 ;  /* 0x0000000000017941 */ /* 0x000fea0003800200 */
.L_x_238:
[----:B------:R-:W-:Y:S01]  /*4530*/  DFMA R98, R98, R6, R4 ;  /* 0x000000066262722b */ /* 0x000fe20000000004 */
[----:B------:R-:W-:Y:S10]  /*4540*/  BRA `(.L_x_240) ;  /* 0x0000002000247947 */ /* 0x000ff40003800000 */
.L_x_233:
[----:B------:R-:W-:-:S13]  /*4550*/  ISETP.GT.AND P0, PT, R28, R30, PT ;  /* 0x0000001e1c00720c */ /* 0x000fda0003f04270 */
[----:B------:R-:W-:Y:S05]  /*4560*/  @!P0 BRA `(.L_x_241) ;  /* 0x0000001000148947 */ /* 0x000fea0003800000 */
[----:B------:R-:W2:Y:S08]  /*4570*/  LDC.64 R100, c[0x4][0x10] ;  /* 0x01000400ff647b82 */ /* 0x000eb00000000a00 */
[----:B------:R-:W3:Y:S01]  /*4580*/  LDC R0, c[0x0][0x448] ;  /* 0x00011200ff007b82 */ /* 0x000ee20000000800 */
[----:B--2---:R-:W5:Y:S01]  /*4590*/  LDG.E.64 R100, desc[UR40][R100.64+0x10] ;  /* 0x0000102864647981 */ /* 0x004f62000c1e1b00 */
[----:B------:R-:W-:Y:S01]  /*45a0*/  BSSY.RECONVERGENT B7, `(.L_x_242) ;  /* 0x000000c000077945 */ /* 0x000fe20003800200 */
[----:B---3--:R-:W-:-:S04]  /*45b0*/  LOP3.LUT P0, RZ, R0, UR45, RZ, 0xfc, !PT ;  /* 0x0000002d00ff7c12 */ /* 0x008fc8000f80fcff */
[----:B------:R-:W-:-:S13]  /*45c0*/  ISETP.NE.OR P0, PT, R28, 0x34, P0 ;  /* 0x000000341c00780c */ /* 0x000fda0000705670 */
[----:B------:R-:W-:Y:S05]  /*45d0*/  @P0 BRA `(.L_x_243) ;  /* 0x0000000000200947 */ /* 0x000fea0003800000 */
[----:B------:R-:W-:Y:S01]  /*45e0*/  MOV R0, 0x1f8 ;  /* 0x000001f800007802 */ /* 0x000fe20000000f00 */
[----:B------:R-:W2:Y:S01]  /*45f0*/  LDCU.64 UR4, c[0x4][0x60] ;  /* 0x01000c00ff0477ac */ /* 0x000ea20008000a00 */
[----:B------:R-:W-:Y:S02]  /*4600*/  CS2R R6, SRZ ;  /* 0x0000000000067805 */ /* 0x000fe4000001ff00 */
[----:B------:R3:W4:Y:S01]  /*4610*/  LDC.64 R2, c[0x4][R0] ;  /* 0x0100000000027b82 */ /* 0x0007220000000a00 */
[----:B--2---:R-:W-:Y:S02]  /*4620*/  IMAD.U32 R4, RZ, RZ, UR4 ;  /* 0x00000004ff047e24 */ /* 0x004fe4000f8e00ff */
[----:B---3--:R-:W-:-:S07]  /*4630*/  IMAD.U32 R5, RZ, RZ, UR5 ;  /* 0x00000005ff057e24 */ /* 0x008fce000f8e00ff */
[----:B------:R-:W-:-:S07]  /*4640*/  LEPC R20, `(.L_x_243) ;  /* 0x000000001014794e */ /* 0x000fce0000000000 */
[----:B01--45:R-:W-:Y:S05]  /*4650*/  CALL.ABS.NOINC R2 ;  /* 0x0000000002007343 */ /* 0x033fea0003c00000 */
.L_x_243:
[----:B------:R-:W-:Y:S05]  /*4660*/  BSYNC.RECONVERGENT B7 ;  /* 0x0000000000077941 */ /* 0x000fea0003800200 */
.L_x_242:
[----:B------:R-:W2:Y:S04]  /*4670*/  LDG.E.64 R2, desc[UR40][R46.64] ;  /* 0x000000282e027981 */ /* 0x000ea8000c1e1b00 */
[----:B------:R-:W3:Y:S04]  /*4680*/  LDG.E.64 R96, desc[UR40][R190.64+-0x10] ;  /* 0xfffff028be607981 */ /* 0x000ee8000c1e1b00 */
[----:B------:R-:W3:Y:S04]  /*4690*/  LDG.E.64 R98, desc[UR40][R206.64+-0x10] ;  /* 0xfffff028ce627981 */ /* 0x000ee8000c1e1b00 */
[----:B------:R-:W4:Y:S04]  /*46a0*/  LDG.E.64 R4, desc[UR40][R222.64+-0x10] ;  /* 0xfffff028de047981 */ /* 0x000f28000c1e1b00 */
[----:B------:R-:W4:Y:S04]  /*46b0*/  LDG.E.64 R8, desc[UR40][R72.64+-0x10] ;  /* 0xfffff02848087981 */ /* 0x000f28000c1e1b00 */
[----:B------:R-:W4:Y:S04]  /*46c0*/  LDG.E.64 R10, desc[UR40][R172.64+-0x10] ;  /* 0xfffff028ac0a7981 */ /* 0x000f28000c1e1b00 */
[----:B------:R-:W4:Y:S04]  /*46d0*/  LDG.E.64 R12, desc[UR40][R226.64+-0x10] ;  /* 0xfffff028e20c7981 */ /* 0x000f28000c1e1b00 */
[----:B------:R-:W4:Y:S04]  /*46e0*/  LDG.E.64 R14, desc[UR40][R200.64+-0x10] ;  /* 0xfffff028c80e7981 */ /* 0x000f28000c1e1b00 */
[----:B------:R-:W4:Y:S01]  /*46f0*/  LDG.E.64 R20, desc[UR40][R204.64+-0x10] ;  /* 0xfffff028cc147981 */ /* 0x000f22000c1e1b00 */
[----:B------:R-:W-:Y:S01]  /*4700*/  IMAD.MOV.U32 R106, RZ, RZ, 0x0 ;  /* 0x00000000ff6a7424 */ /* 0x000fe200078e00ff */
[----:B------:R-:W-:Y:S01]  /*4710*/  BSSY.RECONVERGENT B1, `(.L_x_244) ;  /* 0x0000026000017945 */ /* 0x000fe20003800200 */
[----:B------:R-:W-:Y:S01]  /*4720*/  IMAD.MOV.U32 R107, RZ, RZ, 0x3fd80000 ;  /* 0x3fd80000ff6b7424 */ /* 0x000fe200078e00ff */
[----:B--2---:R-:W-:-:S08]  /*4730*/  DMUL R6, R2, UR38 ;  /* 0x0000002602067c28 */ /* 0x004fd00008000000 */
[----:B---3--:R-:W-:-:S06]  /*4740*/  DFMA R104, R6, R98, R96 ;  /* 0x000000620668722b */ /* 0x008fcc0000000060 */
[----:B------:R-:W2:Y:S01]  /*4750*/  MUFU.RSQ64H R97, R105 ;  /* 0x0000006900617308 */ /* 0x000ea20000001c00 */
[----:B----4-:R-:W-:-:S03]  /*4760*/  DFMA R4, R6, R8, R4 ;  /* 0x000000080604722b */ /* 0x010fc60000000004 */
[----:B------:R-:W-:-:S04]  /*4770*/  IADD3 R96, PT, PT, R105, -0x3500000, RZ ;  /* 0xfcb0000069607810 */ /* 0x000fc80007ffe0ff */
[----:B------:R-:W-:Y:S01]  /*4780*/  ISETP.GE.U32.AND P0, PT, R96, 0x7ca00000, PT ;  /* 0x7ca000006000780c */ /* 0x000fe20003f06070 */
[----:B------:R-:W-:Y:S02]  /*4790*/  DFMA R10, R6, R12, R10 ;  /* 0x0000000c060a722b */ /* 0x000fe4000000000a */
[----:B--2---:R-:W-:-:S06]  /*47a0*/  DMUL R98, R96, R96 ;  /* 0x0000006060627228 */ /* 0x004fcc0000000000 */
[----:B------:R-:W-:Y:S02]  /*47b0*/  DMUL R4, R4, R10 ;  /* 0x0000000a04047228 */ /* 0x000fe40000000000 */
[----:B------:R-:W-:Y:S02]  /*47c0*/  DFMA R14, R6, R20, R14 ;  /* 0x00000014060e722b */ /* 0x000fe4000000000e */
[----:B------:R-:W-:-:S06]  /*47d0*/  DFMA R98, R104, -R98, 1 ;  /* 0x3ff000006862742b */ /* 0x000fcc0000000862 */
[----:B------:R-:W-:Y:S02]  /*47e0*/  DMUL R4, R4, R14 ;  /* 0x0000000e04047228 */ /* 0x000fe40000000000 */
[----:B------:R-:W-:Y:S02]  /*47f0*/  DFMA R8, R98, R106, 0.5 ;  /* 0x3fe000006208742b */ /* 0x000fe4000000006a */
[----:B------:R-:W-:-:S04]  /*4800*/  DMUL R98, R96, R98 ;  /* 0x0000006260627228 */ /* 0x000fc80000000000 */
[----:B------:R-:W-:-:S04]  /*4810*/  DMUL R4, R152, R4 ;  /* 0x0000000498047228 */ /* 0x000fc80000000000 */
[----:B------:R-:W-:-:S04]  /*4820*/  DFMA R8, R8, R98, R96 ;  /* 0x000000620808722b */ /* 0x000fc80000000060 */
[----:B------:R-:W-:-:S04]  /*4830*/  DMUL R4, R152, R4 ;  /* 0x0000000498047228 */ /* 0x000fc80000000000 */
[----:B------:R-:W-:Y:S02]  /*4840*/  DMUL R20, R104, R8 ;  /* 0x0000000868147228 */ /* 0x000fe40000000000 */
[----:B------:R-:W-:Y:S01]  /*4850*/  IADD3 R15, PT, PT, R9, -0x100000, RZ ;  /* 0xfff00000090f7810 */ /* 0x000fe20007ffe0ff */
        /* <DEDUP_REMOVED lines=14> */
[----:B01---5:R-:W-:Y:S05]  /*4940*/  CALL.REL.NOINC `($__internal_6_$__cuda_sm20_dsqrt_rn_f64_mediumpath_v1) ;  /* 0x0000013400e47944 */ /* 0x023fea0003c00000 */
[----:B------:R-:W-:Y:S01]  /*4950*/  IMAD.MOV.U32 R10, RZ, RZ, R6 ;  /* 0x000000ffff0a7224 */ /* 0x000fe200078e0006 */
[----:B------:R-:W-:-:S07]  /*4960*/  MOV R11, R7 ;  /* 0x00000007000b7202 */ /* 0x000fce0000000f00 */
.L_x_245:
[----:B------:R-:W-:Y:S05]  /*4970*/  BSYNC.RECONVERGENT B1 ;  /* 0x0000000000017941 */ /* 0x000fea0003800200 */
.L_x_244:
[----:B------:R-:W2:Y:S01]  /*4980*/  MUFU.RCP64H R7, R11 ;  /* 0x0000000b00077308 */ /* 0x000ea20000001800 */
[----:B------:R-:W-:Y:S01]  /*4990*/  IMAD.MOV.U32 R6, RZ, RZ, 0x1 ;  /* 0x00000001ff067424 */ /* 0x000fe200078e00ff */
[----:B------:R-:W-:Y:S01]  /*49a0*/  FSETP.GEU.AND P1, PT, |R5|, 6.5827683646048100446e-37, PT ;  /* 0x036000000500780b */ /* 0x000fe20003f2e200 */
[----:B------:R-:W-:Y:S04]  /*49b0*/  BSSY.RECONVERGENT B1, `(.L_x_246) ;  /* 0x0000012000017945 */ /* 0x000fe80003800200 */
        /* <DEDUP_REMOVED lines=16> */
[----:B01---5:R-:W-:Y:S05]  /*4ac0*/  CALL.REL.NOINC `($__internal_5_$__cuda_sm20_div_rn_f64_full) ;  /* 0x0000012c00e87944 */ /* 0x023fea0003c00000 */
.L_x_247:
[----:B------:R-:W-:Y:S05]  /*4ad0*/  BSYNC.RECONVERGENT B1 ;  /* 0x0000000000017941 */ /* 0x000fea0003800200 */
.L_x_246:
[----:B------:R-:W2:Y:S01]  /*4ae0*/  LDC.64 R96, c[0x4][0x10] ;  /* 0x01000400ff607b82 */ /* 0x000ea20000000a00 */
[----:B------:R-:W-:Y:S01]  /*4af0*/  LOP3.LUT P0, RZ, R31, 0x4, RZ, 0xc0, !PT ;  /* 0x000000041fff7812 */ /* 0x000fe2000780c0ff */
[----:B--2---:R-:W5:Y:S01]  /*4b00*/  LDG.E.64 R96, desc[UR40][R96.64+0x8] ;  /* 0x0000082860607981 */ /* 0x004f62000c1e1b00 */
[----:B------:R-:W-:Y:S01]  /*4b10*/  BSSY.RECONVERGENT B7, `(.L_x_248) ;  /* 0x000000c000077945 */ /* 0x000fe20003800200 */
[----:B-----5:R-:W-:-:S10]  /*4b20*/  DFMA R100, R100, R6, RZ ;  /* 0x000000066464722b */ /* 0x020fd400000000ff */
        /* <DEDUP_REMOVED lines=8> */
[----:B01--4-:R-:W-:Y:S05]  /*4bb0*/  CALL.ABS.NOINC R2 ;  /* 0x0000000002007343 */ /* 0x013fea0003c00000 */
.L_x_250:
[----:B------:R2:W5:Y:S02]  /*4bc0*/  LDG.E.64 R2, desc[UR40][R46.64] ;  /* 0x000000282e027981 */ /* 0x000564000c1e1b00 */
.L_x_249:
[----:B------:R-:W-:Y:S05]  /*4bd0*/  BSYNC.RECONVERGENT B7 ;  /* 0x0000000000077941 */ /* 0x000fea0003800200 */
.L_x_248:
[----:B------:R-:W3:Y:S04]  /*4be0*/  LDG.E.64 R98, desc[UR40][R190.64+-0x8] ;  /* 0xfffff828be627981 */ /* 0x000ee8000c1e1b00 */
[----:B------:R-:W3:Y:S04]  /*4bf0*/  LDG.E.64 R104, desc[UR40][R206.64+-0x8] ;  /* 0xfffff828ce687981 */ /* 0x000ee8000c1e1b00 */
[----:B------:R-:W4:Y:S04]  /*4c00*/  LDG.E.64 R4, desc[UR40][R222.64+-0x8] ;  /* 0xfffff828de047981 */ /* 0x000f28000c1e1b00 */
[----:B------:R-:W4:Y:S04]  /*4c10*/  LDG.E.64 R8, desc[UR40][R72.64+-0x8] ;  /* 0xfffff82848087981 */ /* 0x000f28000c1e1b00 */
[----:B------:R-:W2:Y:S04]  /*4c20*/  LDG.E.64 R10, desc[UR40][R172.64+-0x8] ;  /* 0xfffff828ac0a7981 */ /* 0x000ea8000c1e1b00 */
[----:B------:R-:W2:Y:S04]  /*4c30*/  LDG.E.64 R12, desc[UR40][R226.64+-0x8] ;  /* 0xfffff828e20c7981 */ /* 0x000ea8000c1e1b00 */
[----:B------:R-:W2:Y:S04]  /*4c40*/  LDG.E.64 R14, desc[UR40][R200.64+-0x8] ;  /* 0xfffff828c80e7981 */ /* 0x000ea8000c1e1b00 */
[----:B------:R-:W2:Y:S01]  /*4c50*/  LDG.E.64 R20, desc[UR40][R204.64+-0x8] ;  /* 0xfffff828cc147981 */ /* 0x000ea2000c1e1b00 */
[----:B-----5:R-:W-:Y:S01]  /*4c60*/  DMUL R6, R2, UR38 ;  /* 0x0000002602067c28 */ /* 0x020fe20008000000 */
[----:B------:R-:W-:Y:S01]  /*4c70*/  MOV R108, 0x0 ;  /* 0x00000000006c7802 */ /* 0x000fe20000000f00 */
[----:B------:R-:W-:Y:S01]  /*4c80*/  IMAD.MOV.U32 R109, RZ, RZ, 0x3fd80000 ;  /* 0x3fd80000ff6d7424 */ /* 0x000fe200078e00ff */
[----:B------:R-:W-:Y:S05]  /*4c90*/  BSSY.RECONVERGENT B1, `(.L_x_251) ;  /* 0x0000024000017945 */ /* 0x000fea0003800200 */
[----:B---3--:R-:W-:-:S06]  /*4ca0*/  DFMA R106, R6, R104, R98 ;  /* 0x00000068066a722b */ /* 0x008fcc0000000062 */
[----:B------:R-:W3:Y:S01]  /*4cb0*/  MUFU.RSQ64H R99, R107 ;  /* 0x0000006b00637308 */ /* 0x000ee20000001c00 */
[----:B----4-:R-:W-:-:S03]  /*4cc0*/  DFMA R4, R6, R8, R4 ;  /* 0x000000080604722b */ /* 0x010fc60000000004 */
[----:B------:R-:W-:-:S05]  /*4cd0*/  VIADD R98, R107, 0xfcb00000 ;  /* 0xfcb000006b627836 */ /* 0x000fca0000000000 */
[----:B------:R-:W-:Y:S01]  /*4ce0*/  ISETP.GE.U32.AND P0, PT, R98, 0x7ca00000, PT ;  /* 0x7ca000006200780c */ /* 0x000fe20003f06070 */
[----:B--2---:R-:W-:Y:S02]  /*4cf0*/  DFMA R10, R6, R12, R10 ;  /* 0x0000000c060a722b */ /* 0x004fe4000000000a */
[----:B---3--:R-:W-:-:S06]  /*4d00*/  DMUL R104, R98, R98 ;  /* 0x0000006262687228 */ /* 0x008fcc0000000000 */
        /* <DEDUP_REMOVED lines=25> */
[----:B01----:R-:W-:Y:S05]  /*4ea0*/  CALL.REL.NOINC `($__internal_6_$__cuda_sm20_dsqrt_rn_f64_mediumpath_v1) ;  /* 0x00000130008c7944 */ /* 0x003fea0003c00000 */
[----:B------:R-:W-:Y:S02]  /*4eb0*/  IMAD.MOV.U32 R10, RZ, RZ, R6 ;  /* 0x000000ffff0a7224 */ /* 0x000fe400078e0006 */
[----:B------:R-:W-:-:S07]  /*4ec0*/  IMAD.MOV.U32 R11, RZ, RZ, R7 ;  /* 0x000000ffff0b7224 */ /* 0x000fce00078e0007 */
.L_x_252:
[----:B------:R-:W-:Y:S05]  /*4ed0*/  BSYNC.RECONVERGENT B1 ;  /* 0x0000000000017941 */ /* 0x000fea0003800200 */
.L_x_251:
[----:B------:R-:W2:Y:S01]  /*4ee0*/  MUFU.RCP64H R7, R11 ;  /* 0x0000000b00077308 */ /* 0x000ea20000001800 */
[----:B------:R-:W-:Y:S01]  /*4ef0*/  MOV R6, 0x1 ;  /* 0x0000000100067802 */ /* 0x000fe20000000f00 */
[----:B------:R-:W-:Y:S01]  /*4f00*/  BSSY.RECONVERGENT B1, `(.L_x_253) ;  /* 0x0000013000017945 */ /* 0x000fe20003800200 */
[----:B------:R-:W-:-:S04]  /*4f10*/  FSETP.GEU.AND P1, PT, |R5|, 6.5827683646048100446e-37, PT ;  /* 0x036000000500780b */ /* 0x000fc80003f2e200 */
        /* <DEDUP_REMOVED lines=17> */
.L_x_254:
[----:B------:R-:W-:Y:S05]  /*5030*/  BSYNC.RECONVERGENT B1 ;  /* 0x0000000000017941 */ /* 0x000fea0003800200 */
.L_x_253:
        /* <DEDUP_REMOVED lines=14> */
.L_x_257:
[----:B------:R2:W5:Y:S02]  /*5120*/  LDG.E.64 R2, desc[UR40][R46.64] ;  /* 0x000000282e027981 */ /* 0x000564000c1e1b00 */
.L_x_256:
[----:B------:R-:W-:Y:S05]  /*5130*/  BSYNC.RECONVERGENT B7 ;  /* 0x0000000000077941 */ /* 0x000fea0003800200 */
.L_x_255:
        /* <DEDUP_REMOVED lines=9> */
[----:B------:R-:W-:Y:S01]  /*51d0*/  IMAD.MOV.U32 R108, RZ, RZ, 0x0 ;  /* 0x00000000ff6c7424 */ /* 0x000fe200078e00ff */
[----:B------:R-:W-:Y:S01]  /*51e0*/  MOV R109, 0x3fd80000 ;  /* 0x3fd80000006d7802 */ /* 0x000fe20000000f00 */
        /* <DEDUP_REMOVED lines=34> */
[----:B------:R-:W-:Y:S01]  /*5410*/  MOV R10, R6 ;  /* 0x00000006000a7202 */ /* 0x000fe20000000f00 */
[----:B------:R-:W-:-:S07]  /*5420*/  IMAD.MOV.U32 R11, RZ, RZ, R7 ;  /* 0x000000ffff0b7224 */ /* 0x000fce00078e0007 */
.L_x_259:
[----:B------:R-:W-:Y:S05]  /*5430*/  BSYNC.RECONVERGENT B1 ;  /* 0x0000000000017941 */ /* 0x000fea0003800200 */
.L_x_258:
        /* <DEDUP_REMOVED lines=20> */
[----:B01----:R-:W-:Y:S05]  /*5580*/  CALL.REL.NOINC `($__internal_5_$__cuda_sm20_div_rn_f64_full) ;  /* 0x0000012400387944 */ /* 0x003fea0003c00000 */
.L_x_261:
[----:B------:R-:W-:Y:S05]  /*5590*/  BSYNC.RECONVERGENT B1 ;  /* 0x0000000000017941 */ /* 0x000fea0003800200 */
.L_x_260:
[----:B------:R-:W-:Y:S01]  /*55a0*/  DFMA R98, R98, R6, R96 ;  /* 0x000000066262722b */ /* 0x000fe20000000060 */
[----:B------:R-:W-:Y:S10]  /*55b0*/  BRA `(.L_x_240) ;  /* 0x0000001000087947 */ /* 0x000ff40003800000 */
.L_x_241:
[----:B------:R-:W2:Y:S01]  /*55c0*/  LDC.64 R100, c[0x4][0x8] ;  /* 0x01000200ff647b82 */ /* 0x000ea20000000a00 */
[----:B------:R-:W-:Y:S01]  /*55d0*/  LOP3.LUT P0, RZ, R31, 0x4, RZ, 0xc0, !PT ;  /* 0x000000041fff7812 */ /* 0x000fe2000780c0ff */
[----:B--2---:R-:W5:Y:S01]  /*55e0*/  LDG.E.64 R100, desc[UR40][R100.64] ;  /* 0x0000002864647981 */ /* 0x004f62000c1e1b00 */
[----:B------:R-:W-:Y:S11]  /*55f0*/  BSSY.RECONVERGENT B7, `(.L_x_262) ;  /* 0x000000a000077945 */ /* 0x000ff60003800200 */
[----:B------:R-:W-:Y:S05]  /*5600*/  @!P0 BRA `(.L_x_263) ;  /* 0x0000000000208947 */ /* 0x000fea0003800000 */
        /* <DEDUP_REMOVED lines=8> */
.L_x_263:
[----:B------:R-:W-:Y:S05]  /*5690*/  BSYNC.RECONVERGENT B7 ;  /* 0x0000000000077941 */ /* 0x000fea0003800200 */
.L_x_262:
        /* <DEDUP_REMOVED lines=48> */
.L_x_265:
[----:B------:R-:W-:Y:S05]  /*59a0*/  BSYNC.RECONVERGENT B1 ;  /* 0x0000000000017941 */ /* 0x000fea0003800200 */
.L_x_264:
        /* <DEDUP_REMOVED lines=21> */
.L_x_267:
[----:B------:R-:W-:Y:S05]  /*5b00*/  BSYNC.RECONVERGENT B1 ;  /* 0x0000000000017941 */ /* 0x000fea0003800200 */
.L_x_266:
        /* <DEDUP_REMOVED lines=14> */
.L_x_270:
[----:B------:R2:W5:Y:S02]  /*5bf0*/  LDG.E.64 R2, desc[UR40][R46.64] ;  /* 0x000000282e027981 */ /* 0x000564000c1e1b00 */
.L_x_269:
[----:B------:R-:W-:Y:S05]  /*5c00*/  BSYNC.RECONVERGENT B7 ;  /* 0x0000000000077941 */ /* 0x000fea0003800200 */
.L_x_268:
        /* <DEDUP_REMOVED lines=47> */
.L_x_272:
[----:B------:R-:W-:Y:S05]  /*5f00*/  BSYNC.RECONVERGENT B1 ;  /* 0x0000000000017941 */ /* 0x000fea0003800200 */
.L_x_271:
        /* <DEDUP_REMOVED lines=21> */
.L_x_274:
[----:B------:R-:W-:Y:S05]  /*6060*/  BSYNC.RECONVERGENT B1 ;  /* 0x0000000000017941 */ /* 0x000fea0003800200 */
.L_x_273:
        /* <DEDUP_REMOVED lines=14> */
.L_x_277:
[----:B------:R2:W5:Y:S02]  /*6150*/  LDG.E.64 R2, desc[UR40][R46.64] ;  /* 0x000000282e027981 */ /* 0x000564000c1e1b00 */
.L_x_276:
[----:B------:R-:W-:Y:S05]  /*6160*/  BSYNC.RECONVERGENT B7 ;  /* 0x0000000000077941 */ /* 0x000fea0003800200 */
.L_x_275:
        /* <DEDUP_REMOVED lines=47> */
.L_x_279:
[----:B------:R-:W-:Y:S05]  /*6460*/  BSYNC.RECONVERGENT B1 ;  /* 0x0000000000017941 */ /* 0x000fea0003800200 */
.L_x_278:
        /* <DEDUP_REMOVED lines=21> */
.L_x_281:
[----:B------:R-:W-:Y:S05]  /*65c0*/  BSYNC.RECONVERGENT B1 ;  /* 0x0000000000017941 */ /* 0x000fea0003800200 */
.L_x_280:
[----:B------:R-:W-:-:S11]  /*65d0*/  DFMA R98, R98, R6, R96 ;  /* 0x000000066262722b */ /* 0x000fd60000000060 */
.L_x_240:
[----:B------:R-:W-:Y:S05]  /*65e0*/  BSYNC.RECONVERGENT B6 ;  /* 0x0000000000067941 */ /* 0x000fea0003800200 */
.L_x_232:
[----:B------:R-:W-:Y:S01]  /*65f0*/  LOP3.LUT P0, RZ, R31, 0x2, RZ, 0xc0, !PT ;  /* 0x000000021fff7812 */ /* 0x000fe2000780c0ff */
[----:B------:R-:W-:-:S12]  /*6600*/  BSSY.RECONVERGENT B6, `(.L_x_282) ;  /* 0x000000b000067945 */ /* 0x000fd80003800200 */
        /* <DEDUP_REMOVED lines=8> */
[----:B01--4-:R-:W-:Y:S05]  /*6690*/  CALL.ABS.NOINC R2 ;  /* 0x0000000002007343 */ /* 0x013fea0003c00000 */
.L_x_284:
[----:B------:R2:W5:Y:S02]  /*66a0*/  LDG.E.64 R2, desc[UR40][R46.64] ;  /* 0x000000282e027981 */ /* 0x000564000c1e1b00 */
.L_x_283:
[----:B------:R-:W-:Y:S05]  /*66b0*/  BSYNC.RECONVERGENT B6 ;  /* 0x0000000000067941 */ /* 0x000fea0003800200 */
.L_x_282:
[----:B------:R-:W3:Y:S01]  /*66c0*/  LDC.64 R8, c[0x0][0x430] ;  /* 0x00010c00ff087b82 */ /* 0x000ee20000000a00 */
[----:B------:R-:W3:Y:S01]  /*66d0*/  MUFU.RCP64H R5, UR44 ;  /* 0x0000002c00057d08 */ /* 0x000ee20008001800 */
[----:B------:R-:W-:Y:S01]  /*66e0*/  HFMA2 R4, -RZ, RZ, 0, 5.9604644775390625e-08 ;  /* 0x00000001ff047431 */ /* 0x000fe200000001ff */
[----:B------:R-:W-:Y:S01]  /*66f0*/  FSETP.GEU.AND P2, PT, |R99|, 6.5827683646048100446e-37, PT ;  /* 0x036000006300780b */ /* 0x000fe20003f4e200 */
[----:B------:R-:W-:Y:S01]  /*6700*/  BSSY.RECONVERGENT B1, `(.L_x_285) ;  /* 0x0000014000017945 */ /* 0x000fe20003800200 */
[----:B------:R-:W-:-:S03]  /*6710*/  ISETP.NE.AND P1, PT, R28, RZ, PT ;  /* 0x000000ff1c00720c */ /* 0x000fc60003f25270 */
[----:B---3--:R-:W-:-:S08]  /*6720*/  DFMA R6, R4, -R8, 1 ;  /* 0x3ff000000406742b */ /* 0x008fd00000000808 */
        /* <DEDUP_REMOVED lines=10> */
[----:B------:R-:W3:Y:S01]  /*67d0*/  LDCU.64 UR4, c[0x0][0x430] ;  /* 0x00008600ff0477ac */ /* 0x000ee20008000a00 */
[----:B------:R-:W-:Y:S01]  /*67e0*/  IMAD.MOV.U32 R8, RZ, RZ, R98 ;  /* 0x000000ffff087224 */ /* 0x000fe200078e0062 */
[----:B------:R-:W-:Y:S01]  /*67f0*/  MOV R0, 0x6840 ;  /* 0x0000684000007802 */ /* 0x000fe20000000f00 */
[----:B------:R-:W-:Y:S01]  /*6800*/  IMAD.MOV.U32 R9, RZ, RZ, R99 ;  /* 0x000000ffff097224 */ /* 0x000fe200078e0063 */
[----:B---3--:R-:W-:Y:S01]  /*6810*/  MOV R6, UR4 ;  /* 0x0000000400067c02 */ /* 0x008fe20008000f00 */
[----:B------:R-:W-:-:S07]  /*6820*/  IMAD.U32 R7, RZ, RZ, UR5 ;  /* 0x00000005ff077e24 */ /* 0x000fce000f8e00ff */
[----:B012--5:R-:W-:Y:S05]  /*6830*/  CALL.REL.NOINC `($__internal_5_$__cuda_sm20_div_rn_f64_full) ;  /* 0x00000110008c7944 */ /* 0x027fea0003c00000 */
.L_x_286:
[----:B------:R-:W-:Y:S05]  /*6840*/  BSYNC.RECONVERGENT B1 ;  /* 0x0000000000017941 */ /* 0x000fea0003800200 */
.L_x_285:
[----:B------:R-:W3:Y:S01]  /*6850*/  @!P1 LDC.64 R4, c[0x0][0x3c8] ;  /* 0x0000f200ff049b82 */ /* 0x000ee20000000a00 */
[----:B------:R-:W4:Y:S04]  /*6860*/  @!P1 LDG.E.64 R112, desc[UR40][R70.64+0x8] ;  /* 0x0000082846709981 */ /* 0x000f28000c1e1b00 */
[----:B------:R-:W2:Y:S03]  /*6870*/  @!P1 LDG.E.64 R120, desc[UR40][R70.64+0x10] ;  /* 0x0000102846789981 */ /* 0x000ea6000c1e1b00 */
[----:B------:R-:W0:Y:S01]  /*6880*/  @!P1 LDC.64 R122, c[0x4][RZ] ;  /* 0x01000000ff7a9b82 */ /* 0x000e220000000a00 */
[----:B------:R-:W2:Y:S04]  /*6890*/  LDG.E.64 R118, desc[UR40][R188.64] ;  /* 0x00000028bc767981 */ /* 0x000ea8000c1e1b00 */
[----:B------:R-:W2:Y:S03]  /*68a0*/  LDG.E.64 R106, desc[UR40][R70.64] ;  /* 0x00000028466a7981 */ /* 0x000ea6000c1e1b00 */
[----:B------:R-:W1:Y:S01]  /*68b0*/  LDC.64 R98, c[0x0][0x430] ;  /* 0x00010c00ff627b82 */ /* 0x000e620000000a00 */
[----:B------:R-:W5:Y:S04]  /*68c0*/  LDG.E.64 R100, desc[UR40][R172.64] ;  /* 0x00000028ac647981 */ /* 0x000f68000c1e1b00 */
[----:B------:R-:W5:Y:S04]  /*68d0*/  LDG.E.64 R104, desc[UR40][R80.64] ;  /* 0x0000002850687981 */ /* 0x000f68000c1e1b00 */
[----:B---3--:R-:W4:Y:S04]  /*68e0*/  @!P1 LDG.E.64 R110, desc[UR40][R4.64+0x8] ;  /* 0x00000828046e9981 */ /* 0x008f28000c1e1b00 */
[----:B------:R1:W2:Y:S04]  /*68f0*/  @!P1 LDG.E.64 R114, desc[UR40][R4.64+0x10] ;  /* 0x0000102804729981 */ /* 0x0002a8000c1e1b00 */
[----:B0-----:R-:W3:Y:S04]  /*6900*/  @!P1 LDG.E.64 R108, desc[UR40][R122.64+0x8] ;  /* 0x000008287a6c9981 */ /* 0x001ee8000c1e1b00 */
[----:B------:R0:W3:Y:S04]  /*6910*/  @!P1 LDG.E.64 R116, desc[UR40][R122.64+0x10] ;  /* 0x000010287a749981 */ /* 0x0000e8000c1e1b00 */
[----:B------:R0:W5:Y:S04]  /*6920*/  LDG.E.64 R20, desc[UR40][R190.64] ;  /* 0x00000028be147981 */ /* 0x000168000c1e1b00 */
[----:B------:R0:W5:Y:S04]  /*6930*/  LDG.E.64 R96, desc[UR40][R82.64] ;  /* 0x0000002852607981 */ /* 0x000168000c1e1b00 */
[----:B------:R0:W5:Y:S04]  /*6940*/  LDG.E.64 R12, desc[UR40][R212.64] ;  /* 0x00000028d40c7981 */ /* 0x000168000c1e1b00 */
[----:B------:R0:W5:Y:S04]  /*6950*/  LDG.E.64 R14, desc[UR40][R74.64] ;  /* 0x000000284a0e7981 */ /* 0x000168000c1e1b00 */
[----:B------:R0:W5:Y:S04]  /*6960*/  LDG.E.64 R8, desc[UR40][R200.64] ;  /* 0x00000028c8087981 */ /* 0x000168000c1e1b00 */
[----:B------:R0:W5:Y:S01]  /*6970*/  LDG.E.64 R10, desc[UR40][R208.64] ;  /* 0x00000028d00a7981 */ /* 0x000162000c1e1b00 */
[----:B------:R-:W1:Y:S01]  /*6980*/  MUFU.RCP64H R125, UR44 ;  /* 0x0000002c007d7d08 */ /* 0x000e620008001800 */
[----:B------:R-:W-:-:S06]  /*6990*/  IMAD.MOV.U32 R124, RZ, RZ, 0x1 ;  /* 0x00000001ff7c7424 */ /* 0x000fcc00078e00ff */
[----:B-1----:R-:W-:-:S08]  /*69a0*/  DFMA R4, R124, -R98, 1 ;  /* 0x3ff000007c04742b */ /* 0x002fd00000000862 */
[----:B0-----:R-:W-:Y:S02]  /*69b0*/  DFMA R122, R4, R4, R4 ;  /* 0x00000004047a722b */ /* 0x001fe40000000004 */
[----:B-----5:R-:W-:-:S06]  /*69c0*/  DMUL R4, R2, UR38 ;  /* 0x0000002602047c28 */ /* 0x020fcc0008000000 */
[----:B------:R-:W-:Y:S01]  /*69d0*/  DFMA R122, R124, R122, R124 ;  /* 0x0000007a7c7a722b */ /* 0x000fe2000000007c */
[----:B------:R-:W-:Y:S01]  /*69e0*/  BSSY.RECONVERGENT B0, `(.L_x_287) ;  /* 0x0000021000007945 */ /* 0x000fe20003800200 */
[----:B----4-:R-:W-:-:S06]  /*69f0*/  @!P1 DFMA R110, R4, R112, R110 ;  /* 0x00000070046e922b */ /* 0x010fcc000000006e */
[----:B------:R-:W-:Y:S02]  /*6a00*/  DFMA R112, R122, -R98, 1 ;  /* 0x3ff000007a70742b */ /* 0x000fe40000000862 */
[----:B--2---:R-:W-:Y:S02]  /*6a10*/  @!P1 DFMA R120, R4, R120, R114 ;  /* 0x000000780478922b */ /* 0x004fe40000000072 */
[----:B---3--:R-:W-:-:S04]  /*6a20*/  @!P1 DFMA R108, R108, R110, RZ ;  /* 0x0000006e6c6c922b */ /* 0x008fc800000000ff */
[----:B------:R-:W-:Y:S02]  /*6a30*/  DFMA R114, R122, R112, R122 ;  /* 0x000000707a72722b */ /* 0x000fe4000000007a */
[----:B------:R-:W-:Y:S02]  /*6a40*/  DFMA R118, R4, R106, R118 ;  /* 0x0000006a0476722b */ /* 0x000fe40000000076 */
[----:B------:R-:W-:Y:S01]  /*6a50*/  @!P1 DFMA R108, R116, R120, R108 ;  /* 0x00000078746c922b */ /* 0x000fe2000000006c */
[----:B------:R-:W-:Y:S10]  /*6a60*/  @!P1 BRA `(.L_x_288) ;  /* 0x0000000000609947 */ /* 0x000ff40003800000 */
[----:B------:R-:W-:Y:S01]  /*6a70*/  ISETP.GT.AND P0, PT, R28, R30, PT ;  /* 0x0000001e1c00720c */ /* 0x000fe20003f04270 */
[----:B------:R-:W2:Y:S04]  /*6a80*/  LDG.E.64 R108, desc[UR40][R188.64+-0x8] ;  /* 0xfffff828bc6c7981 */ /* 0x000ea8000c1e1b00 */
[----:B------:R-:W2:Y:S08]  /*6a90*/  LDG.E.64 R110, desc[UR40][R70.64+-0x8] ;  /* 0xfffff828466e7981 */ /* 0x000eb0000c1e1b00 */
[----:B------:R-:W0:Y:S01]  /*6aa0*/  @!P0 LDC.64 R132, c[0x4][0x8] ;  /* 0x01000200ff848b82 */ /* 0x000e220000000a00 */
[----:B------:R-:W3:Y:S04]  /*6ab0*/  @P0 LDG.E.64 R124, desc[UR40][R188.64+-0x10] ;  /* 0xfffff028bc7c0981 */ /* 0x000ee8000c1e1b00 */
[----:B------:R-:W3:Y:S03]  /*6ac0*/  @P0 LDG.E.64 R126, desc[UR40][R70.64+-0x10] ;  /* 0xfffff028467e0981 */ /* 0x000ee6000c1e1b00 */
[----:B------:R-:W1:Y:S01]  /*6ad0*/  @P0 LDC.64 R174, c[0x4][0x10] ;  /* 0x01000400ffae0b82 */ /* 0x000e620000000a00 */
[----:B------:R-:W4:Y:S04]  /*6ae0*/  @!P0 LDG.E.64 R120, desc[UR40][R188.64+0x8] ;  /* 0x00000828bc788981 */ /* 0x000f28000c1e1b00 */
[----:B------:R-:W4:Y:S04]  /*6af0*/  @!P0 LDG.E.64 R134, desc[UR40][R70.64+0x8] ;  /* 0x0000082846868981 */ /* 0x000f28000c1e1b00 */
[----:B0-----:R-:W5:Y:S04]  /*6b00*/  @!P0 LDG.E.64 R106, desc[UR40][R132.64] ;  /* 0x00000028846a8981 */ /* 0x001f68000c1e1b00 */
[----:B------:R-:W5:Y:S04]  /*6b10*/  @!P0 LDG.E.64 R112, desc[UR40][R132.64+0x8] ;  /* 0x0000082884708981 */ /* 0x000f68000c1e1b00 */
[----:B-1----:R-:W5:Y:S04]  /*6b20*/  @P0 LDG.E.64 R122, desc[UR40][R174.64+0x10] ;  /* 0x00001028ae7a0981 */ /* 0x002f68000c1e1b00 */
[----:B------:R-:W5:Y:S04]  /*6b30*/  @P0 LDG.E.64 R128, desc[UR40][R174.64+0x8] ;  /* 0x00000828ae800981 */ /* 0x000f68000c1e1b00 */
[----:B------:R-:W5:Y:S04]  /*6b40*/  @!P0 LDG.E.64 R116, desc[UR40][R132.64+0x10] ;  /* 0x0000102884748981 */ /* 0x000f68000c1e1b00 */
[----:B------:R-:W5:Y:S01]  /*6b50*/  @P0 LDG.E.64 R130, desc[UR40][R174.64] ;  /* 0x00000028ae820981 */ /* 0x000f62000c1e1b00 */
[----:B--2---:R-:W-:-:S02]  /*6b60*/  DFMA R108, R4, R110, R108 ;  /* 0x0000006e046c722b */ /* 0x004fc4000000006c */
[C---:B---3--:R-:W-:Y:S02]  /*6b70*/  @P0 DFMA R124, R4.reuse, R126, R124 ;  /* 0x0000007e047c022b */ /* 0x048fe4000000007c */
[----:B----4-:R-:W-:-:S04]  /*6b80*/  @!P0 DFMA R120, R4, R134, R120 ;  /* 0x000000860478822b */ /* 0x010fc80000000078 */
[----:B-----5:R-:W-:Y:S02]  /*6b90*/  @!P0 DFMA R106, R106, R108, RZ ;  /* 0x0000006c6a6a822b */ /* 0x020fe400000000ff */
[----:B------:R-:W-:-:S06]  /*6ba0*/  @P0 DFMA R122, R122, R124, RZ ;  /* 0x0000007c7a7a022b */ /* 0x000fcc00000000ff */
[----:B------:R-:W-:Y:S02]  /*6bb0*/  @!P0 DFMA R106, R118, R112, R106 ;  /* 0x00000070766a822b */ /* 0x000fe4000000006a */
[----:B------:R-:W-:-:S06]  /*6bc0*/  @P0 DFMA R122, R108, R128, R122 ;  /* 0x000000806c7a022b */ /* 0x000fcc000000007a */
[----:B------:R-:W-:Y:S02]  /*6bd0*/  @!P0 DFMA R108, R116, R120, R106 ;  /* 0x00000078746c822b */ /* 0x000fe4000000006a */
[----:B------:R-:W-:-:S11]  /*6be0*/  @P0 DFMA R108, R118, R130, R122 ;  /* 0x00000082766c022b */ /* 0x000fd6000000007a */
.L_x_288:
[----:B------:R-:W-:Y:S05]  /*6bf0*/  BSYNC.RECONVERGENT B0 ;  /* 0x0000000000007941 */ /* 0x000fea0003800200 */
.L_x_287:
[----:B------:R-:W-:Y:S01]  /*6c00*/  DMUL R106, R114, R108 ;  /* 0x0000006c726a7228 */ /* 0x000fe20000000000 */
[----:B------:R-:W-:Y:S01]  /*6c10*/  FSETP.GEU.AND P2, PT, |R109|, 6.5827683646048100446e-37, PT ;  /* 0x036000006d00780b */ /* 0x000fe20003f4e200 */
[C---:B------:R-:W-:Y:S01]  /*6c20*/  DFMA R100, R4.reuse, R104, R100 ;  /* 0x000000680464722b */ /* 0x040fe20000000064 */
[----:B------:R-:W-:Y:S01]  /*6c30*/  BSSY.RECONVERGENT B1, `(.L_x_289) ;  /* 0x000001b000017945 */ /* 0x000fe20003800200 */
[C---:B------:R-:W-:Y:S02]  /*6c40*/  DFMA R12, R4.reuse, R14, R12 ;  /* 0x0000000e040c722b */ /* 0x040fe4000000000c */
[----:B------:R-:W-:Y:S02]  /*6c50*/  DFMA R20, R4, R96, R20 ;  /* 0x000000600414722b */ /* 0x000fe40000000014 */
[----:B------:R-:W-:Y:S02]  /*6c60*/  DFMA R98, R106, -R98, R108 ;  /* 0x800000626a62722b */ /* 0x000fe4000000006c */
[----:B------:R-:W-:-:S02]  /*6c70*/  DMUL R100, R100, -2 ;  /* 0xc000000064647828 */ /* 0x000fc40000000000 */
[----:B------:R-:W-:Y:S02]  /*6c80*/  DADD R14, R118, R118 ;  /* 0x00000000760e7229 */ /* 0x000fe40000000076 */
[----:B------:R-:W-:Y:S02]  /*6c90*/  DFMA R8, R4, R10, R8 ;  /* 0x0000000a0408722b */ /* 0x000fe40000000008 */
[----:B------:R-:W-:Y:S02]  /*6ca0*/  DFMA R114, R114, R98, R106 ;  /* 0x000000627272722b */ /* 0x000fe4000000006a */
[----:B------:R-:W-:Y:S02]  /*6cb0*/  DMUL R20, R100, R20 ;  /* 0x0000001464147228 */ /* 0x000fe40000000000 */
[----:B------:R-:W-:Y:S02]  /*6cc0*/  DADD R14, R12, -R14 ;  /* 0x000000000c0e7229 */ /* 0x000fe4000000080e */
[----:B------:R-:W-:-:S02]  /*6cd0*/  DMUL R8, R100, R8 ;  /* 0x0000000864087228 */ /* 0x000fc40000000000 */
[----:B------:R-:W-:Y:S02]  /*6ce0*/  DMUL R122, R100, R12 ;  /* 0x0000000c647a7228 */ /* 0x000fe40000000000 */
[----:B------:R-:W-:Y:S01]  /*6cf0*/  FFMA R0, RZ, UR44, R115 ;  /* 0x0000002cff007c23 */ /* 0x000fe20008000073 */
[----:B------:R-:W-:Y:S02]  /*6d00*/  DMUL R116, R6, R202 ;  /* 0x000000ca06747228 */ /* 0x000fe40000000000 */
[----:B------:R-:W-:Y:S02]  /*6d10*/  DMUL R120, R20, R14 ;  /* 0x0000000e14787228 */ /* 0x000fe40000000000 */
[----:B------:R-:W-:Y:S01]  /*6d20*/  FSETP.GT.AND P0, PT, |R0|, 1.469367938527859385e-39, PT ;  /* 0x001000000000780b */ /* 0x000fe20003f04200 */
[----:B------:R-:W-:-:S12]  /*6d30*/  DMUL R118, R118, R8 ;  /* 0x0000000876767228 */ /* 0x000fd80000000000 */
[----:B------:R-:W-:Y:S05]  /*6d40*/  @P0 BRA P2, `(.L_x_290) ;  /* 0x0000000000240947 */ /* 0x000fea0001000000 */
[----:B------:R-:W0:Y:S01]  /*6d50*/  LDCU.64 UR4, c[0x0][0x430] ;  /* 0x00008600ff0477ac */ /* 0x000e220008000a00 */
[----:B------:R-:W-:Y:S01]  /*6d60*/  MOV R8, R108 ;  /* 0x0000006c00087202 */ /* 0x000fe20000000f00 */
[----:B------:R-:W-:Y:S01]  /*6d70*/  IMAD.MOV.U32 R9, RZ, RZ, R109 ;  /* 0x000000ffff097224 */ /* 0x000fe200078e006d */
[----:B------:R-:W-:Y:S01]  /*6d80*/  MOV R0, 0x6dc0 ;  /* 0x00006dc000007802 */ /* 0x000fe20000000f00 */
[----:B0-----:R-:W-:Y:S01]  /*6d90*/  IMAD.U32 R6, RZ, RZ, UR4 ;  /* 0x00000004ff067e24 */ /* 0x001fe2000f8e00ff */
[----:B------:R-:W-:-:S07]  /*6da0*/  MOV R7, UR5 ;  /* 0x0000000500077c02 */ /* 0x000fce0008000f00 */
[----:B------:R-:W-:Y:S05]  /*6db0*/  CALL.REL.NOINC `($__internal_5_$__cuda_sm20_div_rn_f64_full) ;  /* 0x0000010c002c7944 */ /* 0x000fea0003c00000 */
[----:B------:R-:W-:Y:S02]  /*6dc0*/  IMAD.MOV.U32 R114, RZ, RZ, R6 ;  /* 0x000000ffff727224 */ /* 0x000fe400078e0006 */
[----:B------:R-:W-:-:S07]  /*6dd0*/  IMAD.MOV.U32 R115, RZ, RZ, R7 ;  /* 0x000000ffff737224 */ /* 0x000fce00078e0007 */
.L_x_290:
[----:B------:R-:W-:Y:S05]  /*6de0*/  BSYNC.RECONVERGENT B1 ;  /* 0x0000000000017941 */ /* 0x000fea0003800200 */
.L_x_289:
[----:B------:R-:W-:Y:S01]  /*6df0*/  BSSY.RECONVERGENT B6, `(.L_x_291) ;  /* 0x00000b0000067945 */ /* 0x000fe20003800200 */
[----:B------:R-:W-:-:S03]  /*6e00*/  DMUL R114, R114, -2 ;  /* 0xc000000072727828 */ /* 0x000fc60000000000 */
[----:B------:R-:W-:Y:S08]  /*6e10*/  @P1 BRA `(.L_x_292) ;  /* 0x0000000000601947 */ /* 0x000ff00003800000 */
[----:B------:R-:W0:Y:S01]  /*6e20*/  LDC R15, c[0x0][0x420] ;  /* 0x00010800ff0f7b82 */ /* 0x000e220000000800 */
[----:B------:R-:W2:Y:S04]  /*6e30*/  LDG.E.64 R10, desc[UR40][R54.64+0x8] ;  /* 0x00000828360a7981 */ /* 0x000ea8000c1e1b00 */
[----:B------:R-:W3:Y:S03]  /*6e40*/  LDG.E.64 R100, desc[UR40][R54.64+0x10] ;  /* 0x0000102836647981 */ /* 0x000ee6000c1e1b00 */
[----:B------:R-:W1:Y:S08]  /*6e50*/  LDC.64 R110, c[0x0][0x3a8] ;  /* 0x0000ea00ff6e7b82 */ /* 0x000e700000000a00 */
[----:B------:R-:W4:Y:S08]  /*6e60*/  LDC.64 R112, c[0x0][0x3c8] ;  /* 0x0000f200ff707b82 */ /* 0x000f300000000a00 */
[----:B------:R-:W5:Y:S01]  /*6e70*/  LDC.64 R108, c[0x4][RZ] ;  /* 0x01000000ff6c7b82 */ /* 0x000f620000000a00 */
[----:B0-----:R-:W-:-:S05]  /*6e80*/  IMAD.WIDE R14, R15, 0x20, R54 ;  /* 0x000000200f0e7825 */ /* 0x001fca00078e0236 */
[----:B------:R-:W3:Y:S04]  /*6e90*/  LDG.E.64 R20, desc[UR40][R14.64+0x8] ;  /* 0x000008280e147981 */ /* 0x000ee8000c1e1b00 */
[----:B-1----:R-:W2:Y:S04]  /*6ea0*/  LDG.E.64 R8, desc[UR40][R110.64+0x8] ;  /* 0x000008286e087981 */ /* 0x002ea8000c1e1b00 */
[----:B------:R-:W3:Y:S04]  /*6eb0*/  LDG.E.64 R96, desc[UR40][R110.64+0x10] ;  /* 0x000010286e607981 */ /* 0x000ee8000c1e1b00 */
[----:B----4-:R-:W3:Y:S04]  /*6ec0*/  LDG.E.64 R12, desc[UR40][R112.64+0x8] ;  /* 0x00000828700c7981 */ /* 0x010ee8000c1e1b00 */
[----:B------:R-:W4:Y:S04]  /*6ed0*/  LDG.E.64 R104, desc[UR40][R112.64+0x10] ;  /* 0x0000102870687981 */ /* 0x000f28000c1e1b00 */
[----:B------:R-:W4:Y:S04]  /*6ee0*/  LDG.E.64 R106, desc[UR40][R14.64+0x10] ;  /* 0x000010280e6a7981 */ /* 0x000f28000c1e1b00 */
[----:B-----5:R-:W5:Y:S04]  /*6ef0*/  LDG.E.64 R6, desc[UR40][R108.64+0x8] ;  /* 0x000008286c067981 */ /* 0x020f68000c1e1b00 */
[----:B------:R-:W5:Y:S01]  /*6f00*/  LDG.E.64 R98, desc[UR40][R108.64+0x10] ;  /* 0x000010286c627981 */ /* 0x000f62000c1e1b00 */
[----:B--2---:R-:W-:-:S02]  /*6f10*/  DFMA R8, R4, R10, R8 ;  /* 0x0000000a0408722b */ /* 0x004fc40000000008 */
[C---:B---3--:R-:W-:Y:S02]  /*6f20*/  DFMA R12, R4.reuse, R20, R12 ;  /* 0x00000014040c722b */ /* 0x048fe4000000000c */
[C---:B------:R-:W-:Y:S02]  /*6f30*/  DFMA R96, R4.reuse, R100, R96 ;  /* 0x000000640460722b */ /* 0x040fe40000000060 */
[----:B----4-:R-:W-:-:S04]  /*6f40*/  DFMA R104, R4, R106, R104 ;  /* 0x0000006a0468722b */ /* 0x010fc80000000068 */
[----:B------:R-:W-:-:S04]  /*6f50*/  DMUL R8, R8, R12 ;  /* 0x0000000c08087228 */ /* 0x000fc80000000000 */
[----:B------:R-:W-:-:S04]  /*6f60*/  DMUL R96, R96, R104 ;  /* 0x0000006860607228 */ /* 0x000fc80000000000 */
[----:B-----5:R-:W-:-:S08]  /*6f70*/  DFMA R6, R6, R8, RZ ;  /* 0x000000080606722b */ /* 0x020fd000000000ff */
[----:B------:R-:W-:Y:S01]  /*6f80*/  DFMA R98, R98, R96, R6 ;  /* 0x000000606262722b */ /* 0x000fe20000000006 */
[----:B------:R-:W-:Y:S10]  /*6f90*/  BRA `(.L_x_293) ;  /* 0x0000000800547947 */ /* 0x000ff40003800000 */
.L_x_292:
        /* <DEDUP_REMOVED lines=17> */
.L_x_297:
[----:B------:R0:W5:Y:S02]  /*70b0*/  LDG.E.64 R2, desc[UR40][R46.64] ;  /* 0x000000282e027981 */ /* 0x000164000c1e1b00 */
.L_x_296:
[----:B------:R-:W-:Y:S05]  /*70c0*/  BSYNC.RECONVERGENT B7 ;  /* 0x0000000000077941 */ /* 0x000fea0003800200 */
.L_x_295:
[----:B------:R-:W1:Y:S01]  /*70d0*/  LDC.64 R96, c[0x4][0x10] ;  /* 0x01000400ff607b82 */ /* 0x000e620000000a00 */
[----:B------:R-:W2:Y:S01]  /*70e0*/  LDG.E.64 R4, desc[UR40][R172.64+-0x10] ;  /* 0xfffff028ac047981 */ /* 0x000ea2000c1e1b00 */
[----:B------:R-:W-:-:S03]  /*70f0*/  LOP3.LUT P0, RZ, R31, 0x4, RZ, 0xc0, !PT ;  /* 0x000000041fff7812 */ /* 0x000fc6000780c0ff */
[----:B------:R-:W2:Y:S04]  /*7100*/  LDG.E.64 R6, desc[UR40][R226.64+-0x10] ;  /* 0xfffff028e2067981 */ /* 0x000ea8000c1e1b00 */
[----:B------:R-:W3:Y:S04]  /*7110*/  LDG.E.64 R8, desc[UR40][R188.64+-0x10] ;  /* 0xfffff028bc087981 */ /* 0x000ee8000c1e1b00 */
[----:B------:R-:W3:Y:S04]  /*7120*/  LDG.E.64 R10, desc[UR40][R224.64+-0x10] ;  /* 0xfffff028e00a7981 */ /* 0x000ee8000c1e1b00 */
[----:B-1----:R-:W5:Y:S02]  /*7130*/  LDG.E.64 R96, desc[UR40][R96.64+0x8] ;  /* 0x0000082860607981 */ /* 0x002f64000c1e1b00 */
[----:B-----5:R-:W-:Y:S01]  /*7140*/  DMUL R12, R2, UR38 ;  /* 0x00000026020c7c28 */ /* 0x020fe20008000000 */
[----:B------:R-:W-:Y:S07]  /*7150*/  BSSY.RECONVERGENT B7, `(.L_x_298) ;  /* 0x000000f000077945 */ /* 0x000fee0003800200 */
[----:B--2---:R-:W-:-:S02]  /*7160*/  DFMA R4, R12, R6, R4 ;  /* 0x000000060c04722b */ /* 0x004fc40000000004 */
[----:B---3--:R-:W-:-:S08]  /*7170*/  DFMA R8, R12, R10, R8 ;  /* 0x0000000a0c08722b */ /* 0x008fd00000000008 */
[----:B------:R-:W-:-:S08]  /*7180*/  DMUL R4, R4, R8 ;  /* 0x0000000804047228 */ /* 0x000fd00000000000 */
[----:B------:R-:W-:Y:S01]  /*7190*/  DFMA R100, R98, R4, RZ ;  /* 0x000000046264722b */ /* 0x000fe200000000ff */
[----:B------:R-:W-:Y:S10]  /*71a0*/  @!P0 BRA `(.L_x_299) ;  /* 0x0000000000248947 */ /* 0x000ff40003800000 */
[----:B------:R-:W-:Y:S01]  /*71b0*/  MOV R0, 0x1f8 ;  /* 0x000001f800007802 */ /* 0x000fe20000000f00 */
[----:B------:R-:W1:Y:S01]  /*71c0*/  LDCU.64 UR4, c[0x4][0x50] ;  /* 0x01000a00ff0477ac */ /* 0x000e620008000a00 */
[----:B------:R-:W-:Y:S02]  /*71d0*/  CS2R R6, SRZ ;  /* 0x0000000000067805 */ /* 0x000fe4000001ff00 */
[----:B------:R2:W3:Y:S01]  /*71e0*/  LDC.64 R2, c[0x4][R0] ;  /* 0x0100000000027b82 */ /* 0x0004e20000000a00 */
[----:B-1----:R-:W-:Y:S01]  /*71f0*/  IMAD.U32 R4, RZ, RZ, UR4 ;  /* 0x00000004ff047e24 */ /* 0x002fe2000f8e00ff */
[----:B--2---:R-:W-:-:S07]  /*7200*/  MOV R5, UR5 ;  /* 0x0000000500057c02 */ /* 0x004fce0008000f00 */
[----:B------:R-:W-:-:S07]  /*7210*/  LEPC R20, `(.L_x_300) ;  /* 0x000000001014794e */ /* 0x000fce0000000000 */
[----:B0--3--:R-:W-:Y:S05]  /*7220*/  CALL.ABS.NOINC R2 ;  /* 0x0000000002007343 */ /* 0x009fea0003c00000 */
.L_x_300:
[----:B------:R1:W5:Y:S02]  /*7230*/  LDG.E.64 R2, desc[UR40][R46.64] ;  /* 0x000000282e027981 */ /* 0x000364000c1e1b00 */
.L_x_299:
[----:B------:R-:W-:Y:S05]  /*7240*/  BSYNC.RECONVERGENT B7 ;  /* 0x0000000000077941 */ /* 0x000fea0003800200 */
.L_x_298:
[----:B------:R-:W2:Y:S01]  /*7250*/  LDC.64 R98, c[0x4][0x10] ;  /* 0x01000400ff627b82 */ /* 0x000ea20000000a00 */
[----:B------:R-:W3:Y:S01]  /*7260*/  LDG.E.64 R4, desc[UR40][R172.64+-0x8] ;  /* 0xfffff828ac047981 */ /* 0x000ee2000c1e1b00 */
[----:B------:R-:W-:-:S03]  /*7270*/  LOP3.LUT P0, RZ, R31, 0x2, RZ, 0xc0, !PT ;  /* 0x000000021fff7812 */ /* 0x000fc6000780c0ff */
[----:B------:R-:W3:Y:S04]  /*7280*/  LDG.E.64 R6, desc[UR40][R226.64+-0x8] ;  /* 0xfffff828e2067981 */ /* 0x000ee8000c1e1b00 */
[----:B------:R-:W4:Y:S04]  /*7290*/  LDG.E.64 R8, desc[UR40][R188.64+-0x8] ;  /* 0xfffff828bc087981 */ /* 0x000f28000c1e1b00 */
[----:B------:R-:W4:Y:S04]  /*72a0*/  LDG.E.64 R10, desc[UR40][R224.64+-0x8] ;  /* 0xfffff828e00a7981 */ /* 0x000f28000c1e1b00 */
[----:B--2---:R-:W5:Y:S02]  /*72b0*/  LDG.E.64 R98, desc[UR40][R98.64] ;  /* 0x0000002862627981 */ /* 0x004f64000c1e1b00 */
[----:B-----5:R-:W-:Y:S01]  /*72c0*/  DMUL R12, R2, UR38 ;  /* 0x00000026020c7c28 */ /* 0x020fe20008000000 */
[----:B------:R-:W-:Y:S07]  /*72d0*/  BSSY.RECONVERGENT B7, `(.L_x_301) ;  /* 0x000000f000077945 */ /* 0x000fee0003800200 */
[----:B---3--:R-:W-:-:S02]  /*72e0*/  DFMA R4, R12, R6, R4 ;  /* 0x000000060c04722b */ /* 0x008fc40000000004 */
[----:B----4-:R-:W-:-:S08]  /*72f0*/  DFMA R8, R12, R10, R8 ;  /* 0x0000000a0c08722b */ /* 0x010fd00000000008 */
[----:B------:R-:W-:-:S08]  /*7300*/  DMUL R4, R4, R8 ;  /* 0x0000000804047228 */ /* 0x000fd00000000000 */
[----:B------:R-:W-:Y:S01]  /*7310*/  DFMA R96, R96, R4, R100 ;  /* 0x000000046060722b */ /* 0x000fe20000000064 */
[----:B------:R-:W-:Y:S10]  /*7320*/  @!P0 BRA `(.L_x_302) ;  /* 0x0000000000248947 */ /* 0x000ff40003800000 */
        /* <DEDUP_REMOVED lines=8> */
.L_x_303:
[----:B------:R2:W5:Y:S02]  /*73b0*/  LDG.E.64 R2, desc[UR40][R46.64] ;  /* 0x000000282e027981 */ /* 0x000564000c1e1b00 */
.L_x_302:
[----:B------:R-:W-:Y:S05]  /*73c0*/  BSYNC.RECONVERGENT B7 ;  /* 0x0000000000077941 */ /* 0x000fea0003800200 */
.L_x_301:
[----:B------:R-:W3:Y:S04]  /*73d0*/  LDG.E.64 R4, desc[UR40][R172.64] ;  /* 0x00000028ac047981 */ /* 0x000ee8000c1e1b00 */
[----:B------:R-:W3:Y:S04]  /*73e0*/  LDG.E.64 R6, desc[UR40][R80.64] ;  /* 0x0000002850067981 */ /* 0x000ee8000c1e1b00 */
[----:B------:R-:W4:Y:S04]  /*73f0*/  LDG.E.64 R8, desc[UR40][R188.64] ;  /* 0x00000028bc087981 */ /* 0x000f28000c1e1b00 */
[----:B------:R-:W4:Y:S01]  /*7400*/  LDG.E.64 R10, desc[UR40][R70.64] ;  /* 0x00000028460a7981 */ /* 0x000f22000c1e1b00 */
[----:B-----5:R-:W-:-:S08]  /*7410*/  DMUL R12, R2, UR38 ;  /* 0x00000026020c7c28 */ /* 0x020fd00008000000 */
[C---:B---3--:R-:W-:Y:S02]  /*7420*/  DFMA R4, R12.reuse, R6, R4 ;  /* 0x000000060c04722b */ /* 0x048fe40000000004 */
[----:B----4-:R-:W-:-:S08]  /*7430*/  DFMA R8, R12, R10, R8 ;  /* 0x0000000a0c08722b */ /* 0x010fd00000000008 */
[----:B------:R-:W-:-:S08]  /*7440*/  DMUL R4, R4, R8 ;  /* 0x0000000804047228 */ /* 0x000fd00000000000 */
[----:B------:R-:W-:Y:S01]  /*7450*/  DFMA R98, R98, R4, R96 ;  /* 0x000000046262722b */ /* 0x000fe20000000060 */
[----:B------:R-:W-:Y:S10]  /*7460*/  BRA `(.L_x_293) ;  /* 0x0000000400207947 */ /* 0x000ff40003800000 */
.L_x_294:
        /* <DEDUP_REMOVED lines=13> */
.L_x_306:
[----:B------:R0:W5:Y:S02]  /*7540*/  LDG.E.64 R2, desc[UR40][R46.64] ;  /* 0x000000282e027981 */ /* 0x000164000c1e1b00 */
.L_x_305:
[----:B------:R-:W-:Y:S05]  /*7550*/  BSYNC.RECONVERGENT B7 ;  /* 0x0000000000077941 */ /* 0x000fea0003800200 */
.L_x_304:
        /* <DEDUP_REMOVED lines=22> */
.L_x_309:
[----:B------:R1:W5:Y:S02]  /*76c0*/  LDG.E.64 R2, desc[UR40][R46.64] ;  /* 0x000000282e027981 */ /* 0x000364000c1e1b00 */
.L_x_308:
[----:B------:R-:W-:Y:S05]  /*76d0*/  BSYNC.RECONVERGENT B7 ;  /* 0x0000000000077941 */ /* 0x000fea0003800200 */
.L_x_307:
        /* <DEDUP_REMOVED lines=22> */
.L_x_312:
[----:B------:R2:W5:Y:S02]  /*7840*/  LDG.E.64 R2, desc[UR40][R46.64] ;  /* 0x000000282e027981 */ /* 0x000564000c1e1b00 */
.L_x_311:
[----:B------:R-:W-:Y:S05]  /*7850*/  BSYNC.RECONVERGENT B7 ;  /* 0x0000000000077941 */ /* 0x000fea0003800200 */
.L_x_310:
        /* <DEDUP_REMOVED lines=8> */
[----:B------:R-:W-:-:S11]  /*78e0*/  DFMA R98, R98, R4, R96 ;  /* 0x000000046262722b */ /* 0x000fd60000000060 */
.L_x_293:
[----:B------:R-:W-:Y:S05]  /*78f0*/  BSYNC.RECONVERGENT B6 ;  /* 0x0000000000067941 */ /* 0x000fea0003800200 */
.L_x_291:
[----:B------:R-:W-:Y:S01]  /*7900*/  LOP3.LUT P0, RZ, R31, 0x2, RZ, 0xc0, !PT ;  /* 0x000000021fff7812 */ /* 0x000fe2000780c0ff */
[----:B------:R-:W-:-:S12]  /*7910*/  BSSY.RECONVERGENT B6, `(.L_x_313) ;  /* 0x000000b000067945 */ /* 0x000fd80003800200 */
[----:B------:R-:W-:Y:S05]  /*7920*/  @!P0 BRA `(.L_x_314) ;  /* 0x0000000000248947 */ /* 0x000fea0003800000 */
[----:B------:R-:W-:Y:S01]  /*7930*/  MOV R0, 0x1f8 ;  /* 0x000001f800007802 */ /* 0x000fe20000000f00 */
[----:B------:R-:W3:Y:S01]  /*7940*/  LDCU.64 UR4, c[0x4][0x58] ;  /* 0x01000b00ff0477ac */ /* 0x000ee20008000a00 */
[----:B------:R-:W-:Y:S02]  /*7950*/  CS2R R6, SRZ ;  /* 0x0000000000067805 */ /* 0x000fe4000001ff00 */
[----:B------:R4:W0:Y:S01]  /*7960*/  LDC.64 R2, c[0x4][R0] ;  /* 0x0100000000027b82 */ /* 0x0008220000000a00 */
[----:B---3--:R-:W-:Y:S01]  /*7970*/  MOV R4, UR4 ;  /* 0x0000000400047c02 */ /* 0x008fe20008000f00 */
[----:B----4-:R-:W-:-:S07]  /*7980*/  IMAD.U32 R5, RZ, RZ, UR5 ;  /* 0x00000005ff057e24 */ /* 0x010fce000f8e00ff */
[----:B------:R-:W-:-:S07]  /*7990*/  LEPC R20, `(.L_x_315) ;  /* 0x000000001014794e */ /* 0x000fce0000000000 */
[----:B012---:R-:W-:Y:S05]  /*79a0*/  CALL.ABS.NOINC R2 ;  /* 0x0000000002007343 */ /* 0x007fea0003c00000 */
.L_x_315:
[----:B------:R3:W5:Y:S02]  /*79b0*/  LDG.E.64 R2, desc[UR40][R46.64] ;  /* 0x000000282e027981 */ /* 0x000764000c1e1b00 */
.L_x_314:
[----:B------:R-:W-:Y:S05]  /*79c0*/  BSYNC.RECONVERGENT B6 ;  /* 0x0000000000067941 */ /* 0x000fea0003800200 */
.L_x_313:
[----:B------:R-:W4:Y:S01]  /*79d0*/  LDC.64 R8, c[0x0][0x430] ;  /* 0x00010c00ff087b82 */ /* 0x000f220000000a00 */
[----:B------:R-:W4:Y:S01]  /*79e0*/  MUFU.RCP64H R5, UR44 ;  /* 0x0000002c00057d08 */ /* 0x000f220008001800 */
[----:B------:R-:W-:Y:S01]  /*79f0*/  IMAD.MOV.U32 R4, RZ, RZ, 0x1 ;  /* 0x00000001ff047424 */ /* 0x000fe200078e00ff */
[----:B------:R-:W-:Y:S01]  /*7a00*/  FSETP.GEU.AND P1, PT, |R99|, 6.5827683646048100446e-37, PT ;  /* 0x036000006300780b */ /* 0x000fe20003f2e200 */
[----:B------:R-:W-:Y:S01]  /*7a10*/  BSSY.RECONVERGENT B1, `(.L_x_316) ;  /* 0x0000016000017945 */ /* 0x000fe20003800200 */
[----:B------:R-:W-:Y:S02]  /*7a20*/  ISETP.NE.AND P2, PT, R28, RZ, PT ;  /* 0x000000ff1c00720c */ /* 0x000fe40003f45270 */
[----:B------:R-:W-:-:S11]  /*7a30*/  LOP3.LUT R31, R31, 0xfffffffe, RZ, 0xc0, !PT ;  /* 0xfffffffe1f1f7812 */ /* 0x000fd600078ec0ff */
[----:B------:R-:W-:Y:S01]  /*7a40*/  @P2 LOP3.LUT R31, R31, 0x1, RZ, 0xfc, !PT ;  /* 0x000000011f1f2812 */ /* 0x000fe200078efcff */
[----:B----4-:R-:W-:-:S08]  /*7a50*/  DFMA R6, R4, -R8, 1 ;  /* 0x3ff000000406742b */ /* 0x010fd00000000808 */
        /* <DEDUP_REMOVED lines=10> */
[----:B------:R-:W4:Y:S01]  /*7b00*/  LDCU.64 UR4, c[0x0][0x430] ;  /* 0x00008600ff0477ac */ /* 0x000f220008000a00 */
[----:B------:R-:W-:Y:S01]  /*7b10*/  MOV R8, R98 ;  /* 0x0000006200087202 */ /* 0x000fe20000000f00 */
[----:B------:R-:W-:Y:S01]  /*7b20*/  IMAD.MOV.U32 R9, RZ, RZ, R99 ;  /* 0x000000ffff097224 */ /* 0x000fe200078e0063 */
[----:B------:R-:W-:Y:S01]  /*7b30*/  MOV R0, 0x7b70 ;  /* 0x00007b7000007802 */ /* 0x000fe20000000f00 */
[----:B----4-:R-:W-:Y:S01]  /*7b40*/  IMAD.U32 R6, RZ, RZ, UR4 ;  /* 0x00000004ff067e24 */ /* 0x010fe2000f8e00ff */
[----:B------:R-:W-:-:S07]  /*7b50*/  MOV R7, UR5 ;  /* 0x0000000500077c02 */ /* 0x000fce0008000f00 */
[----:B0123-5:R-:W-:Y:S05]  /*7b60*/  CALL.REL.NOINC `($__internal_5_$__cuda_sm20_div_rn_f64_full) ;  /* 0x000000fc00c07944 */ /* 0x02ffea0003c00000 */
.L_x_317:
[----:B------:R-:W-:Y:S05]  /*7b70*/  BSYNC.RECONVERGENT B1 ;  /* 0x0000000000017941 */ /* 0x000fea0003800200 */
.L_x_316:
[----:B------:R-:W-:Y:S01]  /*7b80*/  ISETP.NE.AND P0, PT, R28, RZ, PT ;  /* 0x000000ff1c00720c */ /* 0x000fe20003f05270 */
[----:B------:R-:W4:Y:S01]  /*7b90*/  LDG.E.64 R12, desc[UR40][R212.64] ;  /* 0x00000028d40c7981 */ /* 0x000f22000c1e1b00 */
[----:B------:R-:W0:Y:S03]  /*7ba0*/  LDC.64 R4, c[0x0][0x430] ;  /* 0x00010c00ff047b82 */ /* 0x000e260000000a00 */
[----:B------:R-:W4:Y:S04]  /*7bb0*/  LDG.E.64 R14, desc[UR40][R74.64] ;  /* 0x000000284a0e7981 */ /* 0x000f28000c1e1b00 */
[----:B------:R-:W5:Y:S04]  /*7bc0*/  LDG.E.64 R8, desc[UR40][R188.64] ;  /* 0x00000028bc087981 */ /* 0x000f68000c1e1b00 */
[----:B------:R-:W1:Y:S01]  /*7bd0*/  @!P0 LDC.64 R98, c[0x0][0x3b0] ;  /* 0x0000ec00ff628b82 */ /* 0x000e620000000a00 */
[----:B------:R-:W2:Y:S04]  /*7be0*/  @!P0 LDG.E.64 R104, desc[UR40][R78.64+0x8] ;  /* 0x000008284e688981 */ /* 0x000ea8000c1e1b00 */
[----:B------:R-:W3:Y:S03]  /*7bf0*/  @!P0 LDG.E.64 R110, desc[UR40][R78.64+0x10] ;  /* 0x000010284e6e8981 */ /* 0x000ee6000c1e1b00 */
[----:B------:R-:W0:Y:S01]  /*7c00*/  @!P0 LDC.64 R112, c[0x4][RZ] ;  /* 0x01000000ff708b82 */ /* 0x000e220000000a00 */
[----:B------:R-:W5:Y:S04]  /*7c10*/  LDG.E.64 R10, desc[UR40][R70.64] ;  /* 0x00000028460a7981 */ /* 0x000f68000c1e1b00 */
[----:B------:R-:W5:Y:S04]  /*7c20*/  @!P0 LDG.E.64 R134, desc[UR40][R218.64] ;  /* 0x00000028da868981 */ /* 0x000f68000c1e1b00 */
[----:B------:R-:W5:Y:S04]  /*7c30*/  @!P0 LDG.E.64 R100, desc[UR40][R78.64] ;  /* 0x000000284e648981 */ /* 0x000f68000c1e1b00 */
[----:B-1----:R-:W2:Y:S04]  /*7c40*/  @!P0 LDG.E.64 R96, desc[UR40][R98.64+0x8] ;  /* 0x0000082862608981 */ /* 0x002ea8000c1e1b00 */
[----:B------:R1:W3:Y:S04]  /*7c50*/  @!P0 LDG.E.64 R108, desc[UR40][R98.64+0x10] ;  /* 0x00001028626c8981 */ /* 0x0002e8000c1e1b00 */
[----:B0-----:R-:W3:Y:S04]  /*7c60*/  @!P0 LDG.E.64 R20, desc[UR40][R112.64+0x8] ;  /* 0x0000082870148981 */ /* 0x001ee8000c1e1b00 */
[----:B------:R-:W3:Y:S01]  /*7c70*/  @!P0 LDG.E.64 R106, desc[UR40][R112.64+0x10] ;  /* 0x00001028706a8981 */ /* 0x000ee2000c1e1b00 */
[----:B------:R-:W1:Y:S01]  /*7c80*/  MUFU.RCP64H R125, UR44 ;  /* 0x0000002c007d7d08 */ /* 0x000e620008001800 */
[----:B------:R-:W-:-:S06]  /*7c90*/  IMAD.MOV.U32 R124, RZ, RZ, 0x1 ;  /* 0x00000001ff7c7424 */ /* 0x000fcc00078e00ff */
[----:B-1----:R-:W-:-:S08]  /*7ca0*/  DFMA R98, R124, -R4, 1 ;  /* 0x3ff000007c62742b */ /* 0x002fd00000000804 */
[----:B------:R-:W-:Y:S02]  /*7cb0*/  DFMA R126, R98, R98, R98 ;  /* 0x00000062627e722b */ /* 0x000fe40000000062 */
[----:B-----5:R-:W-:-:S06]  /*7cc0*/  DMUL R98, R2, UR38 ;  /* 0x0000002602627c28 */ /* 0x020fcc0008000000 */
[----:B------:R-:W-:Y:S01]  /*7cd0*/  DFMA R126, R124, R126, R124 ;  /* 0x0000007e7c7e722b */ /* 0x000fe2000000007c */
[----:B------:R-:W-:Y:S01]  /*7ce0*/  BSSY.RECONVERGENT B0, `(.L_x_318) ;  /* 0x0000024000007945 */ /* 0x000fe20003800200 */
[C---:B----4-:R-:W-:Y:S02]  /*7cf0*/  DFMA R12, R98.reuse, R14, R12 ;  /* 0x0000000e620c722b */ /* 0x050fe4000000000c */
[----:B--2---:R-:W-:-:S04]  /*7d00*/  @!P0 DFMA R96, R98, R104, R96 ;  /* 0x000000686260822b */ /* 0x004fc80000000060 */
[----:B------:R-:W-:Y:S02]  /*7d10*/  DFMA R104, R126, -R4, 1 ;  /* 0x3ff000007e68742b */ /* 0x000fe40000000804 */
[----:B---3--:R-:W-:Y:S02]  /*7d20*/  @!P0 DFMA R108, R98, R110, R108 ;  /* 0x0000006e626c822b */ /* 0x008fe4000000006c */
[----:B------:R-:W-:-:S04]  /*7d30*/  @!P0 DFMA R20, R20, R96, RZ ;  /* 0x000000601414822b */ /* 0x000fc800000000ff */
[----:B------:R-:W-:-:S04]  /*7d40*/  DFMA R14, R126, R104, R126 ;  /* 0x000000687e0e722b */ /* 0x000fc8000000007e */
[----:B------:R-:W-:Y:S01]  /*7d50*/  @!P0 DFMA R106, R106, R108, R20 ;  /* 0x0000006c6a6a822b */ /* 0x000fe20000000014 */
[----:B------:R-:W-:Y:S10]  /*7d60*/  @!P0 BRA `(.L_x_319) ;  /* 0x00000000006c8947 */ /* 0x000ff40003800000 */
[----:B------:R-:W-:Y:S01]  /*7d70*/  ISETP.GT.AND P0, PT, R28, R30, PT ;  /* 0x0000001e1c00720c */ /* 0x000fe20003f04270 */
[----:B------:R-:W2:Y:S04]  /*7d80*/  LDG.E.64 R104, desc[UR40][R218.64+-0x8] ;  /* 0xfffff828da687981 */ /* 0x000ea8000c1e1b00 */
[----:B------:R-:W2:Y:S04]  /*7d90*/  LDG.E.64 R106, desc[UR40][R78.64+-0x8] ;  /* 0xfffff8284e6a7981 */ /* 0x000ea8000c1e1b00 */
[----:B------:R-:W3:Y:S04]  /*7da0*/  LDG.E.64 R134, desc[UR40][R218.64] ;  /* 0x00000028da867981 */ /* 0x000ee8000c1e1b00 */
[----:B------:R-:W0:Y:S01]  /*7db0*/  @!P0 LDC.64 R132, c[0x4][0x8] ;  /* 0x01000200ff848b82 */ /* 0x000e220000000a00 */
[----:B------:R-:W4:Y:S04]  /*7dc0*/  @P0 LDG.E.64 R110, desc[UR40][R218.64+-0x10] ;  /* 0xfffff028da6e0981 */ /* 0x000f28000c1e1b00 */
[----:B------:R-:W4:Y:S03]  /*7dd0*/  @P0 LDG.E.64 R128, desc[UR40][R78.64+-0x10] ;  /* 0xfffff0284e800981 */ /* 0x000f26000c1e1b00 */
[----:B------:R-:W1:Y:S01]  /*7de0*/  @P0 LDC.64 R176, c[0x4][0x10] ;  /* 0x01000400ffb00b82 */ /* 0x000e620000000a00 */
[----:B------:R-:W3:Y:S04]  /*7df0*/  LDG.E.64 R100, desc[UR40][R78.64] ;  /* 0x000000284e647981 */ /* 0x000ee8000c1e1b00 */
[----:B------:R-:W5:Y:S04]  /*7e00*/  @!P0 LDG.E.64 R124, desc[UR40][R218.64+0x8] ;  /* 0x00000828da7c8981 */ /* 0x000f68000c1e1b00 */
[----:B------:R-:W5:Y:S04]  /*7e10*/  @!P0 LDG.E.64 R174, desc[UR40][R78.64+0x8] ;  /* 0x000008284eae8981 */ /* 0x000f68000c1e1b00 */
[----:B0-----:R-:W5:Y:S04]  /*7e20*/  @!P0 LDG.E.64 R96, desc[UR40][R132.64] ;  /* 0x0000002884608981 */ /* 0x001f68000c1e1b00 */
[----:B------:R-:W5:Y:S04]  /*7e30*/  @!P0 LDG.E.64 R108, desc[UR40][R132.64+0x8] ;  /* 0x00000828846c8981 */ /* 0x000f68000c1e1b00 */
[----:B-1----:R-:W5:Y:S04]  /*7e40*/  @P0 LDG.E.64 R126, desc[UR40][R176.64+0x10] ;  /* 0x00001028b07e0981 */ /* 0x002f68000c1e1b00 */
[----:B------:R-:W5:Y:S04]  /*7e50*/  @P0 LDG.E.64 R130, desc[UR40][R176.64+0x8] ;  /* 0x00000828b0820981 */ /* 0x000f68000c1e1b00 */
[----:B------:R-:W5:Y:S04]  /*7e60*/  @!P0 LDG.E.64 R112, desc[UR40][R132.64+0x10] ;  /* 0x0000102884708981 */ /* 0x000f68000c1e1b00 */
[----:B------:R-:W5:Y:S01]  /*7e70*/  @P0 LDG.E.64 R20, desc[UR40][R176.64] ;  /* 0x00000028b0140981 */ /* 0x000f62000c1e1b00 */
[----:B--2---:R-:W-:-:S02]  /*7e80*/  DFMA R104, R98, R106, R104 ;  /* 0x0000006a6268722b */ /* 0x004fc40000000068 */
[C---:B----4-:R-:W-:Y:S02]  /*7e90*/  @P0 DFMA R128, R98.reuse, R128, R110 ;  /* 0x000000806280022b */ /* 0x050fe4000000006e */
[----:B---3--:R-:W-:-:S04]  /*7ea0*/  DFMA R110, R98, R100, R134 ;  /* 0x00000064626e722b */ /* 0x008fc80000000086 */
[----:B-----5:R-:W-:Y:S02]  /*7eb0*/  @!P0 DFMA R96, R96, R104, RZ ;  /* 0x000000686060822b */ /* 0x020fe400000000ff */
[----:B------:R-:W-:Y:S02]  /*7ec0*/  @P0 DFMA R126, R126, R128, RZ ;  /* 0x000000807e7e022b */ /* 0x000fe400000000ff */
[----:B------:R-:W-:-:S04]  /*7ed0*/  @!P0 DFMA R124, R98, R174, R124 ;  /* 0x000000ae627c822b */ /* 0x000fc8000000007c */
[----:B------:R-:W-:Y:S02]  /*7ee0*/  @!P0 DFMA R96, R108, R110, R96 ;  /* 0x0000006e6c60822b */ /* 0x000fe40000000060 */
[----:B------:R-:W-:-:S06]  /*7ef0*/  @P0 DFMA R126, R104, R130, R126 ;  /* 0x00000082687e022b */ /* 0x000fcc000000007e */
[----:B------:R-:W-:Y:S02]  /*7f00*/  @!P0 DFMA R106, R112, R124, R96 ;  /* 0x0000007c706a822b */ /* 0x000fe40000000060 */
[----:B------:R-:W-:-:S11]  /*7f10*/  @P0 DFMA R106, R110, R20, R126 ;  /* 0x000000146e6a022b */ /* 0x000fd6000000007e */
.L_x_319:
[----:B------:R-:W-:Y:S05]  /*7f20*/  BSYNC.RECONVERGENT B0 ;  /* 0x0000000000007941 */ /* 0x000fea0003800200 */
.L_x_318:
[----:B------:R-:W-:Y:S01]  /*7f30*/  DMUL R20, R14, R106 ;  /* 0x0000006a0e147228 */ /* 0x000fe20000000000 */
[----:B------:R-:W-:Y:S01]  /*7f40*/  FSETP.GEU.AND P1, PT, |R107|, 6.5827683646048100446e-37, PT ;  /* 0x036000006b00780b */ /* 0x000fe20003f2e200 */
[----:B------:R-:W-:Y:S01]  /*7f50*/  DFMA R10, R98, R10, R8 ;  /* 0x0000000a620a722b */ /* 0x000fe20000000008 */
[----:B------:R-:W-:Y:S01]  /*7f60*/  BSSY.RECONVERGENT B1, `(.L_x_320) ;  /* 0x0000015000017945 */ /* 0x000fe20003800200 */
[----:B------:R-:W-:Y:S02]  /*7f70*/  DMUL R8, R12, -4 ;  /* 0xc01000000c087828 */ /* 0x000fe40000000000 */
[----:B------:R-:W-:Y:S02]  /*7f80*/  DMUL R112, R6, -2 ;  /* 0xc000000006707828 */ /* 0x000fe40000000000 */
[----:B------:R-:W-:Y:S02]  /*7f90*/  DFMA R4, R20, -R4, R106 ;  /* 0x800000041404722b */ /* 0x000fe4000000006a */
[----:B------:R-:W-:-:S02]  /*7fa0*/  DMUL R96, R10, 6 ;  /* 0x401800000a607828 */ /* 0x000fc40000000000 */
[----:B------:R-:W-:-:S04]  /*7fb0*/  DMUL R8, R8, R10 ;  /* 0x0000000a08087228 */ /* 0x000fc80000000000 */
[----:B------:R-:W-:-:S04]  /*7fc0*/  DFMA R4, R14, R4, R20 ;  /* 0x000000040e04722b */ /* 0x000fc80000000014 */
[----:B------:R-:W-:-:S06]  /*7fd0*/  DFMA R8, R12, R12, R8 ;  /* 0x0000000c0c08722b */ /* 0x000fcc0000000008 */
[----:B------:R-:W-:Y:S02]  /*7fe0*/  FFMA R0, RZ, UR44, R5 ;  /* 0x0000002cff007c23 */ /* 0x000fe40008000005 */
[----:B------:R-:W-:-:S03]  /*7ff0*/  DFMA R96, R10, R96, R8 ;  /* 0x000000600a60722b */ /* 0x000fc60000000008 */
[----:B------:R-:W-:-:S13]  /*8000*/  FSETP.GT.AND P0, PT, |R0|, 1.469367938527859385e-39, PT ;  /* 0x001000000000780b */ /* 0x000fda0003f04200 */
[----:B------:R-:W-:Y:S05]  /*8010*/  @P0 BRA P1, `(.L_x_321) ;  /* 0x0000000000240947 */ /* 0x000fea0000800000 */
[----:B------:R-:W0:Y:S01]  /*8020*/  LDCU.64 UR4, c[0x0][0x430] ;  /* 0x00008600ff0477ac */ /* 0x000e220008000a00 */
[----:B------:R-:W-:Y:S01]  /*8030*/  IMAD.MOV.U32 R8, RZ, RZ, R106 ;  /* 0x000000ffff087224 */ /* 0x000fe200078e006a */
[----:B------:R-:W-:Y:S02]  /*8040*/  MOV R9, R107 ;  /* 0x0000006b00097202 */ /* 0x000fe40000000f00 */
[----:B------:R-:W-:Y:S01]  /*8050*/  MOV R0, 0x8090 ;  /* 0x0000809000007802 */ /* 0x000fe20000000f00 */
[----:B0-----:R-:W-:Y:S02]  /*8060*/  IMAD.U32 R6, RZ, RZ, UR4 ;  /* 0x00000004ff067e24 */ /* 0x001fe4000f8e00ff */
[----:B------:R-:W-:-:S07]  /*8070*/  IMAD.U32 R7, RZ, RZ, UR5 ;  /* 0x00000005ff077e24 */ /* 0x000fce000f8e00ff */
[----:B------:R-:W-:Y:S05]  /*8080*/  CALL.REL.NOINC `($__internal_5_$__cuda_sm20_div_rn_f64_full) ;  /* 0x000000f800787944 */ /* 0x000fea0003c00000 */
[----:B------:R-:W-:Y:S01]  /*8090*/  MOV R4, R6 ;  /* 0x0000000600047202 */ /* 0x000fe20000000f00 */
[----:B------:R-:W-:-:S07]  /*80a0*/  IMAD.MOV.U32 R5, RZ, RZ, R7 ;  /* 0x000000ffff057224 */ /* 0x000fce00078e0007 */
.L_x_321:
[----:B------:R-:W-:Y:S05]  /*80b0*/  BSYNC.RECONVERGENT B1 ;  /* 0x0000000000017941 */ /* 0x000fea0003800200 */
.L_x_320:
[----:B------:R-:W0:Y:S01]  /*80c0*/  MUFU.RCP64H R7, R87 ;  /* 0x0000005700077308 */ /* 0x000e220000001800 */
[----:B------:R-:W-:Y:S01]  /*80d0*/  IMAD.MOV.U32 R6, RZ, RZ, 0x1 ;  /* 0x00000001ff067424 */ /* 0x000fe200078e00ff */
[----:B------:R-:W-:Y:S01]  /*80e0*/  DFMA R124, R98, R100, R134 ;  /* 0x00000064627c722b */ /* 0x000fe20000000086 */
[----:B------:R-:W-:Y:S07]  /*80f0*/  BSSY.RECONVERGENT B1, `(.L_x_322) ;  /* 0x0000015000017945 */ /* 0x000fee0003800200 */
[----:B------:R-:W-:-:S02]  /*8100*/  DADD R12, R124, R124 ;  /* 0x000000007c0c7229 */ /* 0x000fc4000000007c */
[----:B------:R-:W-:Y:S02]  /*8110*/  DFMA R4, R124, R124, R4 ;  /* 0x0000007c7c04722b */ /* 0x000fe40000000004 */
[----:B0-----:R-:W-:-:S06]  /*8120*/  DFMA R8, -R86, R6, 1 ;  /* 0x3ff000005608742b */ /* 0x001fcc0000000106 */
[----:B------:R-:W-:Y:S02]  /*8130*/  FSETP.GEU.AND P1, PT, |R13|, 6.5827683646048100446e-37, PT ;  /* 0x036000000d00780b */ /* 0x000fe40003f2e200 */
        /* <DEDUP_REMOVED lines=16> */
.L_x_323:
[----:B------:R-:W-:Y:S05]  /*8240*/  BSYNC.RECONVERGENT B1 ;  /* 0x0000000000017941 */ /* 0x000fea0003800200 */
.L_x_322:
[----:B------:R-:W2:Y:S01]  /*8250*/  LDG.E.64 R128, desc[UR40][R190.64] ;  /* 0x00000028be807981 */ /* 0x000ea2000c1e1b00 */
[----:B------:R-:W0:Y:S03]  /*8260*/  LDC.64 R182, c[0x0][0x3d0] ;  /* 0x0000f400ffb67b82 */ /* 0x000e260000000a00 */
[----:B------:R-:W2:Y:S04]  /*8270*/  LDG.E.64 R126, desc[UR40][R82.64] ;  /* 0x00000028527e7981 */ /* 0x000ea8000c1e1b00 */
[----:B------:R-:W3:Y:S01]  /*8280*/  LDG.E.64 R106, desc[UR40][R66.64] ;  /* 0x00000028426a7981 */ /* 0x000ee2000c1e1b00 */
[----:B------:R-:W1:Y:S03]  /*8290*/  LDC.64 R178, c[0x0][0x3d8] ;  /* 0x0000f600ffb27b82 */ /* 0x000e660000000a00 */
[----:B------:R-:W4:Y:S04]  /*82a0*/  LDG.E.64 R104, desc[UR40][R200.64] ;  /* 0x00000028c8687981 */ /* 0x000f28000c1e1b00 */
[----:B------:R-:W4:Y:S04]  /*82b0*/  LDG.E.64 R174, desc[UR40][R208.64] ;  /* 0x00000028d0ae7981 */ /* 0x000f28000c1e1b00 */
[----:B------:R-:W5:Y:S01]  /*82c0*/  LDG.E.64 R176, desc[UR40][R64.64] ;  /* 0x0000002840b07981 */ /* 0x000f62000c1e1b00 */
[----:B0-----:R-:W-:-:S06]  /*82d0*/  IMAD.WIDE R182, R28, 0x8, R182 ;  /* 0x000000081cb67825 */ /* 0x001fcc00078e02b6 */
[----:B------:R-:W3:Y:S01]  /*82e0*/  LDG.E.64 R182, desc[UR40][R182.64] ;  /* 0x00000028b6b67981 */ /* 0x000ee2000c1e1b00 */
[----:B-1----:R-:W-:-:S06]  /*82f0*/  IMAD.WIDE R178, R28, 0x8, R178 ;  /* 0x000000081cb27825 */ /* 0x002fcc00078e02b2 */
[----:B------:R-:W5:Y:S01]  /*8300*/  LDG.E.64 R178, desc[UR40][R178.64] ;  /* 0x00000028b2b27981 */ /* 0x000f62000c1e1b00 */
[----:B------:R-:W-:Y:S01]  /*8310*/  IMAD.MOV.U32 R12, RZ, RZ, 0x1 ;  /* 0x00000001ff0c7424 */ /* 0x000fe200078e00ff */
[----:B------:R-:W-:Y:S01]  /*8320*/  BSSY.RECONVERGENT B1, `(.L_x_324) ;  /* 0x000001e000017945 */ /* 0x000fe20003800200 */
[----:B------:R-:W-:Y:S02]  /*8330*/  DADD R4, R4, R6 ;  /* 0x0000000004047229 */ /* 0x000fe40000000006 */
[----:B------:R-:W-:Y:S02]  /*8340*/  DMUL R124, R124, -0.5 ;  /* 0xbfe000007c7c7828 */ /* 0x000fe40000000000 */
[----:B--2---:R-:W-:-:S06]  /*8350*/  DFMA R10, R98, R126, R128 ;  /* 0x0000007e620a722b */ /* 0x004fcc0000000080 */
[----:B------:R-:W0:Y:S02]  /*8360*/  MUFU.RCP64H R13, R11 ;  /* 0x0000000b000d7308 */ /* 0x000e240000001800 */
[----:B0-----:R-:W-:-:S08]  /*8370*/  DFMA R8, -R10, R12, 1 ;  /* 0x3ff000000a08742b */ /* 0x001fd0000000010c */
[----:B------:R-:W-:Y:S02]  /*8380*/  DFMA R14, R8, R8, R8 ;  /* 0x00000008080e722b */ /* 0x000fe40000000008 */
[----:B---3--:R-:W-:-:S06]  /*8390*/  DFMA R8, R98, R106, R182 ;  /* 0x0000006a6208722b */ /* 0x008fcc00000000b6 */
[----:B------:R-:W-:Y:S02]  /*83a0*/  DFMA R14, R12, R14, R12 ;  /* 0x0000000e0c0e722b */ /* 0x000fe4000000000c */
[----:B----4-:R-:W-:Y:S02]  /*83b0*/  DFMA R12, R98, R174, R104 ;  /* 0x000000ae620c722b */ /* 0x010fe40000000068 */
[----:B------:R-:W-:-:S04]  /*83c0*/  DMUL R8, R8, 4 ;  /* 0x4010000008087828 */ /* 0x000fc80000000000 */
[----:B------:R-:W-:-:S04]  /*83d0*/  DFMA R20, -R10, R14, 1 ;  /* 0x3ff000000a14742b */ /* 0x000fc8000000010e */
[----:B------:R-:W-:-:S04]  /*83e0*/  DMUL R108, R8, R12 ;  /* 0x0000000c086c7228 */ /* 0x000fc80000000000 */
[----:B------:R-:W-:-:S08]  /*83f0*/  DFMA R20, R14, R20, R14 ;  /* 0x000000140e14722b */ /* 0x000fd0000000000e */
[----:B------:R-:W-:-:S08]  /*8400*/  DMUL R8, R108, R20 ;  /* 0x000000146c087228 */ /* 0x000fd00000000000 */
[----:B------:R-:W-:-:S08]  /*8410*/  DFMA R12, -R10, R8, R108 ;  /* 0x000000080a0c722b */ /* 0x000fd0000000016c */
[----:B------:R-:W-:Y:S01]  /*8420*/  DFMA R8, R20, R12, R8 ;  /* 0x0000000c1408722b */ /* 0x000fe20000000008 */
[----:B------:R-:W-:-:S09]  /*8430*/  FSETP.GEU.AND P1, PT, |R109|, 6.5827683646048100446e-37, PT ;  /* 0x036000006d00780b */ /* 0x000fd20003f2e200 */
[----:B------:R-:W-:-:S05]  /*8440*/  FFMA R0, RZ, R11, R9 ;  /* 0x0000000bff007223 */ /* 0x000fca0000000009 */
[----:B------:R-:W-:Y:S01]  /*8450*/  FSETP.GT.AND P0, PT, |R0|, 1.469367938527859385e-39, PT ;  /* 0x001000000000780b */ /* 0x000fe20003f04200 */
[----:B-----5:R-:W-:-:S12]  /*8460*/  DFMA R98, R98, R176, R178 ;  /* 0x000000b06262722b */ /* 0x020fd800000000b2 */
[----:B------:R-:W-:Y:S05]  /*8470*/  @P0 BRA P1, `(.L_x_325) ;  /* 0x0000000000200947 */ /* 0x000fea0000800000 */
[----:B------:R-:W-:Y:S01]  /*8480*/  IMAD.MOV.U32 R8, RZ, RZ, R108 ;  /* 0x000000ffff087224 */ /* 0x000fe200078e006c */
[----:B------:R-:W-:Y:S01]  /*8490*/  MOV R9, R109 ;  /* 0x0000006d00097202 */ /* 0x000fe20000000f00 */
[----:B------:R-:W-:Y:S01]  /*84a0*/  IMAD.MOV.U32 R6, RZ, RZ, R10 ;  /* 0x000000ffff067224 */ /* 0x000fe200078e000a */
[----:B------:R-:W-:Y:S01]  /*84b0*/  MOV R0, 0x84e0 ;  /* 0x000084e000007802 */ /* 0x000fe20000000f00 */
[----:B------:R-:W-:-:S07]  /*84c0*/  IMAD.MOV.U32 R7, RZ, RZ, R11 ;  /* 0x000000ffff077224 */ /* 0x000fce00078e000b */
[----:B------:R-:W-:Y:S05]  /*84d0*/  CALL.REL.NOINC `($__internal_5_$__cuda_sm20_div_rn_f64_full) ;  /* 0x000000f400647944 */ /* 0x000fea0003c00000 */
[----:B------:R-:W-:Y:S01]  /*84e0*/  MOV R8, R6 ;  /* 0x0000000600087202 */ /* 0x000fe20000000f00 */
[----:B------:R-:W-:-:S07]  /*84f0*/  IMAD.MOV.U32 R9, RZ, RZ, R7 ;  /* 0x000000ffff097224 */ /* 0x000fce00078e0007 */
.L_x_325:
[----:B------:R-:W-:Y:S05]  /*8500*/  BSYNC.RECONVERGENT B1 ;  /* 0x0000000000017941 */ /* 0x000fea0003800200 */
.L_x_324:
[----:B------:R-:W0:Y:S01]  /*8510*/  LDC.64 R6, c[0x0][0x418] ;  /* 0x00010600ff067b82 */ /* 0x000e220000000a00 */
[----:B------:R-:W-:-:S07]  /*8520*/  LOP3.LUT P0, RZ, R31, 0x2, RZ, 0xc0, !PT ;  /* 0x000000021fff7812 */ /* 0x000fce000780c0ff */
[----:B------:R-:W1:Y:S08]  /*8530*/  LDC.64 R10, c[0x0][0x400] ;  /* 0x00010000ff0a7b82 */ /* 0x000e700000000a00 */
[----:B------:R-:W2:Y:S01]  /*8540*/  LDC.64 R12, c[0x0][0x408] ;  /* 0x00010200ff0c7b82 */ /* 0x000ea20000000a00 */
[----:B0-----:R-:W-:-:S06]  /*8550*/  IMAD.WIDE R6, R28, 0x8, R6 ;  /* 0x000000081c067825 */ /* 0x001fcc00078e0206 */
[----:B------:R-:W3:Y:S01]  /*8560*/  LDG.E.64 R6, desc[UR40][R6.64] ;  /* 0x0000002806067981 */ /* 0x000ee2000c1e1b00 */
[----:B-1----:R-:W-:-:S06]  /*8570*/  IMAD.WIDE R10, R28, 0x8, R10 ;  /* 0x000000081c0a7825 */ /* 0x002fcc00078e020a */
[----:B------:R-:W3:Y:S01]  /*8580*/  LDG.E.64 R10, desc[UR40][R10.64] ;  /* 0x000000280a0a7981 */ /* 0x000ee2000c1e1b00 */
[----:B--2---:R-:W-:-:S06]  /*8590*/  IMAD.WIDE R12, R28, 0x8, R12 ;  /* 0x000000081c0c7825 */ /* 0x004fcc00078e020c */
[----:B------:R-:W2:Y:S01]  /*85a0*/  LDG.E.64 R12, desc[UR40][R12.64] ;  /* 0x000000280c0c7981 */ /* 0x000ea2000c1e1b00 */
[----:B------:R-:W-:Y:S01]  /*85b0*/  DADD R98, R98, R8 ;  /* 0x0000000062627229 */ /* 0x000fe20000000008 */
[----:B------:R-:W-:Y:S07]  /*85c0*/  BSSY.RECONVERGENT B6, `(.L_x_326) ;  /* 0x000001c000067945 */ /* 0x000fee0003800200 */
[----:B------:R-:W-:Y:S02]  /*85d0*/  DFMA R108, R124, R98, R4 ;  /* 0x000000627c6c722b */ /* 0x000fe40000000004 */
[----:B---3--:R-:W-:-:S08]  /*85e0*/  DADD R8, R6, R10 ;  /* 0x0000000006087229 */ /* 0x008fd0000000000a */
[----:B--2---:R-:W-:Y:S01]  /*85f0*/  DFMA R98, R12, 2, R8 ;  /* 0x400000000c62782b */ /* 0x004fe20000000008 */
[----:B------:R-:W-:Y:S10]  /*8600*/  @!P0 BRA `(.L_x_327) ;  /* 0x00000000005c8947 */ /* 0x000ff40003800000 */
[----:B------:R-:W-:Y:S01]  /*8610*/  MOV R0, 0x1f8 ;  /* 0x000001f800007802 */ /* 0x000fe20000000f00 */
[----:B------:R-:W0:Y:S01]  /*8620*/  LDCU.64 UR4, c[0x4][0x38] ;  /* 0x01000700ff0477ac */ /* 0x000e220008000a00 */
[----:B------:R-:W-:Y:S02]  /*8630*/  CS2R R6, SRZ ;  /* 0x0000000000067805 */ /* 0x000fe4000001ff00 */
[----:B------:R1:W2:Y:S01]  /*8640*/  LDC.64 R2, c[0x4][R0] ;  /* 0x0100000000027b82 */ /* 0x0002a20000000a00 */
[----:B0-----:R-:W-:Y:S01]  /*8650*/  IMAD.U32 R4, RZ, RZ, UR4 ;  /* 0x00000004ff047e24 */ /* 0x001fe2000f8e00ff */
[----:B-1----:R-:W-:-:S07]  /*8660*/  MOV R5, UR5 ;  /* 0x0000000500057c02 */ /* 0x002fce0008000f00 */
[----:B------:R-:W-:-:S07]  /*8670*/  LEPC R20, `(.L_x_328) ;  /* 0x000000001014794e */ /* 0x000fce0000000000 */
[----:B--2---:R-:W-:Y:S05]  /*8680*/  CALL.ABS.NOINC R2 ;  /* 0x0000000002007343 */ /* 0x004fea0003c00000 */
.L_x_328:
[----:B------:R-:W0:Y:S01]  /*8690*/  LDC.64 R4, c[0x0][0x3d8] ;  /* 0x0000f600ff047b82 */ /* 0x000e220000000a00 */
[----:B------:R1:W5:Y:S04]  /*86a0*/  LDG.E.64 R2, desc[UR40][R46.64] ;  /* 0x000000282e027981 */ /* 0x000368000c1e1b00 */
[----:B------:R1:W5:Y:S03]  /*86b0*/  LDG.E.64 R128, desc[UR40][R190.64] ;  /* 0x00000028be807981 */ /* 0x000366000c1e1b00 */
[----:B------:R-:W2:Y:S01]  /*86c0*/  LDC.64 R6, c[0x0][0x3d0] ;  /* 0x0000f400ff067b82 */ /* 0x000ea20000000a00 */
[----:B------:R1:W5:Y:S04]  /*86d0*/  LDG.E.64 R126, desc[UR40][R82.64] ;  /* 0x00000028527e7981 */ /* 0x000368000c1e1b00 */
[----:B------:R1:W5:Y:S04]  /*86e0*/  LDG.E.64 R176, desc[UR40][R64.64] ;  /* 0x0000002840b07981 */ /* 0x000368000c1e1b00 */
[----:B------:R1:W5:Y:S04]  /*86f0*/  LDG.E.64 R106, desc[UR40][R66.64] ;  /* 0x00000028426a7981 */ /* 0x000368000c1e1b00 */
[----:B------:R1:W5:Y:S01]  /*8700*/  LDG.E.64 R104, desc[UR40][R200.64] ;  /* 0x00000028c8687981 */ /* 0x000362000c1e1b00 */
[----:B0-----:R-:W-:-:S03]  /*8710*/  IMAD.WIDE R4, R28, 0x8, R4 ;  /* 0x000000081c047825 */ /* 0x001fc600078e0204 */
[----:B------:R1:W5:Y:S04]  /*8720*/  LDG.E.64 R174, desc[UR40][R208.64] ;  /* 0x00000028d0ae7981 */ /* 0x000368000c1e1b00 */
[----:B------:R1:W5:Y:S01]  /*8730*/  LDG.E.64 R134, desc[UR40][R218.64] ;  /* 0x00000028da867981 */ /* 0x000362000c1e1b00 */
[----:B--2---:R-:W-:-:S03]  /*8740*/  IMAD.WIDE R6, R28, 0x8, R6 ;  /* 0x000000081c067825 */ /* 0x004fc600078e0206 */
[----:B------:R1:W5:Y:S04]  /*8750*/  LDG.E.64 R100, desc[UR40][R78.64] ;  /* 0x000000284e647981 */ /* 0x000368000c1e1b00 */
[----:B------:R1:W5:Y:S04]  /*8760*/  LDG.E.64 R178, desc[UR40][R4.64] ;  /* 0x0000002804b27981 */ /* 0x000368000c1e1b00 */
[----:B------:R1:W5:Y:S02]  /*8770*/  LDG.E.64 R182, desc[UR40][R6.64] ;  /* 0x0000002806b67981 */ /* 0x000364000c1e1b00 */
.L_x_327:
[----:B------:R-:W-:Y:S05]  /*8780*/  BSYNC.RECONVERGENT B6 ;  /* 0x0000000000067941 */ /* 0x000fea0003800200 */
.L_x_326:
[----:B-1----:R-:W2:Y:S04]  /*8790*/  LDG.E.64 R4, desc[UR40][R172.64] ;  /* 0x00000028ac047981 */ /* 0x002ea8000c1e1b00 */
[----:B------:R-:W2:Y:S01]  /*87a0*/  LDG.E.64 R124, desc[UR40][R80.64] ;  /* 0x00000028507c7981 */ /* 0x000ea2000c1e1b00 */
[----:B-----5:R-:W-:Y:S01]  /*87b0*/  DMUL R132, R2, UR38 ;  /* 0x0000002602847c28 */ /* 0x020fe20008000000 */
[----:B------:R-:W-:Y:S01]  /*87c0*/  IMAD.MOV.U32 R6, RZ, RZ, 0x1 ;  /* 0x00000001ff067424 */ /* 0x000fe200078e00ff */
[----:B------:R-:W-:Y:S01]  /*87d0*/  FSETP.GEU.AND P1, PT, |R109|, 6.5827683646048100446e-37, PT ;  /* 0x036000006d00780b */ /* 0x000fe20003f2e200 */
[----:B------:R-:W-:Y:S05]  /*87e0*/  BSSY.RECONVERGENT B1, `(.L_x_329) ;  /* 0x0000017000017945 */ /* 0x000fea0003800200 */
[----:B------:R-:W-:-:S06]  /*87f0*/  DFMA R130, R126, R132, R128 ;  /* 0x000000847e82722b */ /* 0x000fcc0000000080 */
        /* <DEDUP_REMOVED lines=10> */
[----:B------:R-:W-:Y:S01]  /*88a0*/  FSETP.GT.AND P0, PT, |R0|, 1.469367938527859385e-39, PT ;  /* 0x001000000000780b */ /* 0x000fe20003f04200 */
[----:B--2---:R-:W-:-:S12]  /*88b0*/  DFMA R180, R132, R124, R4 ;  /* 0x0000007c84b4722b */ /* 0x004fd80000000004 */
        /* <DEDUP_REMOVED lines=9> */
.L_x_330:
[----:B------:R-:W-:Y:S05]  /*8950*/  BSYNC.RECONVERGENT B1 ;  /* 0x0000000000017941 */ /* 0x000fea0003800200 */
.L_x_329:
[----:B------:R-:W0:Y:S01]  /*8960*/  MUFU.RCP64H R7, R131 ;  /* 0x0000008300077308 */ /* 0x000e220000001800 */
[----:B------:R-:W-:Y:S01]  /*8970*/  IMAD.MOV.U32 R6, RZ, RZ, 0x1 ;  /* 0x00000001ff067424 */ /* 0x000fe200078e00ff */
[C---:B------:R-:W-:Y:S01]  /*8980*/  DFMA R106, R132.reuse, R106, R182 ;  /* 0x0000006a846a722b */ /* 0x040fe200000000b6 */
[----:B------:R-:W-:Y:S01]  /*8990*/  BSSY.RECONVERGENT B1, `(.L_x_331) ;  /* 0x000001b000017945 */ /* 0x000fe20003800200 */
[----:B------:R-:W-:Y:S02]  /*89a0*/  DFMA R174, R132, R174, R104 ;  /* 0x000000ae84ae722b */ /* 0x000fe40000000068 */
[----:B------:R-:W-:Y:S02]  /*89b0*/  DADD R96, R96, -R8 ;  /* 0x0000000060607229 */ /* 0x000fe40000000808 */
[----:B------:R-:W-:Y:S02]  /*89c0*/  DFMA R176, R132, R176, R178 ;  /* 0x000000b084b0722b */ /* 0x000fe400000000b2 */
[----:B0-----:R-:W-:-:S08]  /*89d0*/  DFMA R10, -R130, R6, 1 ;  /* 0x3ff00000820a742b */ /* 0x001fd00000000106 */
[----:B------:R-:W-:-:S08]  /*89e0*/  DFMA R10, R10, R10, R10 ;  /* 0x0000000a0a0a722b */ /* 0x000fd0000000000a */
[----:B------:R-:W-:Y:S02]  /*89f0*/  DFMA R10, R6, R10, R6 ;  /* 0x0000000a060a722b */ /* 0x000fe40000000006 */
[----:B------:R-:W-:-:S06]  /*8a00*/  DADD R6, R106, R106 ;  /* 0x000000006a067229 */ /* 0x000fcc000000006a */
[----:B------:R-:W-:Y:S02]  /*8a10*/  DFMA R14, -R130, R10, 1 ;  /* 0x3ff00000820e742b */ /* 0x000fe4000000010a */
[----:B------:R-:W-:-:S06]  /*8a20*/  DMUL R12, R6, R174 ;  /* 0x000000ae060c7228 */ /* 0x000fcc0000000000 */
[----:B------:R-:W-:-:S04]  /*8a30*/  DFMA R14, R10, R14, R10 ;  /* 0x0000000e0a0e722b */ /* 0x000fc8000000000a */
[----:B------:R-:W-:-:S04]  /*8a40*/  FSETP.GEU.AND P1, PT, |R13|, 6.5827683646048100446e-37, PT ;  /* 0x036000000d00780b */ /* 0x000fc80003f2e200 */
[----:B------:R-:W-:-:S08]  /*8a50*/  DMUL R6, R14, R12 ;  /* 0x0000000c0e067228 */ /* 0x000fd00000000000 */
[----:B------:R-:W-:-:S08]  /*8a60*/  DFMA R10, -R130, R6, R12 ;  /* 0x00000006820a722b */ /* 0x000fd0000000010c */
[----:B------:R-:W-:Y:S02]  /*8a70*/  DFMA R6, R14, R10, R6 ;  /* 0x0000000a0e06722b */ /* 0x000fe40000000006 */
[----:B------:R-:W-:-:S08]  /*8a80*/  DMUL R10, R180, 0.5 ;  /* 0x3fe00000b40a7828 */ /* 0x000fd00000000000 */
[----:B------:R-:W-:Y:S01]  /*8a90*/  FFMA R0, RZ, R131, R7 ;  /* 0x00000083ff007223 */ /* 0x000fe20000000007 */
[----:B------:R-:W-:-:S04]  /*8aa0*/  DMUL R10, R98, R10 ;  /* 0x0000000a620a7228 */ /* 0x000fc80000000000 */
[----:B------:R-:W-:-:S04]  /*8ab0*/  FSETP.GT.AND P0, PT, |R0|, 1.469367938527859385e-39, PT ;  /* 0x001000000000780b */ /* 0x000fc80003f04200 */
[----:B------:R-:W-:-:S09]  /*8ac0*/  DFMA R104, R180, R96, R10 ;  /* 0x00000060b468722b */ /* 0x000fd2000000000a */
[----:B------:R-:W-:Y:S05]  /*8ad0*/  @P0 BRA P1, `(.L_x_332) ;  /* 0x0000000000180947 */ /* 0x000fea0000800000 */
[----:B------:R-:W-:Y:S01]  /*8ae0*/  MOV R8, R12 ;  /* 0x0000000c00087202 */ /* 0x000fe20000000f00 */
[----:B------:R-:W-:Y:S01]  /*8af0*/  IMAD.MOV.U32 R9, RZ, RZ, R13 ;  /* 0x000000ffff097224 */ /* 0x000fe200078e000d */
[----:B------:R-:W-:Y:S01]  /*8b00*/  MOV R7, R131 ;  /* 0x0000008300077202 */ /* 0x000fe20000000f00 */
[----:B------:R-:W-:Y:S01]  /*8b10*/  IMAD.MOV.U32 R6, RZ, RZ, R130 ;  /* 0x000000ffff067224 */ /* 0x000fe200078e0082 */
[----:B------:R-:W-:-:S07]  /*8b20*/  MOV R0, 0x8b40 ;  /* 0x00008b4000007802 */ /* 0x000fce0000000f00 */
[----:B------:R-:W-:Y:S05]  /*8b30*/  CALL.REL.NOINC `($__internal_5_$__cuda_sm20_div_rn_f64_full) ;  /* 0x000000ec00cc7944 */ /* 0x000fea0003c00000 */
.L_x_332:
[----:B------:R-:W-:Y:S05]  /*8b40*/  BSYNC.RECONVERGENT B1 ;  /* 0x0000000000017941 */ /* 0x000fea0003800200 */
.L_x_331:
[----:B------:R-:W-:Y:S01]  /*8b50*/  ISETP.NE.AND P0, PT, R28, RZ, PT ;  /* 0x000000ff1c00720c */ /* 0x000fe20003f05270 */
[----:B------:R0:W5:Y:S01]  /*8b60*/  LDG.E.64 R96, desc[UR40][R76.64] ;  /* 0x000000284c607981 */ /* 0x000162000c1e1b00 */
[----:B------:R-:W1:Y:S03]  /*8b70*/  LDC.64 R10, c[0x0][0x430] ;  /* 0x00010c00ff0a7b82 */ /* 0x000e660000000a00 */
[----:B------:R0:W5:Y:S08]  /*8b80*/  LDG.E.64 R8, desc[UR40][R230.64] ;  /* 0x00000028e6087981 */ /* 0x000170000c1e1b00 */
[----:B------:R-:W2:Y:S08]  /*8b90*/  @!P0 LDC.64 R178, c[0x0][0x3b8] ;  /* 0x0000ee00ffb28b82 */ /* 0x000eb00000000a00 */
[----:B------:R-:W3:Y:S08]  /*8ba0*/  @!P0 LDC.64 R180, c[0x0][0x450] ;  /* 0x00011400ffb48b82 */ /* 0x000ef00000000a00 */
[----:B------:R-:W4:Y:S01]  /*8bb0*/  @!P0 LDC.64 R182, c[0x4][RZ] ;  /* 0x01000000ffb68b82 */ /* 0x000f220000000a00 */
[----:B--2---:R-:W2:Y:S04]  /*8bc0*/  @!P0 LDG.E.64 R20, desc[UR40][R178.64+0x8] ;  /* 0x00000828b2148981 */ /* 0x004ea8000c1e1b00 */
[----:B------:R-:W2:Y:S04]  /*8bd0*/  @!P0 LDG.E.64 R108, desc[UR40][R178.64+0x10] ;  /* 0x00001028b26c8981 */ /* 0x000ea8000c1e1b00 */
[----:B---3--:R-:W2:Y:S04]  /*8be0*/  @!P0 LDG.E.64 R98, desc[UR40][R180.64+0x40] ;  /* 0x00004028b4628981 */ /* 0x008ea8000c1e1b00 */
[----:B------:R-:W3:Y:S04]  /*8bf0*/  @!P0 LDG.E.64 R110, desc[UR40][R180.64+0x48] ;  /* 0x00004828b46e8981 */ /* 0x000ee8000c1e1b00 */
[----:B----4-:R-:W4:Y:S04]  /*8c00*/  @!P0 LDG.E.64 R12, desc[UR40][R182.64+0x8] ;  /* 0x00000828b60c8981 */ /* 0x010f28000c1e1b00 */
[----:B------:R-:W4:Y:S01]  /*8c10*/  @!P0 LDG.E.64 R14, desc[UR40][R182.64+0x10] ;  /* 0x00001028b60e8981 */ /* 0x000f22000c1e1b00 */
[----:B------:R-:W1:Y:S01]  /*8c20*/  MUFU.RCP64H R237, UR44 ;  /* 0x0000002c00ed7d08 */ /* 0x000e620008001800 */
[----:B------:R-:W-:-:S06]  /*8c30*/  IMAD.MOV.U32 R236, RZ, RZ, 0x1 ;  /* 0x00000001ffec7424 */ /* 0x000fcc00078e00ff */
[----:B-1----:R-:W-:-:S08]  /*8c40*/  DFMA R238, R236, -R10, 1 ;  /* 0x3ff00000ecee742b */ /* 0x002fd0000000080a */
[----:B------:R-:W-:-:S08]  /*8c50*/  DFMA R238, R238, R238, R238 ;  /* 0x000000eeeeee722b */ /* 0x000fd000000000ee */
[----:B------:R-:W-:Y:S01]  /*8c60*/  DFMA R238, R236, R238, R236 ;  /* 0x000000eeecee722b */ /* 0x000fe200000000ec */
[----:B------:R-:W-:Y:S01]  /*8c70*/  BSSY.RECONVERGENT B0, `(.L_x_333) ;  /* 0x0000023000007945 */ /* 0x000fe20003800200 */
[----:B--2---:R-:W-:-:S06]  /*8c80*/  @!P0 DFMA R20, R132, R98, R20 ;  /* 0x000000628414822b */ /* 0x004fcc0000000014 */
[----:B------:R-:W-:Y:S02]  /*8c90*/  DFMA R98, R238, -R10, 1 ;  /* 0x3ff00000ee62742b */ /* 0x000fe4000000080a */
[----:B---3--:R-:W-:Y:S02]  /*8ca0*/  @!P0 DFMA R108, R132, R110, R108 ;  /* 0x0000006e846c822b */ /* 0x008fe4000000006c */
[----:B----4-:R-:W-:-:S04]  /*8cb0*/  @!P0 DFMA R20, R12, R20, RZ ;  /* 0x000000140c14822b */ /* 0x010fc800000000ff */
[----:B------:R-:W-:-:S04]  /*8cc0*/  DFMA R12, R238, R98, R238 ;  /* 0x00000062ee0c722b */ /* 0x000fc800000000ee */
[----:B------:R-:W-:Y:S01]  /*8cd0*/  @!P0 DFMA R14, R14, R108, R20 ;  /* 0x0000006c0e0e822b */ /* 0x000fe20000000014 */
[----:B0-----:R-:W-:Y:S10]  /*8ce0*/  @!P0 BRA `(.L_x_334) ;  /* 0x00000000006c8947 */ /* 0x001ff40003800000 */
[----:B------:R-:W-:Y:S01]  /*8cf0*/  ISETP.GT.AND P0, PT, R28, R30, PT ;  /* 0x0000001e1c00720c */ /* 0x000fe20003f04270 */
[----:B------:R-:W0:Y:S01]  /*8d00*/  LDC.64 R250, c[0x0][0x450] ;  /* 0x00011400fffa7b82 */ /* 0x000e220000000a00 */
[----:B------:R-:W2:Y:S11]  /*8d10*/  LDG.E.64 R242, desc[UR40][R230.64+-0x8] ;  /* 0xfffff828e6f27981 */ /* 0x000eb6000c1e1b00 */
[----:B------:R-:W1:Y:S01]  /*8d20*/  @!P0 LDC.64 R248, c[0x4][0x8] ;  /* 0x01000200fff88b82 */ /* 0x000e620000000a00 */
[----:B------:R-:W3:Y:S04]  /*8d30*/  @P0 LDG.E.64 R14, desc[UR40][R230.64+-0x10] ;  /* 0xfffff028e60e0981 */ /* 0x000ee8000c1e1b00 */
[----:B------:R-:W4:Y:S03]  /*8d40*/  @!P0 LDG.E.64 R182, desc[UR40][R230.64+0x8] ;  /* 0x00000828e6b68981 */ /* 0x000f26000c1e1b00 */
[----:B------:R-:W1:Y:S01]  /*8d50*/  @P0 LDC.64 R246, c[0x4][0x10] ;  /* 0x01000400fff60b82 */ /* 0x000e620000000a00 */
[----:B0-----:R-:W2:Y:S04]  /*8d60*/  LDG.E.64 R244, desc[UR40][R250.64+0x30] ;  /* 0x00003028faf47981 */ /* 0x001ea8000c1e1b00 */
[----:B------:R-:W3:Y:S04]  /*8d70*/  @P0 LDG.E.64 R20, desc[UR40][R250.64+0x28] ;  /* 0x00002828fa140981 */ /* 0x000ee8000c1e1b00 */
[----:B------:R-:W4:Y:S04]  /*8d80*/  LDG.E.64 R98, desc[UR40][R250.64+0x38] ;  /* 0x00003828fa627981 */ /* 0x000f28000c1e1b00 */
[----:B-1----:R-:W4:Y:S04]  /*8d90*/  @!P0 LDG.E.64 R108, desc[UR40][R248.64] ;  /* 0x00000028f86c8981 */ /* 0x002f28000c1e1b00 */
[----:B------:R-:W4:Y:S04]  /*8da0*/  @!P0 LDG.E.64 R110, desc[UR40][R250.64+0x40] ;  /* 0x00004028fa6e8981 */ /* 0x000f28000c1e1b00 */
[----:B------:R-:W4:Y:S04]  /*8db0*/  @P0 LDG.E.64 R180, desc[UR40][R246.64+0x10] ;  /* 0x00001028f6b40981 */ /* 0x000f28000c1e1b00 */
[----:B------:R-:W4:Y:S04]  /*8dc0*/  @!P0 LDG.E.64 R178, desc[UR40][R248.64+0x8] ;  /* 0x00000828f8b28981 */ /* 0x000f28000c1e1b00 */
[----:B------:R-:W4:Y:S04]  /*8dd0*/  @P0 LDG.E.64 R238, desc[UR40][R246.64+0x8] ;  /* 0x00000828f6ee0981 */ /* 0x000f28000c1e1b00 */
[----:B------:R-:W4:Y:S04]  /*8de0*/  @!P0 LDG.E.64 R236, desc[UR40][R248.64+0x10] ;  /* 0x00001028f8ec8981 */ /* 0x000f28000c1e1b00 */
[----:B------:R-:W4:Y:S01]  /*8df0*/  @P0 LDG.E.64 R240, desc[UR40][R246.64] ;  /* 0x00000028f6f00981 */ /* 0x000f22000c1e1b00 */
[----:B--2---:R-:W-:-:S02]  /*8e00*/  DFMA R242, R132, R244, R242 ;  /* 0x000000f484f2722b */ /* 0x004fc400000000f2 */
[C---:B---3--:R-:W-:Y:S02]  /*8e10*/  @P0 DFMA R14, R132.reuse, R20, R14 ;  /* 0x00000014840e022b */ /* 0x048fe4000000000e */
[----:B----45:R-:W-:-:S04]  /*8e20*/  DFMA R98, R132, R98, R8 ;  /* 0x000000628462722b */ /* 0x030fc80000000008 */
[----:B------:R-:W-:Y:S02]  /*8e30*/  @!P0 DFMA R108, R108, R242, RZ ;  /* 0x000000f26c6c822b */ /* 0x000fe400000000ff */
[----:B------:R-:W-:Y:S02]  /*8e40*/  @P0 DFMA R14, R180, R14, RZ ;  /* 0x0000000eb40e022b */ /* 0x000fe400000000ff */
[----:B------:R-:W-:-:S04]  /*8e50*/  @!P0 DFMA R110, R132, R110, R182 ;  /* 0x0000006e846e822b */ /* 0x000fc800000000b6 */
[----:B------:R-:W-:Y:S02]  /*8e60*/  @!P0 DFMA R108, R178, R98, R108 ;  /* 0x00000062b26c822b */ /* 0x000fe4000000006c */
[----:B------:R-:W-:-:S06]  /*8e70*/  @P0 DFMA R238, R242, R238, R14 ;  /* 0x000000eef2ee022b */ /* 0x000fcc000000000e */
[----:B------:R-:W-:Y:S02]  /*8e80*/  @!P0 DFMA R14, R236, R110, R108 ;  /* 0x0000006eec0e822b */ /* 0x000fe4000000006c */
[----:B------:R-:W-:-:S11]  /*8e90*/  @P0 DFMA R14, R98, R240, R238 ;  /* 0x000000f0620e022b */ /* 0x000fd600000000ee */
.L_x_334:
[----:B------:R-:W-:Y:S05]  /*8ea0*/  BSYNC.RECONVERGENT B0 ;  /* 0x0000000000007941 */ /* 0x000fea0003800200 */
.L_x_333:
[----:B------:R-:W-:Y:S01]  /*8eb0*/  DMUL R20, R12, R14 ;  /* 0x0000000e0c147228 */ /* 0x000fe20000000000 */
[----:B------:R-:W-:Y:S01]  /*8ec0*/  FSETP.GEU.AND P1, PT, |R15|, 6.5827683646048100446e-37, PT ;  /* 0x036000000f00780b */ /* 0x000fe20003f2e200 */
[C---:B-----5:R-:W-:Y:S01]  /*8ed0*/  DFMA R96, R132.reuse, R96, R8 ;  /* 0x000000608460722b */ /* 0x060fe20000000008 */
[----:B------:R-:W-:Y:S01]  /*8ee0*/  BSSY.RECONVERGENT B1, `(.L_x_335) ;  /* 0x0000011000017945 */ /* 0x000fe20003800200 */
[----:B------:R-:W-:-:S04]  /*8ef0*/  DFMA R134, R132, R100, R134 ;  /* 0x000000648486722b */ /* 0x000fc80000000086 */
[----:B------:R-:W-:Y:S02]  /*8f00*/  DFMA R98, R20, -R10, R14 ;  /* 0x8000000a1462722b */ /* 0x000fe4000000000e */
[----:B------:R-:W-:-:S06]  /*8f10*/  DFMA R10, R176, 0.5, R6 ;  /* 0x3fe00000b00a782b */ /* 0x000fcc0000000006 */
[----:B------:R-:W-:Y:S02]  /*8f20*/  DFMA R6, R12, R98, R20 ;  /* 0x000000620c06722b */ /* 0x000fe40000000014 */
[----:B------:R-:W-:-:S08]  /*8f30*/  DADD R10, R10, -R96 ;  /* 0x000000000a0a7229 */ /* 0x000fd00000000860 */
[----:B------:R-:W-:Y:S01]  /*8f40*/  FFMA R0, RZ, UR44, R7 ;  /* 0x0000002cff007c23 */ /* 0x000fe20008000007 */
[----:B------:R-:W-:-:S04]  /*8f50*/  DADD R100, R10, -R134 ;  /* 0x000000000a647229 */ /* 0x000fc80000000886 */
        /* <DEDUP_REMOVED lines=9> */
.L_x_336:
[----:B------:R-:W-:Y:S05]  /*8ff0*/  BSYNC.RECONVERGENT B1 ;  /* 0x0000000000017941 */ /* 0x000fea0003800200 */
.L_x_335:
[----:B------:R-:W0:Y:S01]  /*9000*/  MUFU.RCP64H R9, R131 ;  /* 0x0000008300097308 */ /* 0x000e220000001800 */
[----:B------:R-:W-:Y:S01]  /*9010*/  MOV R8, 0x1 ;  /* 0x0000000100087802 */ /* 0x000fe20000000f00 */
[----:B------:R-:W-:Y:S01]  /*9020*/  DMUL R6, R6, -0.5 ;  /* 0xbfe0000006067828 */ /* 0x000fe20000000000 */
[----:B------:R-:W-:Y:S04]  /*9030*/  BSSY.RECONVERGENT B1, `(.L_x_337) ;  /* 0x000001a000017945 */ /* 0x000fe80003800200 */
[----:B0-----:R-:W-:-:S08]  /*9040*/  DFMA R10, -R130, R8, 1 ;  /* 0x3ff00000820a742b */ /* 0x001fd00000000108 */
[----:B------:R-:W-:-:S08]  /*9050*/  DFMA R10, R10, R10, R10 ;  /* 0x0000000a0a0a722b */ /* 0x000fd0000000000a */
[----:B------:R-:W-:Y:S02]  /*9060*/  DFMA R10, R8, R10, R8 ;  /* 0x0000000a080a722b */ /* 0x000fe40000000008 */
[----:B------:R-:W-:-:S06]  /*9070*/  DMUL R8, R106, 4 ;  /* 0x401000006a087828 */ /* 0x000fcc0000000000 */
[----:B------:R-:W-:Y:S02]  /*9080*/  DFMA R12, -R130, R10, 1 ;  /* 0x3ff00000820c742b */ /* 0x000fe4000000010a */
[----:B------:R-:W-:-:S06]  /*9090*/  DMUL R174, R174, R8 ;  /* 0x00000008aeae7228 */ /* 0x000fcc0000000000 */
[----:B------:R-:W-:-:S04]  /*90a0*/  DFMA R12, R10, R12, R10 ;  /* 0x0000000c0a0c722b */ /* 0x000fc8000000000a */
[----:B------:R-:W-:-:S04]  /*90b0*/  FSETP.GEU.AND P1, PT, |R175|, 6.5827683646048100446e-37, PT ;  /* 0x03600000af00780b */ /* 0x000fc80003f2e200 */
[----:B------:R-:W-:-:S08]  /*90c0*/  DMUL R8, R12, R174 ;  /* 0x000000ae0c087228 */ /* 0x000fd00000000000 */
[----:B------:R-:W-:-:S08]  /*90d0*/  DFMA R10, -R130, R8, R174 ;  /* 0x00000008820a722b */ /* 0x000fd000000001ae */
[----:B------:R-:W-:Y:S02]  /*90e0*/  DFMA R8, R12, R10, R8 ;  /* 0x0000000a0c08722b */ /* 0x000fe40000000008 */
[C---:B------:R-:W-:Y:S02]  /*90f0*/  DMUL R10, R96.reuse, -0.5 ;  /* 0xbfe00000600a7828 */ /* 0x040fe40000000000 */
[----:B------:R-:W-:-:S06]  /*9100*/  DMUL R96, R96, 0.25 ;  /* 0x3fd0000060607828 */ /* 0x000fcc0000000000 */
[----:B------:R-:W-:Y:S01]  /*9110*/  FFMA R0, RZ, R131, R9 ;  /* 0x00000083ff007223 */ /* 0x000fe20000000009 */
[----:B------:R-:W-:-:S04]  /*9120*/  DFMA R134, R134, R10, R6 ;  /* 0x0000000a8686722b */ /* 0x000fc80000000006 */
        /* <DEDUP_REMOVED lines=10> */
.L_x_338:
[----:B------:R-:W-:Y:S05]  /*91d0*/  BSYNC.RECONVERGENT B1 ;  /* 0x0000000000017941 */ /* 0x000fea0003800200 */
.L_x_337:
[----:B------:R-:W0:Y:S01]  /*91e0*/  LDC.64 R20, c[0x0][0x400] ;  /* 0x00010000ff147b82 */ /* 0x000e220000000a00 */
[----:B------:R-:W2:Y:S01]  /*91f0*/  LDG.E.64 R6, desc[UR40][R212.64] ;  /* 0x00000028d4067981 */ /* 0x000ea2000c1e1b00 */
[----:B------:R-:W-:-:S03]  /*9200*/  LOP3.LUT P0, RZ, R31, 0x2, RZ, 0xc0, !PT ;  /* 0x000000021fff7812 */ /* 0x000fc6000780c0ff */
[----:B------:R-:W2:Y:S03]  /*9210*/  LDG.E.64 R10, desc[UR40][R74.64] ;  /* 0x000000284a0a7981 */ /* 0x000ea6000c1e1b00 */
[----:B------:R-:W1:Y:S01]  /*9220*/  LDC.64 R98, c[0x0][0x418] ;  /* 0x00010600ff627b82 */ /* 0x000e620000000a00 */
[----:B------:R-:W3:Y:S04]  /*9230*/  LDG.E.64 R12, desc[UR40][R188.64] ;  /* 0x00000028bc0c7981 */ /* 0x000ee8000c1e1b00 */
[----:B------:R-:W3:Y:S01]  /*9240*/  LDG.E.64 R14, desc[UR40][R70.64] ;  /* 0x00000028460e7981 */ /* 0x000ee2000c1e1b00 */
[----:B0-----:R-:W-:-:S06]  /*9250*/  IMAD.WIDE R20, R28, 0x8, R20 ;  /* 0x000000081c147825 */ /* 0x001fcc00078e0214 */
[----:B------:R-:W4:Y:S01]  /*9260*/  LDG.E.64 R20, desc[UR40][R20.64] ;  /* 0x0000002814147981 */ /* 0x000f22000c1e1b00 */
[----:B-1----:R-:W-:-:S06]  /*9270*/  IMAD.WIDE R108, R28, 0x8, R98 ;  /* 0x000000081c6c7825 */ /* 0x002fcc00078e0262 */
[----:B------:R-:W4:Y:S01]  /*9280*/  LDG.E.64 R108, desc[UR40][R108.64] ;  /* 0x000000286c6c7981 */ /* 0x000f22000c1e1b00 */
[----:B------:R-:W-:Y:S01]  /*9290*/  DADD R8, R176, R8 ;  /* 0x00000000b0087229 */ /* 0x000fe20000000008 */
[----:B------:R-:W-:Y:S07]  /*92a0*/  BSSY.RECONVERGENT B6, `(.L_x_339) ;  /* 0x0000015000067945 */ /* 0x000fee0003800200 */
[----:B------:R-:W-:Y:S02]  /*92b0*/  DFMA R8, R96, R8, R134 ;  /* 0x000000086008722b */ /* 0x000fe40000000086 */
[----:B--2---:R-:W-:-:S08]  /*92c0*/  DFMA R6, R132, R10, R6 ;  /* 0x0000000a8406722b */ /* 0x004fd00000000006 */
[----:B------:R-:W-:Y:S02]  /*92d0*/  DMUL R6, R130, R6 ;  /* 0x0000000682067228 */ /* 0x000fe40000000000 */
[----:B---3--:R-:W-:-:S08]  /*92e0*/  DFMA R12, R132, R14, R12 ;  /* 0x0000000e840c722b */ /* 0x008fd0000000000c */
[----:B------:R-:W-:Y:S02]  /*92f0*/  DFMA R98, R6, R12, R8 ;  /* 0x0000000c0662722b */ /* 0x000fe40000000008 */
[----:B----4-:R-:W-:Y:S01]  /*9300*/  DADD R96, R20, -R108 ;  /* 0x0000000014607229 */ /* 0x010fe2000000086c */
[----:B------:R-:W-:Y:S10]  /*9310*/  @!P0 BRA `(.L_x_340) ;  /* 0x0000000000348947 */ /* 0x000ff40003800000 */
[----:B------:R-:W-:Y:S01]  /*9320*/  MOV R0, 0x1f8 ;  /* 0x000001f800007802 */ /* 0x000fe20000000f00 */
[----:B------:R-:W0:Y:S01]  /*9330*/  LDCU.64 UR4, c[0x4][0x30] ;  /* 0x01000600ff0477ac */ /* 0x000e220008000a00 */
[----:B------:R-:W-:Y:S02]  /*9340*/  CS2R R6, SRZ ;  /* 0x0000000000067805 */ /* 0x000fe4000001ff00 */
[----:B------:R1:W2:Y:S01]  /*9350*/  LDC.64 R2, c[0x4][R0] ;  /* 0x0100000000027b82 */ /* 0x0002a20000000a00 */
[----:B0-----:R-:W-:Y:S02]  /*9360*/  IMAD.U32 R4, RZ, RZ, UR4 ;  /* 0x00000004ff047e24 */ /* 0x001fe4000f8e00ff */
[----:B-1----:R-:W-:-:S07]  /*9370*/  IMAD.U32 R5, RZ, RZ, UR5 ;  /* 0x00000005ff057e24 */ /* 0x002fce000f8e00ff */
[----:B------:R-:W-:-:S07]  /*9380*/  LEPC R20, `(.L_x_341) ;  /* 0x000000001014794e */ /* 0x000fce0000000000 */
[----:B--2---:R-:W-:Y:S05]  /*9390*/  CALL.ABS.NOINC R2 ;  /* 0x0000000002007343 */ /* 0x004fea0003c00000 */
.L_x_341:
[----:B------:R0:W5:Y:S04]  /*93a0*/  LDG.E.64 R4, desc[UR40][R172.64] ;  /* 0x00000028ac047981 */ /* 0x000168000c1e1b00 */
[----:B------:R0:W5:Y:S04]  /*93b0*/  LDG.E.64 R2, desc[UR40][R46.64] ;  /* 0x000000282e027981 */ /* 0x000168000c1e1b00 */
[----:B------:R0:W5:Y:S04]  /*93c0*/  LDG.E.64 R124, desc[UR40][R80.64] ;  /* 0x00000028507c7981 */ /* 0x000168000c1e1b00 */
[----:B------:R0:W5:Y:S04]  /*93d0*/  LDG.E.64 R128, desc[UR40][R190.64] ;  /* 0x00000028be807981 */ /* 0x000168000c1e1b00 */
[----:B------:R0:W5:Y:S02]  /*93e0*/  LDG.E.64 R126, desc[UR40][R82.64] ;  /* 0x00000028527e7981 */ /* 0x000164000c1e1b00 */
.L_x_340:
[----:B------:R-:W-:Y:S05]  /*93f0*/  BSYNC.RECONVERGENT B6 ;  /* 0x0000000000067941 */ /* 0x000fea0003800200 */
.L_x_339:
[----:B-----5:R-:W-:Y:S01]  /*9400*/  DMUL R132, R2, UR38 ;  /* 0x0000002602847c28 */ /* 0x020fe20008000000 */
[----:B------:R-:W-:Y:S01]  /*9410*/  MOV R6, 0x1 ;  /* 0x0000000100067802 */ /* 0x000fe20000000f00 */
[----:B------:R-:W-:Y:S01]  /*9420*/  BSSY.RECONVERGENT B1, `(.L_x_342) ;  /* 0x000001b000017945 */ /* 0x000fe20003800200 */
[----:B------:R-:W-:Y:S02]  /*9430*/  ISETP.NE.AND P2, PT, R28, RZ, PT ;  /* 0x000000ff1c00720c */ /* 0x000fe40003f45270 */
[----:B------:R-:W-:-:S03]  /*9440*/  LOP3.LUT R31, R31, 0xfffffffe, RZ, 0xc0, !PT ;  /* 0xfffffffe1f1f7812 */ /* 0x000fc600078ec0ff */
[-C--:B------:R-:W-:Y:S02]  /*9450*/  DFMA R10, R126, R132.reuse, R128 ;  /* 0x000000847e0a722b */ /* 0x080fe40000000080 */
[----:B------:R-:W-:-:S04]  /*9460*/  DFMA R134, R124, R132, R4 ;  /* 0x000000847c86722b */ /* 0x000fc80000000004 */
[----:B------:R-:W1:Y:S02]  /*9470*/  MUFU.RCP64H R7, R11 ;  /* 0x0000000b00077308 */ /* 0x000e640000001800 */
[----:B------:R-:W-:-:S04]  /*9480*/  @P2 LOP3.LUT R31, R31, 0x1, RZ, 0xfc, !PT ;  /* 0x000000011f1f2812 */ /* 0x000fc800078efcff */
[----:B------:R-:W-:Y:S01]  /*9490*/  FSETP.GEU.AND P1, PT, |R135|, 6.5827683646048100446e-37, PT ;  /* 0x036000008700780b */ /* 0x000fe20003f2e200 */
        /* <DEDUP_REMOVED lines=17> */
[----:B------:R-:W-:Y:S01]  /*95b0*/  IMAD.MOV.U32 R130, RZ, RZ, R6 ;  /* 0x000000ffff827224 */ /* 0x000fe200078e0006 */
[----:B------:R-:W-:-:S07]  /*95c0*/  MOV R131, R7 ;  /* 0x0000000700837202 */ /* 0x000fce0000000f00 */
.L_x_343:
[----:B------:R-:W-:Y:S05]  /*95d0*/  BSYNC.RECONVERGENT B1 ;  /* 0x0000000000017941 */ /* 0x000fea0003800200 */
.L_x_342:
[----:B------:R-:W1:Y:S01]  /*95e0*/  MUFU.RCP64H R7, R87 ;  /* 0x0000005700077308 */ /* 0x000e620000001800 */
[----:B------:R-:W-:Y:S01]  /*95f0*/  IMAD.MOV.U32 R6, RZ, RZ, 0x1 ;  /* 0x00000001ff067424 */ /* 0x000fe200078e00ff */
[----:B------:R-:W-:Y:S01]  /*9600*/  DADD R100, -R106, R100 ;  /* 0x000000006a647229 */ /* 0x000fe20000000164 */
[----:B------:R-:W-:Y:S09]  /*9610*/  BSSY.RECONVERGENT B1, `(.L_x_344) ;  /* 0x0000013000017945 */ /* 0x000ff20003800200 */
        /* <DEDUP_REMOVED lines=18> */
.L_x_345:
[----:B------:R-:W-:Y:S05]  /*9740*/  BSYNC.RECONVERGENT B1 ;  /* 0x0000000000017941 */ /* 0x000fea0003800200 */
.L_x_344:
[----:B------:R-:W-:Y:S01]  /*9750*/  ISETP.NE.AND P0, PT, R28, RZ, PT ;  /* 0x000000ff1c00720c */ /* 0x000fe20003f05270 */
[----:B------:R-:W1:-:S12]  /*9760*/  LDC.64 R8, c[0x0][0x430] ;  /* 0x00010c00ff087b82 */ /* 0x000e580000000a00 */
[----:B------:R-:W2:Y:S01]  /*9770*/  @!P0 LDC.64 R176, c[0x0][0x3c8] ;  /* 0x0000f200ffb08b82 */ /* 0x000ea20000000a00 */
[----:B------:R-:W3:Y:S04]  /*9780*/  @!P0 LDG.E.64 R14, desc[UR40][R70.64+0x8] ;  /* 0x00000828460e8981 */ /* 0x000ee8000c1e1b00 */
[----:B------:R-:W4:Y:S03]  /*9790*/  @!P0 LDG.E.64 R110, desc[UR40][R70.64+0x10] ;  /* 0x00001028466e8981 */ /* 0x000f26000c1e1b00 */
[----:B------:R-:W0:Y:S01]  /*97a0*/  @!P0 LDC.64 R174, c[0x4][RZ] ;  /* 0x01000000ffae8b82 */ /* 0x000e220000000a00 */
[----:B------:R0:W5:Y:S04]  /*97b0*/  @!P0 LDG.E.64 R100, desc[UR40][R188.64] ;  /* 0x00000028bc648981 */ /* 0x000168000c1e1b00 */
[----:B------:R0:W5:Y:S04]  /*97c0*/  @!P0 LDG.E.64 R106, desc[UR40][R70.64] ;  /* 0x00000028466a8981 */ /* 0x000168000c1e1b00 */
[----:B--2---:R-:W3:Y:S04]  /*97d0*/  @!P0 LDG.E.64 R12, desc[UR40][R176.64+0x8] ;  /* 0x00000828b00c8981 */ /* 0x004ee8000c1e1b00 */
[----:B------:R-:W4:Y:S04]  /*97e0*/  @!P0 LDG.E.64 R108, desc[UR40][R176.64+0x10] ;  /* 0x00001028b06c8981 */ /* 0x000f28000c1e1b00 */
[----:B0-----:R-:W2:Y:S04]  /*97f0*/  @!P0 LDG.E.64 R10, desc[UR40][R174.64+0x8] ;  /* 0x00000828ae0a8981 */ /* 0x001ea8000c1e1b00 */
[----:B------:R-:W2:Y:S01]  /*9800*/  @!P0 LDG.E.64 R20, desc[UR40][R174.64+0x10] ;  /* 0x00001028ae148981 */ /* 0x000ea2000c1e1b00 */
[----:B------:R-:W1:Y:S01]  /*9810*/  MUFU.RCP64H R179, UR44 ;  /* 0x0000002c00b37d08 */ /* 0x000e620008001800 */
[----:B------:R-:W-:-:S06]  /*9820*/  HFMA2 R178, -RZ, RZ, 0, 5.9604644775390625e-08 ;  /* 0x00000001ffb27431 */ /* 0x000fcc00000001ff */
[----:B-1----:R-:W-:-:S08]  /*9830*/  DFMA R180, R178, -R8, 1 ;  /* 0x3ff00000b2b4742b */ /* 0x002fd00000000808 */
[----:B------:R-:W-:-:S08]  /*9840*/  DFMA R180, R180, R180, R180 ;  /* 0x000000b4b4b4722b */ /* 0x000fd000000000b4 */
[----:B------:R-:W-:Y:S01]  /*9850*/  DFMA R180, R178, R180, R178 ;  /* 0x000000b4b2b4722b */ /* 0x000fe200000000b2 */
[----:B------:R-:W-:Y:S01]  /*9860*/  BSSY.RECONVERGENT B0, `(.L_x_346) ;  /* 0x0000023000007945 */ /* 0x000fe20003800200 */
[----:B---3--:R-:W-:-:S06]  /*9870*/  @!P0 DFMA R12, R132, R14, R12 ;  /* 0x0000000e840c822b */ /* 0x008fcc000000000c */
[----:B------:R-:W-:Y:S02]  /*9880*/  DFMA R14, R180, -R8, 1 ;  /* 0x3ff00000b40e742b */ /* 0x000fe40000000808 */
[----:B----4-:R-:W-:Y:S02]  /*9890*/  @!P0 DFMA R108, R132, R110, R108 ;  /* 0x0000006e846c822b */ /* 0x010fe4000000006c */
[----:B--2---:R-:W-:-:S04]  /*98a0*/  @!P0 DFMA R12, R10, R12, RZ ;  /* 0x0000000c0a0c822b */ /* 0x004fc800000000ff */
[----:B------:R-:W-:-:S04]  /*98b0*/  DFMA R10, R180, R14, R180 ;  /* 0x0000000eb40a722b */ /* 0x000fc800000000b4 */
[----:B------:R-:W-:Y:S01]  /*98c0*/  @!P0 DFMA R14, R20, R108, R12 ;  /* 0x0000006c140e822b */ /* 0x000fe2000000000c */
[----:B------:R-:W-:Y:S10]  /*98d0*/  @!P0 BRA `(.L_x_347) ;  /* 0x00000000006c8947 */ /* 0x000ff40003800000 */
[----:B------:R-:W-:Y:S01]  /*98e0*/  ISETP.GT.AND P0, PT, R28, R30, PT ;  /* 0x0000001e1c00720c */ /* 0x000fe20003f04270 */
[----:B------:R-:W2:Y:S04]  /*98f0*/  LDG.E.64 R178, desc[UR40][R188.64+-0x8] ;  /* 0xfffff828bcb27981 */ /* 0x000ea8000c1e1b00 */
[----:B------:R-:W2:Y:S04]  /*9900*/  LDG.E.64 R182, desc[UR40][R70.64+-0x8] ;  /* 0xfffff82846b67981 */ /* 0x000ea8000c1e1b00 */
[----:B-----5:R-:W3:Y:S04]  /*9910*/  LDG.E.64 R100, desc[UR40][R188.64] ;  /* 0x00000028bc647981 */ /* 0x020ee8000c1e1b00 */
[----:B------:R-:W0:Y:S01]  /*9920*/  @!P0 LDC.64 R240, c[0x4][0x8] ;  /* 0x01000200fff08b82 */ /* 0x000e220000000a00 */
[----:B------:R-:W4:Y:S04]  /*9930*/  @P0 LDG.E.64 R236, desc[UR40][R188.64+-0x10] ;  /* 0xfffff028bcec0981 */ /* 0x000f28000c1e1b00 */
[----:B------:R-:W4:Y:S03]  /*9940*/  @P0 LDG.E.64 R238, desc[UR40][R70.64+-0x10] ;  /* 0xfffff02846ee0981 */ /* 0x000f26000c1e1b00 */
[----:B------:R-:W1:Y:S01]  /*9950*/  @P0 LDC.64 R242, c[0x4][0x10] ;  /* 0x01000400fff20b82 */ /* 0x000e620000000a00 */
[----:B------:R-:W3:Y:S04]  /*9960*/  LDG.E.64 R106, desc[UR40][R70.64] ;  /* 0x00000028466a7981 */ /* 0x000ee8000c1e1b00 */
[----:B------:R-:W3:Y:S04]  /*9970*/  @!P0 LDG.E.64 R176, desc[UR40][R188.64+0x8] ;  /* 0x00000828bcb08981 */ /* 0x000ee8000c1e1b00 */
[----:B------:R-:W3:Y:S04]  /*9980*/  @!P0 LDG.E.64 R174, desc[UR40][R70.64+0x8] ;  /* 0x0000082846ae8981 */ /* 0x000ee8000c1e1b00 */
[----:B0-----:R-:W3:Y:S04]  /*9990*/  @!P0 LDG.E.64 R180, desc[UR40][R240.64] ;  /* 0x00000028f0b48981 */ /* 0x001ee8000c1e1b00 */
[----:B------:R-:W3:Y:S04]  /*99a0*/  @!P0 LDG.E.64 R110, desc[UR40][R240.64+0x8] ;  /* 0x00000828f06e8981 */ /* 0x000ee8000c1e1b00 */
[----:B-1----:R-:W3:Y:S04]  /*99b0*/  @P0 LDG.E.64 R108, desc[UR40][R242.64+0x10] ;  /* 0x00001028f26c0981 */ /* 0x002ee8000c1e1b00 */
[----:B------:R-:W3:Y:S04]  /*99c0*/  @P0 LDG.E.64 R20, desc[UR40][R242.64+0x8] ;  /* 0x00000828f2140981 */ /* 0x000ee8000c1e1b00 */
[----:B------:R-:W3:Y:S04]  /*99d0*/  @!P0 LDG.E.64 R14, desc[UR40][R240.64+0x10] ;  /* 0x00001028f00e8981 */ /* 0x000ee8000c1e1b00 */
[----:B------:R-:W3:Y:S01]  /*99e0*/  @P0 LDG.E.64 R12, desc[UR40][R242.64] ;  /* 0x00000028f20c0981 */ /* 0x000ee2000c1e1b00 */
[----:B--2---:R-:W-:-:S02]  /*99f0*/  DFMA R178, R132, R182, R178 ;  /* 0x000000b684b2722b */ /* 0x004fc400000000b2 */
[----:B----4-:R-:W-:-:S06]  /*9a00*/  @P0 DFMA R236, R132, R238, R236 ;  /* 0x000000ee84ec022b */ /* 0x010fcc00000000ec */
[----:B---3--:R-:W-:Y:S02]  /*9a10*/  @!P0 DFMA R182, R180, R178, RZ ;  /* 0x000000b2b4b6822b */ /* 0x008fe400000000ff */
[----:B------:R-:W-:Y:S02]  /*9a20*/  DFMA R180, R132, R106, R100 ;  /* 0x0000006a84b4722b */ /* 0x000fe40000000064 */
[----:B------:R-:W-:Y:S02]  /*9a30*/  @P0 DFMA R108, R108, R236, RZ ;  /* 0x000000ec6c6c022b */ /* 0x000fe400000000ff */
[----:B------:R-:W-:-:S04]  /*9a40*/  @!P0 DFMA R174, R132, R174, R176 ;  /* 0x000000ae84ae822b */ /* 0x000fc800000000b0 */
[----:B------:R-:W-:Y:S02]  /*9a50*/  @!P0 DFMA R110, R110, R180, R182 ;  /* 0x000000b46e6e822b */ /* 0x000fe400000000b6 */
[----:B------:R-:W-:-:S06]  /*9a60*/  @P0 DFMA R20, R178, R20, R108 ;  /* 0x00000014b214022b */ /* 0x000fcc000000006c */
[----:B------:R-:W-:Y:S02]  /*9a70*/  @!P0 DFMA R14, R14, R174, R110 ;  /* 0x000000ae0e0e822b */ /* 0x000fe4000000006e */
[----:B------:R-:W-:-:S11]  /*9a80*/  @P0 DFMA R14, R180, R12, R20 ;  /* 0x0000000cb40e022b */ /* 0x000fd60000000014 */
.L_x_347:
[----:B------:R-:W-:Y:S05]  /*9a90*/  BSYNC.RECONVERGENT B0 ;  /* 0x0000000000007941 */ /* 0x000fea0003800200 */
.L_x_346:
[----:B------:R-:W-:Y:S01]  /*9aa0*/  DMUL R12, R10, R14 ;  /* 0x0000000e0a0c7228 */ /* 0x000fe20000000000 */
[----:B------:R-:W-:Y:S01]  /*9ab0*/  FSETP.GEU.AND P1, PT, |R15|, 6.5827683646048100446e-37, PT ;  /* 0x036000000f00780b */ /* 0x000fe20003f2e200 */
[----:B------:R-:W-:Y:S01]  /*9ac0*/  DMUL R134, R134, 0.5 ;  /* 0x3fe0000086867828 */ /* 0x000fe20000000000 */
[----:B------:R-:W-:Y:S01]  /*9ad0*/  BSSY.RECONVERGENT B1, `(.L_x_348) ;  /* 0x0000012000017945 */ /* 0x000fe20003800200 */
[----:B------:R-:W-:-:S04]  /*9ae0*/  DADD R98, R98, R6 ;  /* 0x0000000062627229 */ /* 0x000fc80000000006 */
[----:B------:R-:W-:Y:S02]  /*9af0*/  DFMA R8, R12, -R8, R14 ;  /* 0x800000080c08722b */ /* 0x000fe4000000000e */
[----:B------:R-:W-:-:S06]  /*9b00*/  DMUL R96, R96, R134 ;  /* 0x0000008660607228 */ /* 0x000fcc0000000000 */
[----:B------:R-:W-:Y:S02]  /*9b10*/  DFMA R8, R10, R8, R12 ;  /* 0x000000080a08722b */ /* 0x000fe4000000000c */
[----:B------:R-:W-:-:S08]  /*9b20*/  DFMA R96, R98, R130, R96 ;  /* 0x000000826260722b */ /* 0x000fd00000000060 */
[----:B------:R-:W-:-:S05]  /*9b30*/  FFMA R0, RZ, UR44, R9 ;  /* 0x0000002cff007c23 */ /* 0x000fca0008000009 */
[----:B------:R-:W-:-:S13]  /*9b40*/  FSETP.GT.AND P0, PT, |R0|, 1.469367938527859385e-39, PT ;  /* 0x001000000000780b */ /* 0x000fda0003f04200 */
[----:B------:R-:W-:Y:S05]  /*9b50*/  @P0 BRA P1, `(.L_x_349) ;  /* 0x0000000000240947 */ /* 0x000fea0000800000 */
[----:B------:R-:W0:Y:S01]  /*9b60*/  LDCU.64 UR4, c[0x0][0x430] ;  /* 0x00008600ff0477ac */ /* 0x000e220008000a00 */
[----:B------:R-:W-:Y:S01]  /*9b70*/  IMAD.MOV.U32 R8, RZ, RZ, R14 ;  /* 0x000000ffff087224 */ /* 0x000fe200078e000e */
[----:B------:R-:W-:Y:S01]  /*9b80*/  MOV R0, 0x9bd0 ;  /* 0x00009bd000007802 */ /* 0x000fe20000000f00 */
[----:B------:R-:W-:Y:S01]  /*9b90*/  IMAD.MOV.U32 R9, RZ, RZ, R15 ;  /* 0x000000ffff097224 */ /* 0x000fe200078e000f */
[----:B0-----:R-:W-:Y:S01]  /*9ba0*/  MOV R6, UR4 ;  /* 0x0000000400067c02 */ /* 0x001fe20008000f00 */
[----:B------:R-:W-:-:S07]  /*9bb0*/  IMAD.U32 R7, RZ, RZ, UR5 ;  /* 0x00000005ff077e24 */ /* 0x000fce000f8e00ff */
[----:B-----5:R-:W-:Y:S05]  /*9bc0*/  CALL.REL.NOINC `($__internal_5_$__cuda_sm20_div_rn_f64_full) ;  /* 0x000000dc00a87944 */ /* 0x020fea0003c00000 */
[----:B------:R-:W-:Y:S01]  /*9bd0*/  IMAD.MOV.U32 R8, RZ, RZ, R6 ;  /* 0x000000ffff087224 */ /* 0x000fe200078e0006 */
[----:B------:R-:W-:-:S07]  /*9be0*/  MOV R9, R7 ;  /* 0x0000000700097202 */ /* 0x000fce0000000f00 */
.L_x_349:
[----:B------:R-:W-:Y:S05]  /*9bf0*/  BSYNC.RECONVERGENT B1 ;  /* 0x0000000000017941 */ /* 0x000fea0003800200 */
.L_x_348:
[----:B------:R-:W0:Y:S01]  /*9c00*/  LDC.64 R20, c[0x0][0x410] ;  /* 0x00010400ff147b82 */ /* 0x000e220000000a00 */
[----:B------:R-:W2:Y:S01]  /*9c10*/  LDG.E.64 R6, desc[UR40][R230.64] ;  /* 0x00000028e6067981 */ /* 0x000ea2000c1e1b00 */
[----:B------:R-:W-:-:S03]  /*9c20*/  LOP3.LUT P0, RZ, R31, 0x2, RZ, 0xc0, !PT ;  /* 0x000000021fff7812 */ /* 0x000fc6000780c0ff */
[----:B------:R-:W3:Y:S04]  /*9c30*/  LDG.E.64 R12, desc[UR40][R212.64] ;  /* 0x00000028d40c7981 */ /* 0x000ee8000c1e1b00 */
[----:B------:R-:W3:Y:S04]  /*9c40*/  LDG.E.64 R14, desc[UR40][R74.64] ;  /* 0x000000284a0e7981 */ /* 0x000ee8000c1e1b00 */
[----:B------:R-:W2:Y:S01]  /*9c50*/  LDG.E.64 R10, desc[UR40][R76.64] ;  /* 0x000000284c0a7981 */ /* 0x000ea2000c1e1b00 */
[----:B0-----:R-:W-:-:S06]  /*9c60*/  IMAD.WIDE R20, R28, 0x8, R20 ;  /* 0x000000081c147825 */ /* 0x001fcc00078e0214 */
[----:B------:R-:W4:Y:S01]  /*9c70*/  LDG.E.64 R20, desc[UR40][R20.64] ;  /* 0x0000002814147981 */ /* 0x000f22000c1e1b00 */
[C---:B-----5:R-:W-:Y:S01]  /*9c80*/  DFMA R100, R132.reuse, R106, R100 ;  /* 0x0000006a8464722b */ /* 0x060fe20000000064 */
[----:B------:R-:W-:Y:S01]  /*9c90*/  BSSY.RECONVERGENT B6, `(.L_x_350) ;  /* 0x0000015000067945 */ /* 0x000fe20003800200 */
[C---:B---3--:R-:W-:Y:S02]  /*9ca0*/  DFMA R12, R132.reuse, R14, R12 ;  /* 0x0000000e840c722b */ /* 0x048fe4000000000c */
[----:B--2---:R-:W-:-:S06]  /*9cb0*/  DFMA R6, R132, R10, R6 ;  /* 0x0000000a8406722b */ /* 0x004fcc0000000006 */
[----:B------:R-:W-:Y:S02]  /*9cc0*/  DFMA R12, R100, -3, R12 ;  /* 0xc0080000640c782b */ /* 0x000fe4000000000c */
[----:B------:R-:W-:-:S08]  /*9cd0*/  DMUL R6, R6, 0.5 ;  /* 0x3fe0000006067828 */ /* 0x000fd00000000000 */
[----:B------:R-:W-:-:S08]  /*9ce0*/  DFMA R6, -R6, R12, R8 ;  /* 0x0000000c0606722b */ /* 0x000fd00000000108 */
[----:B----4-:R-:W-:Y:S01]  /*9cf0*/  DFMA R98, R20, 0.5, R6 ;  /* 0x3fe000001462782b */ /* 0x010fe20000000006 */
        /* <DEDUP_REMOVED lines=9> */
.L_x_352:
[----:B------:R0:W5:Y:S04]  /*9d90*/  LDG.E.64 R4, desc[UR40][R172.64] ;  /* 0x00000028ac047981 */ /* 0x000168000c1e1b00 */
[----:B------:R0:W5:Y:S04]  /*9da0*/  LDG.E.64 R2, desc[UR40][R46.64] ;  /* 0x000000282e027981 */ /* 0x000168000c1e1b00 */
[----:B------:R0:W5:Y:S04]  /*9db0*/  LDG.E.64 R124, desc[UR40][R80.64] ;  /* 0x00000028507c7981 */ /* 0x000168000c1e1b00 */
[----:B------:R0:W5:Y:S04]  /*9dc0*/  LDG.E.64 R128, desc[UR40][R190.64] ;  /* 0x00000028be807981 */ /* 0x000168000c1e1b00 */
[----:B------:R0:W5:Y:S02]  /*9dd0*/  LDG.E.64 R126, desc[UR40][R82.64] ;  /* 0x00000028527e7981 */ /* 0x000164000c1e1b00 */
.L_x_351:
[----:B------:R-:W-:Y:S05]  /*9de0*/  BSYNC.RECONVERGENT B6 ;  /* 0x0000000000067941 */ /* 0x000fea0003800200 */
.L_x_350:
[----:B------:R-:W2:Y:S04]  /*9df0*/  LDG.E.64 R6, desc[UR40][R200.64] ;  /* 0x00000028c8067981 */ /* 0x000ea8000c1e1b00 */
[----:B------:R-:W2:Y:S01]  /*9e00*/  LDG.E.64 R8, desc[UR40][R208.64] ;  /* 0x00000028d0087981 */ /* 0x000ea2000c1e1b00 */
[----:B-----5:R-:W-:Y:S01]  /*9e10*/  DMUL R100, R2, UR38 ;  /* 0x0000002602647c28 */ /* 0x020fe20008000000 */
[----:B------:R-:W-:Y:S07]  /*9e20*/  BSSY.RECONVERGENT B1, `(.L_x_353) ;  /* 0x000001a000017945 */ /* 0x000fee0003800200 */
[----:B------:R-:W-:-:S02]  /*9e30*/  DFMA R126, R100, R126, R128 ;  /* 0x0000007e647e722b */ /* 0x000fc40000000080 */
[----:B--2---:R-:W-:Y:S01]  /*9e40*/  DFMA R12, R100, R8, R6 ;  /* 0x00000008640c722b */ /* 0x004fe20000000006 */
[----:B------:R-:W-:-:S05]  /*9e50*/  MOV R8, 0x1 ;  /* 0x0000000100087802 */ /* 0x000fca0000000f00 */
[----:B------:R-:W1:Y:S02]  /*9e60*/  MUFU.RCP64H R9, R13 ;  /* 0x0000000d00097308 */ /* 0x000e640000001800 */
[----:B-1----:R-:W-:-:S08]  /*9e70*/  DFMA R6, -R12, R8, 1 ;  /* 0x3ff000000c06742b */ /* 0x002fd00000000108 */
[----:B------:R-:W-:Y:S02]  /*9e80*/  DFMA R10, R6, R6, R6 ;  /* 0x00000006060a722b */ /* 0x000fe40000000006 */
[----:B------:R-:W-:-:S06]  /*9e90*/  DFMA R6, R124, R100, R4 ;  /* 0x000000647c06722b */ /* 0x000fcc0000000004 */
        /* <DEDUP_REMOVED lines=18> */
.L_x_354:
[----:B------:R-:W-:Y:S05]  /*9fc0*/  BSYNC.RECONVERGENT B1 ;  /* 0x0000000000017941 */ /* 0x000fea0003800200 */
.L_x_353:
[----:B------:R-:W-:Y:S01]  /*9fd0*/  ISETP.NE.AND P0, PT, R28, RZ, PT ;  /* 0x000000ff1c00720c */ /* 0x000fe20003f05270 */
[----:B------:R-:W-:Y:S01]  /*9fe0*/  BSSY.RECONVERGENT B0, `(.L_x_355) ;  /* 0x000002d000007945 */ /* 0x000fe20003800200 */
[----:B------:R-:W-:-:S11]  /*9ff0*/  DMUL R98, R98, R6 ;  /* 0x0000000662627228 */ /* 0x000fd60000000000 */
[----:B------:R-:W-:Y:S05]  /*a000*/  @P0 BRA `(.L_x_356) ;  /* 0x00000000003c0947 */ /* 0x000fea0003800000 */
[----:B------:R-:W1:Y:S01]  /*a010*/  LDC.64 R108, c[0x0][0x3c0] ;  /* 0x0000f000ff6c7b82 */ /* 0x000e620000000a00 */
[----:B------:R-:W2:Y:S04]  /*a020*/  LDG.E.64 R10, desc[UR40][R74.64+0x8] ;  /* 0x000008284a0a7981 */ /* 0x000ea8000c1e1b00 */
[----:B------:R-:W3:Y:S03]  /*a030*/  LDG.E.64 R20, desc[UR40][R74.64+0x10] ;  /* 0x000010284a147981 */ /* 0x000ee6000c1e1b00 */
[----:B------:R-:W4:Y:S01]  /*a040*/  LDC.64 R110, c[0x4][RZ] ;  /* 0x01000000ff6e7b82 */ /* 0x000f220000000a00 */
[----:B------:R0:W5:Y:S04]  /*a050*/  LDG.E.64 R106, desc[UR40][R212.64] ;  /* 0x00000028d46a7981 */ /* 0x000168000c1e1b00 */
[----:B------:R0:W5:Y:S04]  /*a060*/  LDG.E.64 R126, desc[UR40][R74.64] ;  /* 0x000000284a7e7981 */ /* 0x000168000c1e1b00 */
[----:B-1----:R-:W2:Y:S04]  /*a070*/  LDG.E.64 R8, desc[UR40][R108.64+0x8] ;  /* 0x000008286c087981 */ /* 0x002ea8000c1e1b00 */
[----:B------:R-:W3:Y:S04]  /*a080*/  LDG.E.64 R14, desc[UR40][R108.64+0x10] ;  /* 0x000010286c0e7981 */ /* 0x000ee8000c1e1b00 */
[----:B----4-:R-:W4:Y:S04]  /*a090*/  LDG.E.64 R6, desc[UR40][R110.64+0x8] ;  /* 0x000008286e067981 */ /* 0x010f28000c1e1b00 */
[----:B------:R-:W4:Y:S01]  /*a0a0*/  LDG.E.64 R12, desc[UR40][R110.64+0x10] ;  /* 0x000010286e0c7981 */ /* 0x000f22000c1e1b00 */
[----:B--2---:R-:W-:-:S02]  /*a0b0*/  DFMA R8, R100, R10, R8 ;  /* 0x0000000a6408722b */ /* 0x004fc40000000008 */
[----:B---3--:R-:W-:-:S06]  /*a0c0*/  DFMA R14, R100, R20, R14 ;  /* 0x00000014640e722b */ /* 0x008fcc000000000e */
[----:B----4-:R-:W-:-:S08]  /*a0d0*/  DFMA R6, R6, R8, RZ ;  /* 0x000000080606722b */ /* 0x010fd000000000ff */
[----:B------:R-:W-:Y:S01]  /*a0e0*/  DFMA R8, R12, R14, R6 ;  /* 0x0000000e0c08722b */ /* 0x000fe20000000006 */
[----:B0-----:R-:W-:Y:S10]  /*a0f0*/  BRA `(.L_x_357) ;  /* 0x00000000006c7947 */ /* 0x001ff40003800000 */
.L_x_356:
[----:B------:R-:W-:Y:S01]  /*a100*/  ISETP.GT.AND P0, PT, R28, R30, PT ;  /* 0x0000001e1c00720c */ /* 0x000fe20003f04270 */
[----:B------:R-:W2:Y:S04]  /*a110*/  LDG.E.64 R10, desc[UR40][R212.64+-0x8] ;  /* 0xfffff828d40a7981 */ /* 0x000ea8000c1e1b00 */
[----:B------:R-:W2:Y:S04]  /*a120*/  LDG.E.64 R12, desc[UR40][R74.64+-0x8] ;  /* 0xfffff8284a0c7981 */ /* 0x000ea8000c1e1b00 */
[----:B------:R-:W3:Y:S04]  /*a130*/  LDG.E.64 R106, desc[UR40][R212.64] ;  /* 0x00000028d46a7981 */ /* 0x000ee8000c1e1b00 */
[----:B------:R-:W1:Y:S01]  /*a140*/  @!P0 LDC.64 R134, c[0x4][0x8] ;  /* 0x01000200ff868b82 */ /* 0x000e620000000a00 */
[----:B------:R-:W4:Y:S04]  /*a150*/  @P0 LDG.E.64 R128, desc[UR40][R212.64+-0x10] ;  /* 0xfffff028d4800981 */ /* 0x000f28000c1e1b00 */
[----:B------:R-:W4:Y:S03]  /*a160*/  @P0 LDG.E.64 R130, desc[UR40][R74.64+-0x10] ;  /* 0xfffff0284a820981 */ /* 0x000f26000c1e1b00 */
[----:B------:R-:W5:Y:S01]  /*a170*/  @P0 LDC.64 R176, c[0x4][0x10] ;  /* 0x01000400ffb00b82 */ /* 0x000f620000000a00 */
[----:B------:R-:W3:Y:S04]  /*a180*/  LDG.E.64 R126, desc[UR40][R74.64] ;  /* 0x000000284a7e7981 */ /* 0x000ee8000c1e1b00 */
[----:B------:R-:W3:Y:S04]  /*a190*/  @!P0 LDG.E.64 R108, desc[UR40][R212.64+0x8] ;  /* 0x00000828d46c8981 */ /* 0x000ee8000c1e1b00 */
[----:B------:R-:W3:Y:S04]  /*a1a0*/  @!P0 LDG.E.64 R174, desc[UR40][R74.64+0x8] ;  /* 0x000008284aae8981 */ /* 0x000ee8000c1e1b00 */
[----:B-1----:R-:W3:Y:S04]  /*a1b0*/  @!P0 LDG.E.64 R8, desc[UR40][R134.64] ;  /* 0x0000002886088981 */ /* 0x002ee8000c1e1b00 */
[----:B------:R-:W3:Y:S04]  /*a1c0*/  @!P0 LDG.E.64 R14, desc[UR40][R134.64+0x8] ;  /* 0x00000828860e8981 */ /* 0x000ee8000c1e1b00 */
[----:B-----5:R-:W5:Y:S04]  /*a1d0*/  @P0 LDG.E.64 R110, desc[UR40][R176.64+0x10] ;  /* 0x00001028b06e0981 */ /* 0x020f68000c1e1b00 */
[----:B------:R-:W5:Y:S04]  /*a1e0*/  @P0 LDG.E.64 R132, desc[UR40][R176.64+0x8] ;  /* 0x00000828b0840981 */ /* 0x000f68000c1e1b00 */
[----:B------:R-:W5:Y:S04]  /*a1f0*/  @!P0 LDG.E.64 R20, desc[UR40][R134.64+0x10] ;  /* 0x0000102886148981 */ /* 0x000f68000c1e1b00 */
[----:B------:R-:W5:Y:S01]  /*a200*/  @P0 LDG.E.64 R6, desc[UR40][R176.64] ;  /* 0x00000028b0060981 */ /* 0x000f62000c1e1b00 */
[----:B--2---:R-:W-:-:S02]  /*a210*/  DFMA R10, R100, R12, R10 ;  /* 0x0000000c640a722b */ /* 0x004fc4000000000a */
[C---:B----4-:R-:W-:Y:S02]  /*a220*/  @P0 DFMA R128, R100.reuse, R130, R128 ;  /* 0x000000826480022b */ /* 0x050fe40000000080 */
[----:B---3--:R-:W-:-:S04]  /*a230*/  DFMA R12, R100, R126, R106 ;  /* 0x0000007e640c722b */ /* 0x008fc8000000006a */
[----:B------:R-:W-:Y:S02]  /*a240*/  @!P0 DFMA R8, R8, R10, RZ ;  /* 0x0000000a0808822b */ /* 0x000fe400000000ff */
[----:B-----5:R-:W-:Y:S02]  /*a250*/  @P0 DFMA R110, R110, R128, RZ ;  /* 0x000000806e6e022b */ /* 0x020fe400000000ff */
[----:B------:R-:W-:-:S04]  /*a260*/  @!P0 DFMA R108, R100, R174, R108 ;  /* 0x000000ae646c822b */ /* 0x000fc8000000006c */
[----:B------:R-:W-:Y:S02]  /*a270*/  @!P0 DFMA R8, R14, R12, R8 ;  /* 0x0000000c0e08822b */ /* 0x000fe40000000008 */
[----:B------:R-:W-:-:S06]  /*a280*/  @P0 DFMA R110, R10, R132, R110 ;  /* 0x000000840a6e022b */ /* 0x000fcc000000006e */
[----:B------:R-:W-:Y:S02]  /*a290*/  @!P0 DFMA R8, R20, R108, R8 ;  /* 0x0000006c1408822b */ /* 0x000fe40000000008 */
[----:B------:R-:W-:-:S11]  /*a2a0*/  @P0 DFMA R8, R12, R6, R110 ;  /* 0x000000060c08022b */ /* 0x000fd6000000006e */
.L_x_357:
[----:B------:R-:W-:Y:S05]  /*a2b0*/  BSYNC.RECONVERGENT B0 ;  /* 0x0000000000007941 */ /* 0x000fea0003800200 */
.L_x_355:
        /* <DEDUP_REMOVED lines=17> */
[----:B------:R-:W-:Y:S02]  /*a3d0*/  MOV R0, 0xa410 ;  /* 0x0000a41000007802 */ /* 0x000fe40000000f00 */
[----:B-1----:R-:W-:Y:S01]  /*a3e0*/  MOV R6, UR4 ;  /* 0x0000000400067c02 */ /* 0x002fe20008000f00 */
[----:B------:R-:W-:-:S07]  /*a3f0*/  IMAD.U32 R7, RZ, RZ, UR5 ;  /* 0x00000005ff077e24 */ /* 0x000fce000f8e00ff */
[----:B0----5:R-:W-:Y:S05]  /*a400*/  CALL.REL.NOINC `($__internal_5_$__cuda_sm20_div_rn_f64_full) ;  /* 0x000000d400987944 */ /* 0x021fea0003c00000 */
.L_x_359:
[----:B------:R-:W-:Y:S05]  /*a410*/  BSYNC.RECONVERGENT B1 ;  /* 0x0000000000017941 */ /* 0x000fea0003800200 */
.L_x_358:
[----:B------:R-:W2:Y:S01]  /*a420*/  LDG.E.64 R12, desc[UR40][R188.64] ;  /* 0x00000028bc0c7981 */ /* 0x000ea2000c1e1b00 */
[----:B------:R-:W-:-:S03]  /*a430*/  LOP3.LUT P0, RZ, R31, 0x2, RZ, 0xc0, !PT ;  /* 0x000000021fff7812 */ /* 0x000fc6000780c0ff */
[----:B------:R-:W2:Y:S04]  /*a440*/  LDG.E.64 R14, desc[UR40][R70.64] ;  /* 0x00000028460e7981 */ /* 0x000ea8000c1e1b00 */
[----:B------:R-:W3:Y:S04]  /*a450*/  LDG.E.64 R8, desc[UR40][R218.64] ;  /* 0x00000028da087981 */ /* 0x000ee8000c1e1b00 */
[----:B------:R-:W3:Y:S01]  /*a460*/  LDG.E.64 R10, desc[UR40][R78.64] ;  /* 0x000000284e0a7981 */ /* 0x000ee2000c1e1b00 */
[C---:B-----5:R-:W-:Y:S01]  /*a470*/  DFMA R106, R100.reuse, R126, R106 ;  /* 0x0000007e646a722b */ /* 0x060fe2000000006a */
[----:B------:R-:W-:Y:S01]  /*a480*/  BSSY.RECONVERGENT B6, `(.L_x_360) ;  /* 0x0000011000067945 */ /* 0x000fe20003800200 */
[----:B--2---:R-:W-:-:S02]  /*a490*/  DFMA R12, R100, R14, R12 ;  /* 0x0000000e640c722b */ /* 0x004fc4000000000c */
[----:B---3--:R-:W-:-:S06]  /*a4a0*/  DFMA R8, R100, R10, R8 ;  /* 0x0000000a6408722b */ /* 0x008fcc0000000008 */
[----:B------:R-:W-:-:S08]  /*a4b0*/  DFMA R12, R12, -4, R106 ;  /* 0xc01000000c0c782b */ /* 0x000fd0000000006a */
[----:B------:R-:W-:Y:S01]  /*a4c0*/  DFMA R100, -R8, R12, R6 ;  /* 0x0000000c0864722b */ /* 0x000fe20000000106 */
        /* <DEDUP_REMOVED lines=9> */
.L_x_362:
[----:B------:R1:W5:Y:S04]  /*a560*/  LDG.E.64 R4, desc[UR40][R172.64] ;  /* 0x00000028ac047981 */ /* 0x000368000c1e1b00 */
[----:B------:R1:W5:Y:S04]  /*a570*/  LDG.E.64 R2, desc[UR40][R46.64] ;  /* 0x000000282e027981 */ /* 0x000368000c1e1b00 */
[----:B------:R1:W5:Y:S02]  /*a580*/  LDG.E.64 R124, desc[UR40][R80.64] ;  /* 0x00000028507c7981 */ /* 0x000364000c1e1b00 */
.L_x_361:
[----:B------:R-:W-:Y:S05]  /*a590*/  BSYNC.RECONVERGENT B6 ;  /* 0x0000000000067941 */ /* 0x000fea0003800200 */
.L_x_360:
[----:B------:R-:W2:Y:S02]  /*a5a0*/  LDC.64 R6, c[0x0][0x410] ;  /* 0x00010400ff067b82 */ /* 0x000ea40000000a00 */
[----:B--2---:R-:W-:-:S05]  /*a5b0*/  IMAD.WIDE R10, R28, 0x8, R6 ;  /* 0x000000081c0a7825 */ /* 0x004fca00078e0206 */
[----:B------:R-:W2:Y:S01]  /*a5c0*/  LDG.E.64 R8, desc[UR40][R10.64] ;  /* 0x000000280a087981 */ /* 0x000ea2000c1e1b00 */
[----:B-----5:R-:W-:Y:S01]  /*a5d0*/  DMUL R2, R2, UR38 ;  /* 0x0000002602027c28 */ /* 0x020fe20008000000 */
[----:B------:R-:W-:Y:S01]  /*a5e0*/  UISETP.NE.AND UP0, UPT, UR42, URZ, UPT ;  /* 0x000000ff2a00728c */ /* 0x000fe2000bf05270 */
[----:B------:R-:W-:-:S06]  /*a5f0*/  DADD R6, R100, R100 ;  /* 0x0000000064067229 */ /* 0x000fcc0000000064 */
[----:B------:R-:W-:-:S08]  /*a600*/  DFMA R2, R2, R124, R4 ;  /* 0x0000007c0202722b */ /* 0x000fd00000000004 */
[----:B------:R-:W-:Y:S02]  /*a610*/  DADD R2, R2, R2 ;  /* 0x0000000002027229 */ /* 0x000fe40000000002 */
[----:B--2---:R-:W-:-:S08]  /*a620*/  DADD R8, R8, R8 ;  /* 0x0000000008087229 */ /* 0x004fd00000000008 */
[----:B------:R-:W-:-:S08]  /*a630*/  DADD R6, R6, -R8 ;  /* 0x0000000006067229 */ /* 0x000fd00000000808 */
[----:B------:R-:W-:Y:S01]  /*a640*/  DMUL R124, R2, R6 ;  /* 0x00000006027c7228 */ /* 0x000fe20000000000 */
[----:B------:R-:W-:Y:S10]  /*a650*/  BRA.U UP0, `(.L_x_363) ;  /* 0x0000000100987547 */ /* 0x000ff4000b800000 */
[----:B------:R-:W2:Y:S02]  /*a660*/  LDC.64 R2, c[0x4][0x18] ;  /* 0x01000600ff027b82 */ /* 0x000ea40000000a00 */
[----:B--2---:R-:W2:Y:S04]  /*a670*/  LDG.E.64 R144, desc[UR40][R2.64] ;  /* 0x0000002802907981 */ /* 0x004ea8000c1e1b00 */
[----:B------:R4:W-:Y:S04]  /*a680*/  STG.E.64 desc[UR40][R88.64], R16 ;  /* 0x0000001058007986 */ /* 0x0009e8000c101b28 */
[----:B------:R-:W3:Y:S04]  /*a690*/  LDG.E.64 R142, desc[UR40][R2.64] ;  /* 0x00000028028e7981 */ /* 0x000ee8000c1e1b00 */
[----:B------:R4:W-:Y:S04]  /*a6a0*/  STG.E.64 desc[UR40][R158.64], R18 ;  /* 0x000000129e007986 */ /* 0x0009e8000c101b28 */
[----:B------:R-:W5:Y:S04]  /*a6b0*/  LDG.E.64 R140, desc[UR40][R2.64] ;  /* 0x00000028028c7981 */ /* 0x000f68000c1e1b00 */
[----:B------:R4:W-:Y:S04]  /*a6c0*/  STG.E.64 desc[UR40][R84.64], R116 ;  /* 0x0000007454007986 */ /* 0x0009e8000c101b28 */
[----:B------:R-:W4:Y:S04]  /*a6d0*/  LDG.E.64 R138, desc[UR40][R2.64] ;  /* 0x00000028028a7981 */ /* 0x000f28000c1e1b00 */
        /* <DEDUP_REMOVED lines=16> */
[----:B------:R0:W-:Y:S01]  /*a7e0*/  STG.E.64 desc[UR40][R64.64], R124 ;  /* 0x0000007c40007986 */ /* 0x0001e2000c101b28 */
[----:B--2---:R-:W-:-:S02]  /*a7f0*/  DMUL R144, R144, R16 ;  /* 0x0000001090907228 */ /* 0x004fc40000000000 */
[----:B---3--:R-:W-:Y:S02]  /*a800*/  DMUL R142, R142, R18 ;  /* 0x000000128e8e7228 */ /* 0x008fe40000000000 */
[----:B-----5:R-:W-:Y:S02]  /*a810*/  DMUL R140, R116, R140 ;  /* 0x0000008c748c7228 */ /* 0x020fe40000000000 */
[----:B----4-:R-:W-:Y:S02]  /*a820*/  DMUL R138, R120, R138 ;  /* 0x0000008a788a7228 */ /* 0x010fe40000000000 */
[----:B------:R-:W-:Y:S02]  /*a830*/  DMUL R136, R118, R136 ;  /* 0x0000008876887228 */ /* 0x000fe40000000000 */
[----:B------:R-:W-:Y:S02]  /*a840*/  DMUL R44, R122, R44 ;  /* 0x0000002c7a2c7228 */ /* 0x000fe40000000000 */
[----:B------:R-:W-:-:S02]  /*a850*/  DMUL R42, R114, R42 ;  /* 0x0000002a722a7228 */ /* 0x000fc40000000000 */
[----:B------:R-:W-:Y:S02]  /*a860*/  DMUL R40, R112, R40 ;  /* 0x0000002870287228 */ /* 0x000fe40000000000 */
[----:B------:R-:W-:Y:S02]  /*a870*/  DMUL R38, R104, R38 ;  /* 0x0000002668267228 */ /* 0x000fe40000000000 */
[----:B------:R-:W-:Y:S02]  /*a880*/  DMUL R36, R96, R36 ;  /* 0x0000002460247228 */ /* 0x000fe40000000000 */
[----:B------:R-:W-:Y:S02]  /*a890*/  DMUL R34, R98, R34 ;  /* 0x0000002262227228 */ /* 0x000fe40000000000 */
[----:B------:R-:W-:Y:S01]  /*a8a0*/  DMUL R32, R124, R32 ;  /* 0x000000207c207228 */ /* 0x000fe20000000000 */
[----:B0-----:R-:W-:Y:S10]  /*a8b0*/  BRA `(.L_x_171) ;  /* 0x0000000000907947 */ /* 0x001ff40003800000 */
.L_x_363:
[----:B------:R-:W2:Y:S04]  /*a8c0*/  LDG.E.64 R2, desc[UR40][R48.64] ;  /* 0x0000002830027981 */ /* 0x000ea8000c1e1b00 */
        /* <DEDUP_REMOVED lines=23> */
[----:B--2---:R-:W-:-:S02]  /*aa40*/  DFMA R144, R2, R16, R144 ;  /* 0x000000100290722b */ /* 0x004fc40000000090 */
[----:B---3--:R-:W-:Y:S02]  /*aa50*/  DFMA R142, R4, R18, R142 ;  /* 0x00000012048e722b */ /* 0x008fe4000000008e */
[----:B-----5:R-:W-:Y:S02]  /*aa60*/  DFMA R140, R116, R6, R140 ;  /* 0x00000006748c722b */ /* 0x020fe4000000008c */
[----:B----4-:R-:W-:Y:S02]  /*aa70*/  DFMA R138, R120, R8, R138 ;  /* 0x00000008788a722b */ /* 0x010fe4000000008a */
[----:B------:R-:W-:Y:S02]  /*aa80*/  DFMA R136, R118, R10, R136 ;  /* 0x0000000a7688722b */ /* 0x000fe40000000088 */
[----:B------:R-:W-:Y:S02]  /*aa90*/  DFMA R44, R122, R12, R44 ;  /* 0x0000000c7a2c722b */ /* 0x000fe4000000002c */
[----:B------:R-:W-:-:S02]  /*aaa0*/  DFMA R42, R114, R14, R42 ;  /* 0x0000000e722a722b */ /* 0x000fc4000000002a */
[----:B------:R-:W-:Y:S02]  /*aab0*/  DFMA R40, R112, R20, R40 ;  /* 0x000000147028722b */ /* 0x000fe40000000028 */
[----:B------:R-:W-:Y:S02]  /*aac0*/  DFMA R38, R104, R100, R38 ;  /* 0x000000646826722b */ /* 0x000fe40000000026 */
[----:B------:R-:W-:Y:S02]  /*aad0*/  DFMA R36, R96, R106, R36 ;  /* 0x0000006a6024722b */ /* 0x000fe40000000024 */
[----:B------:R-:W-:Y:S02]  /*aae0*/  DFMA R34, R98, R108, R34 ;  /* 0x0000006c6222722b */ /* 0x000fe40000000022 */
[----:B0-----:R-:W-:-:S11]  /*aaf0*/  DFMA R32, R124, R110, R32 ;  /* 0x0000006e7c20722b */ /* 0x001fd60000000020 */
.L_x_171:
[----:B------:R-:W-:Y:S01]  /*ab00*/  ISETP.GE.AND P0, PT, R28, R29, PT ;  /* 0x0000001d1c00720c */ /* 0x000fe20003f06270 */
[----:B------:R-:W-:Y:S05]  /*ab10*/  WARPSYNC.ALL ;  /* 0x0000000000007948 */ /* 0x000fea0003800000 */
[----:B------:R-:W-:Y:S07]  /*ab20*/  BAR.SYNC.DEFER_BLOCKING 0x0 ;  /* 0x0000000000007b1d */ /* 0x000fee0000010000 */
[----:B------:R-:W-:Y:S05]  /*ab30*/  @P0 BRA `(.L_x_364) ;  /* 0x000000a4008c0947 */ /* 0x000fea0003800000 */
[----:B------:R-:W2:Y:S01]  /*ab40*/  LDC R6, c[0x0][0x420] ;  /* 0x00010800ff067b82 */ /* 0x000ea20000000800 */
[----:B------:R-:W-:Y:S01]  /*ab50*/  IABS R22, R28 ;  /* 0x0000001c00167213 */ /* 0x000fe20000000000 */
[----:B------:R-:W4:Y:S01]  /*ab60*/  LDG.E.128 R16, desc[UR40][R198.64] ;  /* 0x00000028c6107981 */ /* 0x000f22000c1e1d00 */
[----:B------:R-:W-:-:S03]  /*ab70*/  ISETP.GE.AND P2, PT, R28, RZ, PT ;  /* 0x000000ff1c00720c */ /* 0x000fc60003f46270 */
[----:B------:R-:W4:Y:S02]  /*ab80*/  LDG.E.128 R96, desc[UR40][R58.64] ;  /* 0x000000283a607981 */ /* 0x000f24000c1e1d00 */
[----:B------:R-:W5:Y:S08]  /*ab90*/  LDC.64 R92, c[0x0][0x398] ;  /* 0x0000e600ff5c7b82 */ /* 0x000f700000000a00 */
[----:B------:R-:W0:Y:S01]  /*aba0*/  LDC.64 R24, c[0x0][0x3a8] ;  /* 0x0000ea00ff187b82 */ /* 0x000e220000000a00 */
[----:B--2---:R-:W-:-:S04]  /*abb0*/  IABS R5, R6 ;  /* 0x0000000600057213 */ /* 0x004fc80000000000 */
[----:B------:R-:W2:Y:S08]  /*abc0*/  I2F.RP R0, R5 ;  /* 0x0000000500007306 */ /* 0x000eb00000209400 */
[----:B--2---:R-:W2:Y:S02]  /*abd0*/  MUFU.RCP R0, R0 ;  /* 0x0000000000007308 */ /* 0x004ea40000001000 */
[----:B--2---:R-:W-:-:S06]  /*abe0*/  VIADD R2, R0, 0xffffffe ;  /* 0x0ffffffe00027836 */ /* 0x004fcc0000000000 */
[----:B------:R2:W1:Y:S02]  /*abf0*/  F2I.FTZ.U32.TRUNC.NTZ R3, R2 ;  /* 0x0000000200037305 */ /* 0x000464000021f000 */
[----:B--2---:R-:W-:Y:S01]  /*ac00*/  MOV R2, RZ ;  /* 0x000000ff00027202 */ /* 0x004fe20000000f00 */
[----:B-1----:R-:W-:-:S04]  /*ac10*/  IMAD.MOV R4, RZ, RZ, -R3 ;  /* 0x000000ffff047224 */ /* 0x002fc800078e0a03 */
[----:B------:R-:W-:-:S04]  /*ac20*/  IMAD R7, R4, R5, RZ ;  /* 0x0000000504077224 */ /* 0x000fc800078e02ff */
[----:B------:R-:W-:-:S06]  /*ac30*/  IMAD.HI.U32 R3, R3, R7, R2 ;  /* 0x0000000703037227 */ /* 0x000fcc00078e0002 */
[----:B------:R-:W-:-:S04]  /*ac40*/  IMAD.HI.U32 R3, R3, R22, RZ ;  /* 0x0000001603037227 */ /* 0x000fc800078e00ff */
[----:B------:R-:W-:-:S04]  /*ac50*/  IMAD.MOV R3, RZ, RZ, -R3 ;  /* 0x000000ffff037224 */ /* 0x000fc800078e0a03 */
[C---:B------:R-:W-:Y:S02]  /*ac60*/  IMAD R22, R5.reuse, R3, R22 ;  /* 0x0000000305167224 */ /* 0x040fe400078e0216 */
[----:B---3--:R-:W2:Y:S03]  /*ac70*/  LDG.E.64 R2, desc[UR40][R46.64] ;  /* 0x000000282e027981 */ /* 0x008ea6000c1e1b00 */
[----:B------:R-:W-:-:S13]  /*ac80*/  ISETP.GT.U32.AND P0, PT, R5, R22, PT ;  /* 0x000000160500720c */ /* 0x000fda0003f04070 */
[----:B------:R-:W-:Y:S01]  /*ac90*/  @!P0 IMAD.IADD R22, R22, 0x1, -R5 ;  /* 0x0000000116168824 */ /* 0x000fe200078e0a05 */
[----:B------:R-:W-:-:S04]  /*aca0*/  ISETP.NE.AND P0, PT, R6, RZ, PT ;  /* 0x000000ff0600720c */ /* 0x000fc80003f05270 */
[----:B------:R-:W-:-:S13]  /*acb0*/  ISETP.GT.U32.AND P1, PT, R5, R22, PT ;  /* 0x000000160500720c */ /* 0x000fda0003f24070 */
[----:B------:R-:W-:-:S05]  /*acc0*/  @!P1 IADD3 R22, PT, PT, R22, -R5, RZ ;  /* 0x8000000516169210 */ /* 0x000fca0007ffe0ff */
[----:B------:R-:W-:Y:S01]  /*acd0*/  @!P2 IMAD.MOV R22, RZ, RZ, -R22 ;  /* 0x000000ffff16a224 */ /* 0x000fe200078e0a16 */
[----:B------:R-:W-:-:S05]  /*ace0*/  @!P0 LOP3.LUT R22, RZ, R6, RZ, 0x33, !PT ;  /* 0x00000006ff168212 */ /* 0x000fca00078e33ff */
[----:B------:R-:W-:-:S04]  /*acf0*/  IMAD.WIDE R94, R22, 0x8, R52 ;  /* 0x00000008165e7825 */ /* 0x000fc800078e0234 */
[C---:B-----5:R-:W-:Y:S01]  /*ad00*/  IMAD.WIDE R92, R22.reuse, 0x8, R92 ;  /* 0x00000008165c7825 */ /* 0x060fe200078e025c */
[----:B------:R-:W3:Y:S04]  /*ad10*/  LDG.E.64 R12, desc[UR40][R94.64] ;  /* 0x000000285e0c7981 */ /* 0x000ee8000c1e1b00 */
[----:B------:R-:W3:Y:S01]  /*ad20*/  LDG.E.64 R10, desc[UR40][R92.64] ;  /* 0x000000285c0a7981 */ /* 0x000ee2000c1e1b00 */
[----:B------:R-:W-:-:S04]  /*ad30*/  IMAD.WIDE R26, R22, 0x8, R56 ;  /* 0x00000008161a7825 */ /* 0x000fc800078e0238 */
[----:B0-----:R-:W-:Y:S01]  /*ad40*/  IMAD.WIDE R24, R22, 0x8, R24 ;  /* 0x0000000816187825 */ /* 0x001fe200078e0218 */
[----:B------:R-:W5:Y:S04]  /*ad50*/  LDG.E.64 R8, desc[UR40][R26.64] ;  /* 0x000000281a087981 */ /* 0x000f68000c1e1b00 */
[----:B------:R-:W5:Y:S01]  /*ad60*/  LDG.E.64 R6, desc[UR40][R24.64] ;  /* 0x0000002818067981 */ /* 0x000f62000c1e1b00 */
[----:B------:R-:W-:Y:S01]  /*ad70*/  MOV R14, 0x0 ;  /* 0x00000000000e7802 */ /* 0x000fe20000000f00 */
[----:B------:R-:W-:Y:S01]  /*ad80*/  IMAD.MOV.U32 R15, RZ, RZ, 0x3fd80000 ;  /* 0x3fd80000ff0f7424 */ /* 0x000fe200078e00ff */
[----:B------:R-:W-:Y:S01]  /*ad90*/  BSSY.RECONVERGENT B1, `(.L_x_365) ;  /* 0x000001e000017945 */ /* 0x000fe20003800200 */
[----:B--2---:R-:W-:-:S08]  /*ada0*/  DMUL R4, R2, UR38 ;  /* 0x0000002602047c28 */ /* 0x004fd00008000000 */
[----:B---3--:R-:W-:-:S06]  /*adb0*/  DFMA R100, R4, R12, R10 ;  /* 0x0000000c0464722b */ /* 0x008fcc000000000a */
[----:B------:R-:W0:Y:S04]  /*adc0*/  MUFU.RSQ64H R13, R101 ;  /* 0x00000065000d7308 */ /* 0x000e280000001c00 */
[----:B------:R-:W-:-:S06]  /*add0*/  VIADD R12, R101, 0xfcb00000 ;  /* 0xfcb00000650c7836 */ /* 0x000fcc0000000000 */
        /* <DEDUP_REMOVED lines=8> */
[----:B-----5:R-:W-:Y:S01]  /*ae60*/  DFMA R96, R4, R8, R6 ;  /* 0x000000080460722b */ /* 0x020fe20000000006 */
[----:B------:R-:W-:Y:S01]  /*ae70*/  VIADD R15, R11, 0xfff00000 ;  /* 0xfff000000b0f7836 */ /* 0x000fe20000000000 */
[----:B------:R-:W-:Y:S02]  /*ae80*/  MOV R14, R10 ;  /* 0x0000000a000e7202 */ /* 0x000fe40000000f00 */
        /* <DEDUP_REMOVED lines=14> */
.L_x_366:
[----:B------:R-:W-:Y:S05]  /*af70*/  BSYNC.RECONVERGENT B1 ;  /* 0x0000000000017941 */ /* 0x000fea0003800200 */
.L_x_365:
[----:B------:R-:W0:Y:S08]  /*af80*/  LDC.64 R102, c[0x0][0x3a0] ;  /* 0x0000e800ff667b82 */ /* 0x000e300000000a00 */
[----:B------:R-:W1:Y:S01]  /*af90*/  LDC R105, c[0x0][0x420] ;  /* 0x00010800ff697b82 */ /* 0x000e620000000800 */
[----:B0-----:R-:W-:-:S05]  /*afa0*/  IMAD.WIDE R102, R22, 0x8, R102 ;  /* 0x0000000816667825 */ /* 0x001fca00078e0266 */
[----:B------:R-:W2:Y:S01]  /*afb0*/  LDG.E.64 R8, desc[UR40][R102.64] ;  /* 0x0000002866087981 */ /* 0x000ea2000c1e1b00 */
[----:B-1----:R-:W-:-:S05]  /*afc0*/  IMAD.WIDE R104, R105, 0x8, R94 ;  /* 0x0000000869687825 */ /* 0x002fca00078e025e */
[----:B------:R-:W2:Y:S01]  /*afd0*/  LDG.E.64 R10, desc[UR40][R104.64] ;  /* 0x00000028680a7981 */ /* 0x000ea2000c1e1b00 */
        /* <DEDUP_REMOVED lines=25> */
.L_x_368:
[----:B------:R-:W-:Y:S05]  /*b170*/  BSYNC.RECONVERGENT B1 ;  /* 0x0000000000017941 */ /* 0x000fea0003800200 */
.L_x_367:
[----:B------:R-:W0:Y:S01]  /*b180*/  MUFU.RCP64H R7, R101 ;  /* 0x0000006500077308 */ /* 0x000e220000001800 */
[----:B------:R-:W-:Y:S01]  /*b190*/  IMAD.MOV.U32 R6, RZ, RZ, 0x1 ;  /* 0x00000001ff067424 */ /* 0x000fe200078e00ff */
[----:B------:R-:W-:Y:S01]  /*b1a0*/  DFMA R18, R4, R98, R18 ;  /* 0x000000620412722b */ /* 0x000fe20000000012 */
[----:B------:R-:W-:Y:S04]  /*b1b0*/  BSSY.RECONVERGENT B1, `(.L_x_369) ;  /* 0x0000014000017945 */ /* 0x000fe80003800200 */
[----:B0-----:R-:W-:-:S08]  /*b1c0*/  DFMA R8, -R100, R6, 1 ;  /* 0x3ff000006408742b */ /* 0x001fd00000000106 */
[----:B------:R-:W-:-:S08]  /*b1d0*/  DFMA R8, R8, R8, R8 ;  /* 0x000000080808722b */ /* 0x000fd00000000008 */
[----:B------:R-:W-:Y:S02]  /*b1e0*/  DFMA R6, R6, R8, R6 ;  /* 0x000000080606722b */ /* 0x000fe40000000006 */
[----:B------:R-:W-:-:S06]  /*b1f0*/  DMUL R8, R96, R18 ;  /* 0x0000001260087228 */ /* 0x000fcc0000000000 */
[----:B------:R-:W-:-:S04]  /*b200*/  DFMA R10, -R100, R6, 1 ;  /* 0x3ff00000640a742b */ /* 0x000fc80000000106 */
[----:B------:R-:W-:-:S04]  /*b210*/  FSETP.GEU.AND P1, PT, |R9|, 6.5827683646048100446e-37, PT ;  /* 0x036000000900780b */ /* 0x000fc80003f2e200 */
        /* <DEDUP_REMOVED lines=8> */
[----:B------:R-:W-:Y:S02]  /*b2a0*/  MOV R7, R101 ;  /* 0x0000006500077202 */ /* 0x000fe40000000f00 */
[----:B------:R-:W-:-:S07]  /*b2b0*/  MOV R0, 0xb2d0 ;  /* 0x0000b2d000007802 */ /* 0x000fce0000000f00 */
[----:B------:R-:W-:Y:S05]  /*b2c0*/  CALL.REL.NOINC `($__internal_5_$__cuda_sm20_div_rn_f64_full) ;  /* 0x000000c400e87944 */ /* 0x000fea0003c00000 */
[----:B------:R-:W-:Y:S02]  /*b2d0*/  IMAD.MOV.U32 R18, RZ, RZ, R6 ;  /* 0x000000ffff127224 */ /* 0x000fe400078e0006 */
[----:B------:R-:W-:-:S07]  /*b2e0*/  IMAD.MOV.U32 R19, RZ, RZ, R7 ;  /* 0x000000ffff137224 */ /* 0x000fce00078e0007 */
.L_x_370:
[----:B------:R-:W-:Y:S05]  /*b2f0*/  BSYNC.RECONVERGENT B1 ;  /* 0x0000000000017941 */ /* 0x000fea0003800200 */
.L_x_369:
[----:B------:R-:W-:Y:S01]  /*b300*/  ISETP.NE.AND P0, PT, R22, RZ, PT ;  /* 0x000000ff1600720c */ /* 0x000fe20003f05270 */
[----:B------:R-:W-:-:S12]  /*b310*/  BSSY.RECONVERGENT B6, `(.L_x_371) ;  /* 0x0000558000067945 */ /* 0x000fd80003800200 */
[----:B------:R-:W-:Y:S05]  /*b320*/  @P0 BRA `(.L_x_372) ;  /* 0x00000014008c0947 */ /* 0x000fea0003800000 */
[----:B------:R-:W0:Y:S01]  /*b330*/  LDC.64 R114, c[0x0][0x398] ;  /* 0x0000e600ff727b82 */ /* 0x000e220000000a00 */
[----:B------:R-:W2:Y:S04]  /*b340*/  LDG.E.64 R112, desc[UR40][R68.64+0x8] ;  /* 0x0000082844707981 */ /* 0x000ea8000c1e1b00 */
[----:B------:R-:W3:Y:S03]  /*b350*/  LDG.E.64 R6, desc[UR40][R198.64+0x10] ;  /* 0x00001028c6067981 */ /* 0x000ee6000c1e1b00 */
[----:B------:R-:W1:Y:S01]  /*b360*/  LDC.64 R118, c[0x0][0x3a8] ;  /* 0x0000ea00ff767b82 */ /* 0x000e620000000a00 */
[----:B------:R-:W3:Y:S04]  /*b370*/  LDG.E.64 R8, desc[UR40][R50.64+0x10] ;  /* 0x0000102832087981 */ /* 0x000ee8000c1e1b00 */
[----:B------:R-:W4:Y:S04]  /*b380*/  LDG.E.64 R116, desc[UR40][R54.64+0x8] ;  /* 0x0000082836747981 */ /* 0x000f28000c1e1b00 */
[----:B0-----:R-:W2:Y:S01]  /*b390*/  LDG.E.64 R114, desc[UR40][R114.64+0x8] ;  /* 0x0000082872727981 */ /* 0x001ea2000c1e1b00 */
[----:B------:R-:W0:Y:S03]  /*b3a0*/  LDC.64 R96, c[0x4][RZ] ;  /* 0x01000000ff607b82 */ /* 0x000e260000000a00 */
[----:B-1----:R-:W4:Y:S04]  /*b3b0*/  LDG.E.64 R118, desc[UR40][R118.64+0x8] ;  /* 0x0000082876767981 */ /* 0x002f28000c1e1b00 */
[----:B0-----:R-:W5:Y:S01]  /*b3c0*/  LDG.E.64 R96, desc[UR40][R96.64+0x8] ;  /* 0x0000082860607981 */ /* 0x001f62000c1e1b00 */
[----:B------:R-:W-:-:S02]  /*b3d0*/  IMAD.MOV.U32 R14, RZ, RZ, 0x0 ;  /* 0x00000000ff0e7424 */ /* 0x000fc400078e00ff */
[----:B------:R-:W-:Y:S01]  /*b3e0*/  IMAD.MOV.U32 R15, RZ, RZ, 0x3fd80000 ;  /* 0x3fd80000ff0f7424 */ /* 0x000fe200078e00ff */
[----:B--2---:R-:W-:-:S06]  /*b3f0*/  DFMA R98, R4, R112, R114 ;  /* 0x000000700462722b */ /* 0x004fcc0000000072 */
[----:B------:R-:W0:Y:S04]  /*b400*/  MUFU.RSQ64H R13, R99 ;  /* 0x00000063000d7308 */ /* 0x000e280000001c00 */
[----:B------:R-:W-:-:S06]  /*b410*/  IADD3 R12, PT, PT, R99, -0x3500000, RZ ;  /* 0xfcb00000630c7810 */ /* 0x000fcc0007ffe0ff */
[----:B0-----:R-:W-:-:S08]  /*b420*/  DMUL R10, R12, R12 ;  /* 0x0000000c0c0a7228 */ /* 0x001fd00000000000 */
        /* <DEDUP_REMOVED lines=8> */
[----:B------:R-:W-:Y:S01]  /*b4b0*/  IADD3 R15, PT, PT, R11, -0x100000, RZ ;  /* 0xfff000000b0f7810 */ /* 0x000fe20007ffe0ff */
[----:B------:R-:W-:Y:S02]  /*b4c0*/  IMAD.MOV.U32 R14, RZ, RZ, R10 ;  /* 0x000000ffff0e7224 */ /* 0x000fe400078e000a */
        /* <DEDUP_REMOVED lines=12> */
[----:B------:R-:W-:-:S07]  /*b590*/  IMAD.MOV.U32 R6, RZ, RZ, R101 ;  /* 0x000000ffff067224 */ /* 0x000fce00078e0065 */
[----:B-----5:R-:W-:Y:S05]  /*b5a0*/  CALL.REL.NOINC `($__internal_6_$__cuda_sm20_dsqrt_rn_f64_mediumpath_v1) ;  /* 0x000000c800cc7944 */ /* 0x020fea0003c00000 */
.L_x_373:
[----:B------:R-:W0:Y:S08]  /*b5b0*/  LDC R107, c[0x0][0x420] ;  /* 0x00010800ff6b7b82 */ /* 0x000e300000000800 */
[----:B------:R-:W1:Y:S01]  /*b5c0*/  LDC.64 R100, c[0x0][0x3a0] ;  /* 0x0000e800ff647b82 */ /* 0x000e620000000a00 */
[----:B0-----:R-:W-:-:S06]  /*b5d0*/  IMAD.WIDE R106, R107, 0x8, R68 ;  /* 0x000000086b6a7825 */ /* 0x001fcc00078e0244 */
        /* <DEDUP_REMOVED lines=25> */
[----:B------:R-:W-:Y:S01]  /*b770*/  MOV R108, R6 ;  /* 0x00000006006c7202 */ /* 0x000fe20000000f00 */
[----:B------:R-:W-:-:S07]  /*b780*/  IMAD.MOV.U32 R109, RZ, RZ, R7 ;  /* 0x000000ffff6d7224 */ /* 0x000fce00078e0007 */
.L_x_375:
[----:B------:R-:W-:Y:S05]  /*b790*/  BSYNC.RECONVERGENT B1 ;  /* 0x0000000000017941 */ /* 0x000fea0003800200 */
.L_x_374:
[----:B------:R-:W-:Y:S01]  /*b7a0*/  LOP3.LUT P0, RZ, R31, 0x8, RZ, 0xc0, !PT ;  /* 0x000000081fff7812 */ /* 0x000fe2000780c0ff */
[----:B------:R-:W-:Y:S01]  /*b7b0*/  BSSY.RECONVERGENT B7, `(.L_x_376) ;  /* 0x000001a000077945 */ /* 0x000fe20003800200 */
[----:B-----5:R-:W-:Y:S01]  /*b7c0*/  IMAD.MOV.U32 R98, RZ, RZ, R96 ;  /* 0x000000ffff627224 */ /* 0x020fe200078e0060 */
[----:B------:R-:W-:-:S10]  /*b7d0*/  MOV R99, R97 ;  /* 0x0000006100637202 */ /* 0x000fd40000000f00 */
        /* <DEDUP_REMOVED lines=9> */
.L_x_378:
[----:B------:R-:W0:Y:S01]  /*b870*/  LDC R107, c[0x0][0x420] ;  /* 0x00010800ff6b7b82 */ /* 0x000e220000000800 */
[----:B------:R1:W5:Y:S04]  /*b880*/  LDG.E.64 R2, desc[UR40][R46.64] ;  /* 0x000000282e027981 */ /* 0x000368000c1e1b00 */
[----:B------:R1:W5:Y:S03]  /*b890*/  LDG.E.64 R116, desc[UR40][R54.64+0x8] ;  /* 0x0000082836747981 */ /* 0x000366000c1e1b00 */
[----:B------:R-:W2:Y:S01]  /*b8a0*/  LDC.64 R98, c[0x4][RZ] ;  /* 0x01000000ff627b82 */ /* 0x000ea20000000a00 */
[----:B------:R1:W5:Y:S07]  /*b8b0*/  LDG.E.64 R112, desc[UR40][R68.64+0x8] ;  /* 0x0000082844707981 */ /* 0x00036e000c1e1b00 */
[----:B------:R-:W3:Y:S08]  /*b8c0*/  LDC.64 R118, c[0x0][0x3a8] ;  /* 0x0000ea00ff767b82 */ /* 0x000ef00000000a00 */
[----:B------:R-:W4:Y:S08]  /*b8d0*/  LDC.64 R114, c[0x0][0x398] ;  /* 0x0000e600ff727b82 */ /* 0x000f300000000a00 */
[----:B------:R-:W1:Y:S01]  /*b8e0*/  LDC.64 R100, c[0x0][0x3a0] ;  /* 0x0000e800ff647b82 */ /* 0x000e620000000a00 */
[----:B0-----:R-:W-:Y:S01]  /*b8f0*/  IMAD.WIDE R106, R107, 0x8, R68 ;  /* 0x000000086b6a7825 */ /* 0x001fe200078e0244 */
[----:B--2---:R-:W5:Y:S05]  /*b900*/  LDG.E.64 R98, desc[UR40][R98.64+0x8] ;  /* 0x0000082862627981 */ /* 0x004f6a000c1e1b00 */
[----:B------:R-:W5:Y:S04]  /*b910*/  LDG.E.64 R106, desc[UR40][R106.64+0x8] ;  /* 0x000008286a6a7981 */ /* 0x000f68000c1e1b00 */
[----:B---3--:R-:W5:Y:S04]  /*b920*/  LDG.E.64 R118, desc[UR40][R118.64+0x8] ;  /* 0x0000082876767981 */ /* 0x008f68000c1e1b00 */
[----:B----4-:R-:W5:Y:S04]  /*b930*/  LDG.E.64 R114, desc[UR40][R114.64+0x8] ;  /* 0x0000082872727981 */ /* 0x010f68000c1e1b00 */
[----:B-1----:R-:W5:Y:S02]  /*b940*/  LDG.E.64 R100, desc[UR40][R100.64+0x8] ;  /* 0x0000082864647981 */ /* 0x002f64000c1e1b00 */
.L_x_377:
[----:B------:R-:W-:Y:S05]  /*b950*/  BSYNC.RECONVERGENT B7 ;  /* 0x0000000000077941 */ /* 0x000fea0003800200 */
.L_x_376:
[----:B------:R-:W2:Y:S04]  /*b960*/  LDG.E.64 R6, desc[UR40][R198.64+0x18] ;  /* 0x00001828c6067981 */ /* 0x000ea8000c1e1b00 */
[----:B------:R-:W2:Y:S01]  /*b970*/  LDG.E.64 R8, desc[UR40][R50.64+0x18] ;  /* 0x0000182832087981 */ /* 0x000ea2000c1e1b00 */
[----:B-----5:R-:W-:Y:S01]  /*b980*/  DMUL R4, R2, UR38 ;  /* 0x0000002602047c28 */ /* 0x020fe20008000000 */
[----:B------:R-:W-:Y:S01]  /*b990*/  IMAD.MOV.U32 R14, RZ, RZ, 0x0 ;  /* 0x00000000ff0e7424 */ /* 0x000fe200078e00ff */
[----:B------:R-:W-:Y:S01]  /*b9a0*/  BSSY.RECONVERGENT B1, `(.L_x_379) ;  /* 0x000001f000017945 */ /* 0x000fe20003800200 */
[----:B------:R-:W-:Y:S01]  /*b9b0*/  IMAD.MOV.U32 R15, RZ, RZ, 0x3fd80000 ;  /* 0x3fd80000ff0f7424 */ /* 0x000fe200078e00ff */
[----:B------:R-:W-:-:S04]  /*b9c0*/  DFMA R96, R96, R108, RZ ;  /* 0x0000006c6060722b */ /* 0x000fc800000000ff */
[C---:B------:R-:W-:Y:S02]  /*b9d0*/  DFMA R112, R4.reuse, R112, R114 ;  /* 0x000000700470722b */ /* 0x040fe40000000072 */
[----:B------:R-:W-:-:S04]  /*b9e0*/  DFMA R20, R4, R116, R118 ;  /* 0x000000740414722b */ /* 0x000fc80000000076 */
[----:B------:R-:W0:Y:S04]  /*b9f0*/  MUFU.RSQ64H R13, R113 ;  /* 0x00000071000d7308 */ /* 0x000e280000001c00 */
[----:B------:R-:W-:-:S04]  /*ba00*/  IADD3 R12, PT, PT, R113, -0x3500000, RZ ;  /* 0xfcb00000710c7810 */ /* 0x000fc80007ffe0ff */
[----:B------:R-:W-:Y:S02]  /*ba10*/  ISETP.GE.U32.AND P0, PT, R12, 0x7ca00000, PT ;  /* 0x7ca000000c00780c */ /* 0x000fe40003f06070 */
[----:B0-----:R-:W-:-:S08]  /*ba20*/  DMUL R10, R12, R12 ;  /* 0x0000000c0c0a7228 */ /* 0x001fd00000000000 */
[----:B------:R-:W-:-:S08]  /*ba30*/  DFMA R10, R112, -R10, 1 ;  /* 0x3ff00000700a742b */ /* 0x000fd0000000080a */
[----:B------:R-:W-:Y:S02]  /*ba40*/  DFMA R14, R10, R14, 0.5 ;  /* 0x3fe000000a0e742b */ /* 0x000fe4000000000e */
[----:B------:R-:W-:-:S08]  /*ba50*/  DMUL R10, R12, R10 ;  /* 0x0000000a0c0a7228 */ /* 0x000fd00000000000 */
[----:B------:R-:W-:-:S08]  /*ba60*/  DFMA R10, R14, R10, R12 ;  /* 0x0000000a0e0a722b */ /* 0x000fd0000000000c */
[----:B------:R-:W-:Y:S02]  /*ba70*/  DMUL R110, R112, R10 ;  /* 0x0000000a706e7228 */ /* 0x000fe40000000000 */
[----:B------:R-:W-:Y:S01]  /*ba80*/  IADD3 R15, PT, PT, R11, -0x100000, RZ ;  /* 0xfff000000b0f7810 */ /* 0x000fe20007ffe0ff */
[----:B------:R-:W-:-:S05]  /*ba90*/  IMAD.MOV.U32 R14, RZ, RZ, R10 ;  /* 0x000000ffff0e7224 */ /* 0x000fca00078e000a */
[----:B------:R-:W-:Y:S02]  /*baa0*/  DFMA R114, R110, -R110, R112 ;  /* 0x8000006e6e72722b */ /* 0x000fe40000000070 */
[----:B--2---:R-:W-:-:S08]  /*bab0*/  DFMA R6, R4, R8, R6 ;  /* 0x000000080406722b */ /* 0x004fd00000000006 */
[----:B------:R-:W-:Y:S02]  /*bac0*/  DMUL R20, R6, R20 ;  /* 0x0000001406147228 */ /* 0x000fe40000000000 */
        /* <DEDUP_REMOVED lines=11> */
[----:B------:R-:W-:Y:S05]  /*bb80*/  CALL.REL.NOINC `($__internal_6_$__cuda_sm20_dsqrt_rn_f64_mediumpath_v1) ;  /* 0x000000c400547944 */ /* 0x000fea0003c00000 */
.L_x_380:
[----:B------:R-:W-:Y:S05]  /*bb90*/  BSYNC.RECONVERGENT B1 ;  /* 0x0000000000017941 */ /* 0x000fea0003800200 */
.L_x_379:
[----:B------:R-:W-:Y:S01]  /*bba0*/  DFMA R4, R4, R106, R100 ;  /* 0x0000006a0404722b */ /* 0x000fe20000000064 */
[----:B------:R-:W-:Y:S01]  /*bbb0*/  FSETP.GEU.AND P1, PT, |R21|, 6.5827683646048100446e-37, PT ;  /* 0x036000001500780b */ /* 0x000fe20003f2e200 */
[----:B------:R-:W-:Y:S06]  /*bbc0*/  BSSY.RECONVERGENT B1, `(.L_x_381) ;  /* 0x0000017000017945 */ /* 0x000fec0003800200 */
        /* <DEDUP_REMOVED lines=22> */
.L_x_382:
[----:B------:R-:W-:Y:S05]  /*bd30*/  BSYNC.RECONVERGENT B1 ;  /* 0x0000000000017941 */ /* 0x000fea0003800200 */
.L_x_381:
[----:B------:R-:W-:Y:S01]  /*bd40*/  LOP3.LUT P0, RZ, R31, 0x8, RZ, 0xc0, !PT ;  /* 0x000000081fff7812 */ /* 0x000fe2000780c0ff */
[----:B------:R-:W-:-:S12]  /*bd50*/  BSSY.RECONVERGENT B7, `(.L_x_383) ;  /* 0x000000b000077945 */ /* 0x000fd80003800200 */
[----:B------:R-:W-:Y:S05]  /*bd60*/  @!P0 BRA `(.L_x_384) ;  /* 0x0000000000248947 */ /* 0x000fea0003800000 */
        /* <DEDUP_REMOVED lines=8> */
.L_x_385:
[----:B------:R0:W5:Y:S02]  /*bdf0*/  LDG.E.64 R2, desc[UR40][R46.64] ;  /* 0x000000282e027981 */ /* 0x000164000c1e1b00 */
.L_x_384:
[----:B------:R-:W-:Y:S05]  /*be00*/  BSYNC.RECONVERGENT B7 ;  /* 0x0000000000077941 */ /* 0x000fea0003800200 */
.L_x_383:
[----:B------:R-:W1:Y:S01]  /*be10*/  LDC.64 R118, c[0x0][0x398] ;  /* 0x0000e600ff767b82 */ /* 0x000e620000000a00 */
[----:B------:R-:W2:Y:S04]  /*be20*/  LDG.E.64 R120, desc[UR40][R52.64+0x10] ;  /* 0x0000102834787981 */ /* 0x000ea8000c1e1b00 */
[----:B------:R-:W3:Y:S03]  /*be30*/  LDG.E.64 R4, desc[UR40][R198.64+0x20] ;  /* 0x00002028c6047981 */ /* 0x000ee6000c1e1b00 */
[----:B------:R-:W4:Y:S01]  /*be40*/  LDC.64 R114, c[0x0][0x3a8] ;  /* 0x0000ea00ff727b82 */ /* 0x000f220000000a00 */
[----:B------:R-:W3:Y:S04]  /*be50*/  LDG.E.64 R6, desc[UR40][R50.64+0x20] ;  /* 0x0000202832067981 */ /* 0x000ee8000c1e1b00 */
[----:B------:R-:W3:Y:S04]  /*be60*/  LDG.E.64 R116, desc[UR40][R56.64+0x10] ;  /* 0x0000102838747981 */ /* 0x000ee8000c1e1b00 */
[----:B-1----:R-:W2:Y:S01]  /*be70*/  LDG.E.64 R118, desc[UR40][R118.64+0x10] ;  /* 0x0000102876767981 */ /* 0x002ea2000c1e1b00 */
[----:B------:R-:W1:Y:S03]  /*be80*/  LDC.64 R106, c[0x4][RZ] ;  /* 0x01000000ff6a7b82 */ /* 0x000e660000000a00 */
[----:B----4-:R-:W4:Y:S04]  /*be90*/  LDG.E.64 R114, desc[UR40][R114.64+0x10] ;  /* 0x0000102872727981 */ /* 0x010f28000c1e1b00 */
[----:B-1----:R-:W5:Y:S02]  /*bea0*/  LDG.E.64 R106, desc[UR40][R106.64+0x10] ;  /* 0x000010286a6a7981 */ /* 0x002f64000c1e1b00 */
[----:B-----5:R-:W-:Y:S01]  /*beb0*/  DMUL R20, R2, UR38 ;  /* 0x0000002602147c28 */ /* 0x020fe20008000000 */
[----:B------:R-:W-:Y:S01]  /*bec0*/  IMAD.MOV.U32 R10, RZ, RZ, 0x0 ;  /* 0x00000000ff0a7424 */ /* 0x000fe200078e00ff */
[----:B------:R-:W-:Y:S01]  /*bed0*/  MOV R11, 0x3fd80000 ;  /* 0x3fd80000000b7802 */ /* 0x000fe20000000f00 */
[----:B------:R-:W-:Y:S01]  /*bee0*/  DFMA R98, R100, R98, RZ ;  /* 0x000000626462722b */ /* 0x000fe200000000ff */
[----:B------:R-:W-:Y:S04]  /*bef0*/  BSSY.RECONVERGENT B1, `(.L_x_386) ;  /* 0x000001d000017945 */ /* 0x000fe80003800200 */
[----:B--2---:R-:W-:-:S06]  /*bf00*/  DFMA R108, R20, R120, R118 ;  /* 0x00000078146c722b */ /* 0x004fcc0000000076 */
[----:B------:R-:W1:Y:S04]  /*bf10*/  MUFU.RSQ64H R13, R109 ;  /* 0x0000006d000d7308 */ /* 0x000e680000001c00 */
[----:B------:R-:W-:-:S06]  /*bf20*/  VIADD R12, R109, 0xfcb00000 ;  /* 0xfcb000006d0c7836 */ /* 0x000fcc0000000000 */
[----:B-1----:R-:W-:-:S08]  /*bf30*/  DMUL R8, R12, R12 ;  /* 0x0000000c0c087228 */ /* 0x002fd00000000000 */
[----:B------:R-:W-:-:S08]  /*bf40*/  DFMA R8, R108, -R8, 1 ;  /* 0x3ff000006c08742b */ /* 0x000fd00000000808 */
[----:B------:R-:W-:Y:S02]  /*bf50*/  DFMA R10, R8, R10, 0.5 ;  /* 0x3fe00000080a742b */ /* 0x000fe4000000000a */
[----:B------:R-:W-:-:S08]  /*bf60*/  DMUL R8, R12, R8 ;  /* 0x000000080c087228 */ /* 0x000fd00000000000 */
[----:B------:R-:W-:Y:S01]  /*bf70*/  DFMA R8, R10, R8, R12 ;  /* 0x000000080a08722b */ /* 0x000fe2000000000c */
[----:B------:R-:W-:Y:S01]  /*bf80*/  ISETP.GE.U32.AND P0, PT, R12, 0x7ca00000, PT ;  /* 0x7ca000000c00780c */ /* 0x000fe20003f06070 */
[----:B---3--:R-:W-:-:S06]  /*bf90*/  DFMA R4, R20, R6, R4 ;  /* 0x000000061404722b */ /* 0x008fcc0000000004 */
[----:B------:R-:W-:Y:S02]  /*bfa0*/  DMUL R110, R108, R8 ;  /* 0x000000086c6e7228 */ /* 0x000fe40000000000 */
[----:B----4-:R-:W-:Y:S01]  /*bfb0*/  DFMA R6, R20, R116, R114 ;  /* 0x000000741406722b */ /* 0x010fe20000000072 */
[----:B------:R-:W-:Y:S02]  /*bfc0*/  VIADD R15, R9, 0xfff00000 ;  /* 0xfff00000090f7836 */ /* 0x000fe40000000000 */
[----:B------:R-:W-:-:S03]  /*bfd0*/  IMAD.MOV.U32 R14, RZ, RZ, R8 ;  /* 0x000000ffff0e7224 */ /* 0x000fc600078e0008 */
[----:B------:R-:W-:Y:S02]  /*bfe0*/  DFMA R112, R110, -R110, R108 ;  /* 0x8000006e6e70722b */ /* 0x000fe4000000006c */
[----:B------:R-:W-:-:S06]  /*bff0*/  DMUL R100, R4, R6 ;  /* 0x0000000604647228 */ /* 0x000fcc0000000000 */
        /* <DEDUP_REMOVED lines=11> */
[----:B0-----:R-:W-:Y:S05]  /*c0b0*/  CALL.REL.NOINC `($__internal_6_$__cuda_sm20_dsqrt_rn_f64_mediumpath_v1) ;  /* 0x000000c000087944 */ /* 0x001fea0003c00000 */
.L_x_387:
[----:B------:R-:W-:Y:S05]  /*c0c0*/  BSYNC.RECONVERGENT B1 ;  /* 0x0000000000017941 */ /* 0x000fea0003800200 */
.L_x_386:
[----:B------:R-:W1:Y:S08]  /*c0d0*/  LDC R5, c[0x0][0x420] ;  /* 0x00010800ff057b82 */ /* 0x000e700000000800 */
[----:B------:R-:W2:Y:S01]  /*c0e0*/  LDC.64 R112, c[0x0][0x3a0] ;  /* 0x0000e800ff707b82 */ /* 0x000ea20000000a00 */
[----:B-1----:R-:W-:-:S06]  /*c0f0*/  IMAD.WIDE R4, R5, 0x8, R52 ;  /* 0x0000000805047825 */ /* 0x002fcc00078e0234 */
[----:B------:R-:W3:Y:S04]  /*c100*/  LDG.E.64 R4, desc[UR40][R4.64+0x10] ;  /* 0x0000102804047981 */ /* 0x000ee8000c1e1b00 */
[----:B--2---:R-:W3:Y:S01]  /*c110*/  LDG.E.64 R112, desc[UR40][R112.64+0x10] ;  /* 0x0000102870707981 */ /* 0x004ee2000c1e1b00 */
[----:B------:R-:W-:Y:S01]  /*c120*/  FSETP.GEU.AND P1, PT, |R101|, 6.5827683646048100446e-37, PT ;  /* 0x036000006500780b */ /* 0x000fe20003f2e200 */
[----:B------:R-:W-:Y:S01]  /*c130*/  BSSY.RECONVERGENT B1, `(.L_x_388) ;  /* 0x0000018000017945 */ /* 0x000fe20003800200 */
[----:B---3--:R-:W-:-:S08]  /*c140*/  DFMA R20, R20, R4, R112 ;  /* 0x000000041414722b */ /* 0x008fd00000000070 */
[----:B------:R-:W-:-:S06]  /*c150*/  DMUL R20, R20, R6 ;  /* 0x0000000614147228 */ /* 0x000fcc0000000000 */
[----:B------:R-:W1:Y:S01]  /*c160*/  MUFU.RCP64H R7, R21 ;  /* 0x0000001500077308 */ /* 0x000e620000001800 */
[----:B------:R-:W-:-:S06]  /*c170*/  IMAD.MOV.U32 R6, RZ, RZ, 0x1 ;  /* 0x00000001ff067424 */ /* 0x000fcc00078e00ff */
        /* <DEDUP_REMOVED lines=16> */
[----:B0-----:R-:W-:Y:S05]  /*c280*/  CALL.REL.NOINC `($__internal_5_$__cuda_sm20_div_rn_f64_full) ;  /* 0x000000b400f87944 */ /* 0x001fea0003c00000 */
[----:B------:R-:W-:Y:S02]  /*c290*/  IMAD.MOV.U32 R108, RZ, RZ, R6 ;  /* 0x000000ffff6c7224 */ /* 0x000fe400078e0006 */
[----:B------:R-:W-:-:S07]  /*c2a0*/  IMAD.MOV.U32 R109, RZ, RZ, R7 ;  /* 0x000000ffff6d7224 */ /* 0x000fce00078e0007 */
.L_x_389:
[----:B------:R-:W-:Y:S05]  /*c2b0*/  BSYNC.RECONVERGENT B1 ;  /* 0x0000000000017941 */ /* 0x000fea0003800200 */
.L_x_388:
[----:B------:R-:W1:Y:S01]  /*c2c0*/  LDC R0, c[0x0][0x448] ;  /* 0x00011200ff007b82 */ /* 0x000e620000000800 */
[----:B------:R-:W-:Y:S01]  /*c2d0*/  BSSY.RECONVERGENT B7, `(.L_x_390) ;  /* 0x000001c000077945 */ /* 0x000fe20003800200 */
[----:B------:R-:W-:Y:S01]  /*c2e0*/  MOV R100, R106 ;  /* 0x0000006a00647202 */ /* 0x000fe20000000f00 */
[----:B------:R-:W-:Y:S01]  /*c2f0*/  IMAD.MOV.U32 R101, RZ, RZ, R107 ;  /* 0x000000ffff657224 */ /* 0x000fe200078e006b */
[----:B-1----:R-:W-:-:S04]  /*c300*/  LOP3.LUT P0, RZ, R0, UR45, RZ, 0xfc, !PT ;  /* 0x0000002d00ff7c12 */ /* 0x002fc8000f80fcff */
[----:B------:R-:W-:-:S13]  /*c310*/  ISETP.NE.OR P0, PT, R28, 0x30, P0 ;  /* 0x000000301c00780c */ /* 0x000fda0000705670 */
[----:B------:R-:W-:Y:S05]  /*c320*/  @P0 BRA `(.L_x_391) ;  /* 0x0000000000580947 */ /* 0x000fea0003800000 */
        /* <DEDUP_REMOVED lines=8> */
.L_x_392:
        /* <DEDUP_REMOVED lines=14> */
.L_x_391:
[----:B------:R-:W-:Y:S05]  /*c490*/  BSYNC.RECONVERGENT B7 ;  /* 0x0000000000077941 */ /* 0x000fea0003800200 */
.L_x_390:
[----:B------:R-:W2:Y:S04]  /*c4a0*/  LDG.E.64 R6, desc[UR40][R198.64+0x28] ;  /* 0x00002828c6067981 */ /* 0x000ea8000c1e1b00 */
[----:B------:R-:W2:Y:S01]  /*c4b0*/  LDG.E.64 R8, desc[UR40][R50.64+0x28] ;  /* 0x0000282832087981 */ /* 0x000ea2000c1e1b00 */
[----:B-----5:R-:W-:Y:S01]  /*c4c0*/  DMUL R2, R2, UR38 ;  /* 0x0000002602027c28 */ /* 0x020fe20008000000 */
[----:B------:R-:W-:Y:S01]  /*c4d0*/  IMAD.MOV.U32 R14, RZ, RZ, 0x0 ;  /* 0x00000000ff0e7424 */ /* 0x000fe200078e00ff */
[----:B------:R-:W-:Y:S01]  /*c4e0*/  MOV R15, 0x3fd80000 ;  /* 0x3fd80000000f7802 */ /* 0x000fe20000000f00 */
[----:B------:R-:W-:Y:S01]  /*c4f0*/  BSSY.RECONVERGENT B1, `(.L_x_393) ;  /* 0x000001e000017945 */ /* 0x000fe20003800200 */
[----:B------:R-:W-:-:S04]  /*c500*/  DFMA R96, R106, R108, R96 ;  /* 0x0000006c6a60722b */ /* 0x000fc80000000060 */
[C---:B------:R-:W-:Y:S02]  /*c510*/  DFMA R118, R2.reuse, R120, R118 ;  /* 0x000000780276722b */ /* 0x040fe40000000076 */
[----:B------:R-:W-:-:S04]  /*c520*/  DFMA R20, R2, R116, R114 ;  /* 0x000000740214722b */ /* 0x000fc80000000072 */
[----:B------:R-:W1:Y:S04]  /*c530*/  MUFU.RSQ64H R13, R119 ;  /* 0x00000077000d7308 */ /* 0x000e680000001c00 */
        /* <DEDUP_REMOVED lines=8> */
[----:B------:R-:W-:Y:S02]  /*c5c0*/  VIADD R15, R11, 0xfff00000 ;  /* 0xfff000000b0f7836 */ /* 0x000fe40000000000 */
[----:B------:R-:W-:-:S04]  /*c5d0*/  IMAD.MOV.U32 R14, RZ, RZ, R10 ;  /* 0x000000ffff0e7224 */ /* 0x000fc800078e000a */
[----:B------:R-:W-:Y:S02]  /*c5e0*/  DFMA R114, R110, -R110, R118 ;  /* 0x8000006e6e72722b */ /* 0x000fe40000000076 */
[----:B--2---:R-:W-:-:S08]  /*c5f0*/  DFMA R6, R2, R8, R6 ;  /* 0x000000080206722b */ /* 0x004fd00000000006 */
[----:B------:R-:W-:Y:S02]  /*c600*/  DMUL R20, R6, R20 ;  /* 0x0000001406147228 */ /* 0x000fe40000000000 */
        /* <DEDUP_REMOVED lines=12> */
.L_x_394:
[----:B------:R-:W-:Y:S05]  /*c6d0*/  BSYNC.RECONVERGENT B1 ;  /* 0x0000000000017941 */ /* 0x000fea0003800200 */
.L_x_393:
[----:B------:R-:W-:Y:S01]  /*c6e0*/  DFMA R2, R2, R4, R112 ;  /* 0x000000040202722b */ /* 0x000fe20000000070 */
[----:B------:R-:W-:Y:S01]  /*c6f0*/  FSETP.GEU.AND P1, PT, |R21|, 6.5827683646048100446e-37, PT ;  /* 0x036000001500780b */ /* 0x000fe20003f2e200 */
[----:B------:R-:W-:Y:S06]  /*c700*/  BSSY.RECONVERGENT B1, `(.L_x_395) ;  /* 0x0000015000017945 */ /* 0x000fec0003800200 */
        /* <DEDUP_REMOVED lines=16> */
[----:B------:R-:W-:-:S07]  /*c810*/  MOV R0, 0xc830 ;  /* 0x0000c83000007802 */ /* 0x000fce0000000f00 */
[----:B0-----:R-:W-:Y:S05]  /*c820*/  CALL.REL.NOINC `($__internal_5_$__cuda_sm20_div_rn_f64_full) ;  /* 0x000000b000907944 */ /* 0x001fea0003c00000 */
[----:B------:R-:W-:Y:S01]  /*c830*/  IMAD.MOV.U32 R106, RZ, RZ, R6 ;  /* 0x000000ffff6a7224 */ /* 0x000fe200078e0006 */
[----:B------:R-:W-:-:S07]  /*c840*/  MOV R107, R7 ;  /* 0x00000007006b7202 */ /* 0x000fce0000000f00 */
.L_x_396:
[----:B------:R-:W-:Y:S05]  /*c850*/  BSYNC.RECONVERGENT B1 ;  /* 0x0000000000017941 */ /* 0x000fea0003800200 */
.L_x_395:
[----:B------:R-:W1:Y:S01]  /*c860*/  LDC R0, c[0x0][0x448] ;  /* 0x00011200ff007b82 */ /* 0x000e620000000800 */
[----:B------:R-:W-:Y:S01]  /*c870*/  BSSY.RECONVERGENT B7, `(.L_x_397) ;  /* 0x000000c000077945 */ /* 0x000fe20003800200 */
[----:B-1----:R-:W-:-:S04]  /*c880*/  LOP3.LUT P0, RZ, R0, UR45, RZ, 0xfc, !PT ;  /* 0x0000002d00ff7c12 */ /* 0x002fc8000f80fcff */
[----:B------:R-:W-:-:S13]  /*c890*/  ISETP.NE.OR P0, PT, R28, 0x30, P0 ;  /* 0x000000301c00780c */ /* 0x000fda0000705670 */
[----:B------:R-:W-:Y:S05]  /*c8a0*/  @P0 BRA `(.L_x_398) ;  /* 0x0000000000200947 */ /* 0x000fea0003800000 */
[----:B------:R-:W-:Y:S01]  /*c8b0*/  MOV R0, 0x1f8 ;  /* 0x000001f800007802 */ /* 0x000fe20000000f00 */
[----:B------:R-:W1:Y:S01]  /*c8c0*/  LDCU.64 UR4, c[0x4][0x80] ;  /* 0x01001000ff0477ac */ /* 0x000e620008000a00 */
[----:B------:R-:W-:Y:S02]  /*c8d0*/  CS2R R6, SRZ ;  /* 0x0000000000067805 */ /* 0x000fe4000001ff00 */
[----:B------:R2:W3:Y:S01]  /*c8e0*/  LDC.64 R2, c[0x4][R0] ;  /* 0x0100000000027b82 */ /* 0x0004e20000000a00 */
[----:B-1----:R-:W-:Y:S02]  /*c8f0*/  IMAD.U32 R4, RZ, RZ, UR4 ;  /* 0x00000004ff047e24 */ /* 0x002fe4000f8e00ff */
[----:B--2---:R-:W-:-:S07]  /*c900*/  IMAD.U32 R5, RZ, RZ, UR5 ;  /* 0x00000005ff057e24 */ /* 0x004fce000f8e00ff */
[----:B------:R-:W-:-:S07]  /*c910*/  LEPC R20, `(.L_x_398) ;  /* 0x000000001014794e */ /* 0x000fce0000000000 */
[----:B0--3--:R-:W-:Y:S05]  /*c920*/  CALL.ABS.NOINC R2 ;  /* 0x0000000002007343 */ /* 0x009fea0003c00000 */
.L_x_398:
[----:B------:R-:W-:Y:S05]  /*c930*/  BSYNC.RECONVERGENT B7 ;  /* 0x0000000000077941 */ /* 0x000fea0003800200 */
.L_x_397:
[----:B------:R-:W-:Y:S01]  /*c940*/  DFMA R98, R106, R100, R98 ;  /* 0x000000646a62722b */ /* 0x000fe20000000062 */
[----:B------:R-:W-:Y:S10]  /*c950*/  BRA `(.L_x_399) ;  /* 0x0000003c00cc7947 */ /* 0x000ff40003800000 */
.L_x_372:
[----:B------:R-:W-:-:S13]  /*c960*/  ISETP.GT.AND P0, PT, R22, R30, PT ;  /* 0x0000001e1600720c */ /* 0x000fda0003f04270 */
[----:B------:R-:W-:Y:S05]  /*c970*/  @!P0 BRA `(.L_x_400) ;  /* 0x0000001c00ec8947 */ /* 0x000fea0003800000 */
[----:B------:R-:W2:Y:S04]  /*c980*/  LDG.E.64 R112, desc[UR40][R92.64+-0x10] ;  /* 0xfffff0285c707981 */ /* 0x000ea8000c1e1b00 */
[----:B------:R-:W2:Y:S01]  /*c990*/  LDG.E.64 R114, desc[UR40][R94.64+-0x10] ;  /* 0xfffff0285e727981 */ /* 0x000ea2000c1e1b00 */
[----:B------:R-:W0:Y:S03]  /*c9a0*/  LDC.64 R96, c[0x4][0x10] ;  /* 0x01000400ff607b82 */ /* 0x000e260000000a00 */
[----:B------:R-:W3:Y:S04]  /*c9b0*/  LDG.E.64 R6, desc[UR40][R198.64+-0x20] ;  /* 0xffffe028c6067981 */ /* 0x000ee8000c1e1b00 */
[----:B------:R-:W3:Y:S04]  /*c9c0*/  LDG.E.64 R8, desc[UR40][R50.64+-0x20] ;  /* 0xffffe02832087981 */ /* 0x000ee8000c1e1b00 */
[----:B------:R-:W4:Y:S04]  /*c9d0*/  LDG.E.64 R116, desc[UR40][R24.64+-0x10] ;  /* 0xfffff02818747981 */ /* 0x000f28000c1e1b00 */
[----:B------:R-:W4:Y:S04]  /*c9e0*/  LDG.E.64 R118, desc[UR40][R26.64+-0x10] ;  /* 0xfffff0281a767981 */ /* 0x000f28000c1e1b00 */
[----:B0-----:R-:W5:Y:S01]  /*c9f0*/  LDG.E.64 R96, desc[UR40][R96.64+0x10] ;  /* 0x0000102860607981 */ /* 0x001f62000c1e1b00 */
[----:B------:R-:W-:Y:S01]  /*ca00*/  IMAD.MOV.U32 R14, RZ, RZ, 0x0 ;  /* 0x00000000ff0e7424 */ /* 0x000fe200078e00ff */
[----:B------:R-:W-:Y:S01]  /*ca10*/  BSSY.RECONVERGENT B1, `(.L_x_401) ;  /* 0x000001e000017945 */ /* 0x000fe20003800200 */
[----:B------:R-:W-:Y:S01]  /*ca20*/  IMAD.MOV.U32 R15, RZ, RZ, 0x3fd80000 ;  /* 0x3fd80000ff0f7424 */ /* 0x000fe200078e00ff */
[----:B--2---:R-:W-:-:S06]  /*ca30*/  DFMA R98, R4, R114, R112 ;  /* 0x000000720462722b */ /* 0x004fcc0000000070 */
[----:B------:R-:W0:Y:S01]  /*ca40*/  MUFU.RSQ64H R13, R99 ;  /* 0x00000063000d7308 */ /* 0x000e220000001c00 */
[----:B---3--:R-:W-:-:S03]  /*ca50*/  DFMA R6, R4, R8, R6 ;  /* 0x000000080406722b */ /* 0x008fc60000000006 */
[----:B------:R-:W-:-:S04]  /*ca60*/  IADD3 R12, PT, PT, R99, -0x3500000, RZ ;  /* 0xfcb00000630c7810 */ /* 0x000fc80007ffe0ff */
[----:B------:R-:W-:Y:S01]  /*ca70*/  ISETP.GE.U32.AND P0, PT, R12, 0x7ca00000, PT ;  /* 0x7ca000000c00780c */ /* 0x000fe20003f06070 */
[----:B----4-:R-:W-:Y:S02]  /*ca80*/  DFMA R20, R4, R118, R116 ;  /* 0x000000760414722b */ /* 0x010fe40000000074 */
[----:B0-----:R-:W-:-:S06]  /*ca90*/  DMUL R10, R12, R12 ;  /* 0x0000000c0c0a7228 */ /* 0x001fcc0000000000 */
[----:B------:R-:W-:Y:S02]  /*caa0*/  DMUL R20, R6, R20 ;  /* 0x0000001406147228 */ /* 0x000fe40000000000 */
[----:B------:R-:W-:-:S08]  /*cab0*/  DFMA R10, R98, -R10, 1 ;  /* 0x3ff00000620a742b */ /* 0x000fd0000000080a */
[----:B------:R-:W-:Y:S02]  /*cac0*/  DFMA R14, R10, R14, 0.5 ;  /* 0x3fe000000a0e742b */ /* 0x000fe4000000000e */
[----:B------:R-:W-:-:S08]  /*cad0*/  DMUL R10, R12, R10 ;  /* 0x0000000a0c0a7228 */ /* 0x000fd00000000000 */
[----:B------:R-:W-:-:S08]  /*cae0*/  DFMA R10, R14, R10, R12 ;  /* 0x0000000a0e0a722b */ /* 0x000fd0000000000c */
        /* <DEDUP_REMOVED lines=16> */
.L_x_402:
[----:B------:R-:W-:Y:S05]  /*cbf0*/  BSYNC.RECONVERGENT B1 ;  /* 0x0000000000017941 */ /* 0x000fea0003800200 */
.L_x_401:
        /* <DEDUP_REMOVED lines=27> */
.L_x_404:
[----:B------:R-:W-:Y:S05]  /*cdb0*/  BSYNC.RECONVERGENT B1 ;  /* 0x0000000000017941 */ /* 0x000fea0003800200 */
.L_x_403:
[----:B------:R-:W0:Y:S01]  /*cdc0*/  LDC R0, c[0x0][0x448] ;  /* 0x00011200ff007b82 */ /* 0x000e220000000800 */
[----:B------:R-:W-:Y:S01]  /*cdd0*/  LOP3.LUT R31, R31, 0xfffffffe, RZ, 0xc0, !PT ;  /* 0xfffffffe1f1f7812 */ /* 0x000fe200078ec0ff */
[----:B------:R-:W-:Y:S01]  /*cde0*/  BSSY.RECONVERGENT B7, `(.L_x_405) ;  /* 0x0000018000077945 */ /* 0x000fe20003800200 */
[----:B-----5:R-:W-:Y:S01]  /*cdf0*/  IMAD.MOV.U32 R98, RZ, RZ, R96 ;  /* 0x000000ffff627224 */ /* 0x020fe200078e0060 */
[----:B------:R-:W-:Y:S02]  /*ce00*/  MOV R99, R97 ;  /* 0x0000006100637202 */ /* 0x000fe40000000f00 */
[----:B0-----:R-:W-:-:S04]  /*ce10*/  LOP3.LUT P0, RZ, R0, UR45, RZ, 0xfc, !PT ;  /* 0x0000002d00ff7c12 */ /* 0x001fc8000f80fcff */
[----:B------:R-:W-:-:S13]  /*ce20*/  ISETP.EQ.AND P1, PT, R28, 0x34, !P0 ;  /* 0x000000341c00780c */ /* 0x000fda0004722270 */
[----:B------:R-:W-:Y:S01]  /*ce30*/  @P1 LOP3.LUT R31, R31, 0x1, RZ, 0xfc, !PT ;  /* 0x000000011f1f1812 */ /* 0x000fe200078efcff */
[----:B------:R-:W-:Y:S06]  /*ce40*/  @!P1 BRA `(.L_x_406) ;  /* 0x0000000000449947 */ /* 0x000fec0003800000 */
        /* <DEDUP_REMOVED lines=8> */
.L_x_407:
[----:B------:R-:W0:Y:S01]  /*ced0*/  LDC.64 R98, c[0x4][0x10] ;  /* 0x01000400ff627b82 */ /* 0x000e220000000a00 */
[----:B------:R1:W5:Y:S04]  /*cee0*/  LDG.E.64 R2, desc[UR40][R46.64] ;  /* 0x000000282e027981 */ /* 0x000368000c1e1b00 */
[----:B------:R1:W5:Y:S04]  /*cef0*/  LDG.E.64 R116, desc[UR40][R24.64+-0x10] ;  /* 0xfffff02818747981 */ /* 0x000368000c1e1b00 */
[----:B------:R1:W5:Y:S04]  /*cf00*/  LDG.E.64 R118, desc[UR40][R26.64+-0x10] ;  /* 0xfffff0281a767981 */ /* 0x000368000c1e1b00 */
[----:B------:R1:W5:Y:S04]  /*cf10*/  LDG.E.64 R112, desc[UR40][R92.64+-0x10] ;  /* 0xfffff0285c707981 */ /* 0x000368000c1e1b00 */
[----:B------:R1:W5:Y:S04]  /*cf20*/  LDG.E.64 R114, desc[UR40][R94.64+-0x10] ;  /* 0xfffff0285e727981 */ /* 0x000368000c1e1b00 */
[----:B------:R1:W5:Y:S04]  /*cf30*/  LDG.E.64 R100, desc[UR40][R102.64+-0x10] ;  /* 0xfffff02866647981 */ /* 0x000368000c1e1b00 */
[----:B------:R1:W5:Y:S04]  /*cf40*/  LDG.E.64 R106, desc[UR40][R104.64+-0x10] ;  /* 0xfffff028686a7981 */ /* 0x000368000c1e1b00 */
[----:B01----:R-:W5:Y:S02]  /*cf50*/  LDG.E.64 R98, desc[UR40][R98.64+0x10] ;  /* 0x0000102862627981 */ /* 0x003f64000c1e1b00 */
.L_x_406:
[----:B------:R-:W-:Y:S05]  /*cf60*/  BSYNC.RECONVERGENT B7 ;  /* 0x0000000000077941 */ /* 0x000fea0003800200 */
.L_x_405:
        /* <DEDUP_REMOVED lines=35> */
.L_x_409:
[----:B------:R-:W-:Y:S05]  /*d1a0*/  BSYNC.RECONVERGENT B1 ;  /* 0x0000000000017941 */ /* 0x000fea0003800200 */
.L_x_408:
        /* <DEDUP_REMOVED lines=25> */
.L_x_411:
[----:B------:R-:W-:Y:S05]  /*d340*/  BSYNC.RECONVERGENT B1 ;  /* 0x0000000000017941 */ /* 0x000fea0003800200 */
.L_x_410:
        /* <DEDUP_REMOVED lines=11> */
.L_x_414:
[----:B------:R0:W5:Y:S02]  /*d400*/  LDG.E.64 R2, desc[UR40][R46.64] ;  /* 0x000000282e027981 */ /* 0x000164000c1e1b00 */
.L_x_413:
[----:B------:R-:W-:Y:S05]  /*d410*/  BSYNC.RECONVERGENT B7 ;  /* 0x0000000000077941 */ /* 0x000fea0003800200 */
.L_x_412:
[----:B------:R-:W2:Y:S04]  /*d420*/  LDG.E.64 R120, desc[UR40][R92.64+-0x8] ;  /* 0xfffff8285c787981 */ /* 0x000ea8000c1e1b00 */
[----:B------:R-:W2:Y:S01]  /*d430*/  LDG.E.64 R118, desc[UR40][R94.64+-0x8] ;  /* 0xfffff8285e767981 */ /* 0x000ea2000c1e1b00 */
[----:B------:R-:W1:Y:S03]  /*d440*/  LDC.64 R106, c[0x4][0x10] ;  /* 0x01000400ff6a7b82 */ /* 0x000e660000000a00 */
[----:B------:R-:W3:Y:S04]  /*d450*/  LDG.E.64 R4, desc[UR40][R198.64+-0x10] ;  /* 0xfffff028c6047981 */ /* 0x000ee8000c1e1b00 */
[----:B------:R-:W3:Y:S04]  /*d460*/  LDG.E.64 R6, desc[UR40][R50.64+-0x10] ;  /* 0xfffff02832067981 */ /* 0x000ee8000c1e1b00 */
[----:B------:R-:W4:Y:S04]  /*d470*/  LDG.E.64 R116, desc[UR40][R24.64+-0x8] ;  /* 0xfffff82818747981 */ /* 0x000f28000c1e1b00 */
[----:B------:R-:W4:Y:S04]  /*d480*/  LDG.E.64 R114, desc[UR40][R26.64+-0x8] ;  /* 0xfffff8281a727981 */ /* 0x000f28000c1e1b00 */
[----:B-1----:R-:W5:Y:S02]  /*d490*/  LDG.E.64 R106, desc[UR40][R106.64+0x8] ;  /* 0x000008286a6a7981 */ /* 0x002f64000c1e1b00 */
[----:B-----5:R-:W-:Y:S01]  /*d4a0*/  DMUL R20, R2, UR38 ;  /* 0x0000002602147c28 */ /* 0x020fe20008000000 */
[----:B------:R-:W-:Y:S01]  /*d4b0*/  IMAD.MOV.U32 R10, RZ, RZ, 0x0 ;  /* 0x00000000ff0a7424 */ /* 0x000fe200078e00ff */
[----:B------:R-:W-:Y:S01]  /*d4c0*/  MOV R11, 0x3fd80000 ;  /* 0x3fd80000000b7802 */ /* 0x000fe20000000f00 */
[----:B------:R-:W-:Y:S01]  /*d4d0*/  DFMA R98, R100, R98, RZ ;  /* 0x000000626462722b */ /* 0x000fe200000000ff */
[----:B------:R-:W-:Y:S04]  /*d4e0*/  BSSY.RECONVERGENT B1, `(.L_x_415) ;  /* 0x000001d000017945 */ /* 0x000fe80003800200 */
        /* <DEDUP_REMOVED lines=28> */
.L_x_416:
[----:B------:R-:W-:Y:S05]  /*d6b0*/  BSYNC.RECONVERGENT B1 ;  /* 0x0000000000017941 */ /* 0x000fea0003800200 */
.L_x_415:
        /* <DEDUP_REMOVED lines=27> */
.L_x_418:
[----:B------:R-:W-:Y:S05]  /*d870*/  BSYNC.RECONVERGENT B1 ;  /* 0x0000000000017941 */ /* 0x000fea0003800200 */
.L_x_417:
[----:B------:R-:W-:Y:S01]  /*d880*/  LOP3.LUT P0, RZ, R31, 0x4, RZ, 0xc0, !PT ;  /* 0x000000041fff7812 */ /* 0x000fe2000780c0ff */
[----:B------:R-:W-:Y:S01]  /*d890*/  BSSY.RECONVERGENT B7, `(.L_x_419) ;  /* 0x0000015000077945 */ /* 0x000fe20003800200 */
[----:B------:R-:W-:Y:S01]  /*d8a0*/  MOV R100, R106 ;  /* 0x0000006a00647202 */ /* 0x000fe20000000f00 */
[----:B------:R-:W-:-:S10]  /*d8b0*/  IMAD.MOV.U32 R101, RZ, RZ, R107 ;  /* 0x000000ffff657224 */ /* 0x000fd400078e006b */
[----:B------:R-:W-:Y:S05]  /*d8c0*/  @!P0 BRA `(.L_x_420) ;  /* 0x0000000000448947 */ /* 0x000fea0003800000 */
        /* <DEDUP_REMOVED lines=8> */
.L_x_421:
        /* <DEDUP_REMOVED lines=9> */
.L_x_420:
[----:B------:R-:W-:Y:S05]  /*d9e0*/  BSYNC.RECONVERGENT B7 ;  /* 0x0000000000077941 */ /* 0x000fea0003800200 */
.L_x_419:
[----:B------:R-:W2:Y:S04]  /*d9f0*/  LDG.E.64 R6, desc[UR40][R198.64+-0x8] ;  /* 0xfffff828c6067981 */ /* 0x000ea8000c1e1b00 */
[----:B------:R-:W2:Y:S01]  /*da00*/  LDG.E.64 R8, desc[UR40][R50.64+-0x8] ;  /* 0xfffff82832087981 */ /* 0x000ea2000c1e1b00 */
[----:B-----5:R-:W-:Y:S01]  /*da10*/  DMUL R20, R2, UR38 ;  /* 0x0000002602147c28 */ /* 0x020fe20008000000 */
[----:B------:R-:W-:Y:S01]  /*da20*/  IMAD.MOV.U32 R14, RZ, RZ, 0x0 ;  /* 0x00000000ff0e7424 */ /* 0x000fe200078e00ff */
[----:B------:R-:W-:Y:S01]  /*da30*/  MOV R15, 0x3fd80000 ;  /* 0x3fd80000000f7802 */ /* 0x000fe20000000f00 */
[----:B------:R-:W-:Y:S01]  /*da40*/  DFMA R96, R106, R108, R96 ;  /* 0x0000006c6a60722b */ /* 0x000fe20000000060 */
[----:B------:R-:W-:Y:S04]  /*da50*/  BSSY.RECONVERGENT B1, `(.L_x_422) ;  /* 0x000001d000017945 */ /* 0x000fe80003800200 */
[----:B------:R-:W-:-:S02]  /*da60*/  DFMA R118, R20, R118, R120 ;  /* 0x000000761476722b */ /* 0x000fc40000000078 */
        /* <DEDUP_REMOVED lines=27> */
.L_x_423:
[----:B------:R-:W-:Y:S05]  /*dc20*/  BSYNC.RECONVERGENT B1 ;  /* 0x0000000000017941 */ /* 0x000fea0003800200 */
.L_x_422:
        /* <DEDUP_REMOVED lines=25> */
.L_x_425:
[----:B------:R-:W-:Y:S05]  /*ddc0*/  BSYNC.RECONVERGENT B1 ;  /* 0x0000000000017941 */ /* 0x000fea0003800200 */
.L_x_424:
[----:B------:R-:W-:Y:S01]  /*ddd0*/  LOP3.LUT P0, RZ, R31, 0x4, RZ, 0xc0, !PT ;  /* 0x000000041fff7812 */ /* 0x000fe2000780c0ff */
[----:B------:R-:W-:-:S12]  /*dde0*/  BSSY.RECONVERGENT B7, `(.L_x_426) ;  /* 0x000000b000077945 */ /* 0x000fd80003800200 */
        /* <DEDUP_REMOVED lines=8> */
[----:B0--3--:R-:W-:Y:S05]  /*de70*/  CALL.ABS.NOINC R2 ;  /* 0x0000000002007343 */ /* 0x009fea0003c00000 */
.L_x_428:
[----:B------:R1:W5:Y:S02]  /*de80*/  LDG.E.64 R2, desc[UR40][R46.64] ;  /* 0x000000282e027981 */ /* 0x000364000c1e1b00 */
.L_x_427:
[----:B------:R-:W-:Y:S05]  /*de90*/  BSYNC.RECONVERGENT B7 ;  /* 0x0000000000077941 */ /* 0x000fea0003800200 */
.L_x_426:
[----:B------:R-:W2:Y:S04]  /*dea0*/  LDG.E.64 R116, desc[UR40][R92.64] ;  /* 0x000000285c747981 */ /* 0x000ea8000c1e1b00 */
[----:B------:R-:W2:Y:S01]  /*deb0*/  LDG.E.64 R114, desc[UR40][R94.64] ;  /* 0x000000285e727981 */ /* 0x000ea2000c1e1b00 */
[----:B------:R-:W3:Y:S03]  /*dec0*/  LDC.64 R106, c[0x4][0x10] ;  /* 0x01000400ff6a7b82 */ /* 0x000ee60000000a00 */
[----:B------:R-:W4:Y:S04]  /*ded0*/  LDG.E.64 R6, desc[UR40][R198.64] ;  /* 0x00000028c6067981 */ /* 0x000f28000c1e1b00 */
[----:B------:R-:W4:Y:S04]  /*dee0*/  LDG.E.64 R8, desc[UR40][R58.64] ;  /* 0x000000283a087981 */ /* 0x000f28000c1e1b00 */
[----:B------:R-:W4:Y:S04]  /*def0*/  LDG.E.64 R112, desc[UR40][R24.64] ;  /* 0x0000002818707981 */ /* 0x000f28000c1e1b00 */
[----:B------:R-:W4:Y:S04]  /*df00*/  LDG.E.64 R4, desc[UR40][R26.64] ;  /* 0x000000281a047981 */ /* 0x000f28000c1e1b00 */
[----:B---3--:R-:W5:Y:S02]  /*df10*/  LDG.E.64 R106, desc[UR40][R106.64] ;  /* 0x000000286a6a7981 */ /* 0x008f64000c1e1b00 */
[----:B-----5:R-:W-:Y:S01]  /*df20*/  DMUL R20, R2, UR38 ;  /* 0x0000002602147c28 */ /* 0x020fe20008000000 */
[----:B------:R-:W-:Y:S01]  /*df30*/  MOV R14, 0x0 ;  /* 0x00000000000e7802 */ /* 0x000fe20000000f00 */
[----:B------:R-:W-:Y:S01]  /*df40*/  IMAD.MOV.U32 R15, RZ, RZ, 0x3fd80000 ;  /* 0x3fd80000ff0f7424 */ /* 0x000fe200078e00ff */
[----:B------:R-:W-:Y:S01]  /*df50*/  DFMA R98, R108, R100, R98 ;  /* 0x000000646c62722b */ /* 0x000fe20000000062 */
[----:B------:R-:W-:Y:S04]  /*df60*/  BSSY.RECONVERGENT B1, `(.L_x_429) ;  /* 0x000001d000017945 */ /* 0x000fe80003800200 */
[----:B--2---:R-:W-:-:S06]  /*df70*/  DFMA R110, R20, R114, R116 ;  /* 0x00000072146e722b */ /* 0x004fcc0000000074 */
[----:B------:R-:W2:Y:S01]  /*df80*/  MUFU.RSQ64H R13, R111 ;  /* 0x0000006f000d7308 */ /* 0x000ea20000001c00 */
[----:B----4-:R-:W-:-:S03]  /*df90*/  DFMA R6, R20, R8, R6 ;  /* 0x000000081406722b */ /* 0x010fc60000000006 */
[----:B------:R-:W-:-:S05]  /*dfa0*/  VIADD R12, R111, 0xfcb00000 ;  /* 0xfcb000006f0c7836 */ /* 0x000fca0000000000 */
[----:B------:R-:W-:Y:S01]  /*dfb0*/  ISETP.GE.U32.AND P0, PT, R12, 0x7ca00000, PT ;  /* 0x7ca000000c00780c */ /* 0x000fe20003f06070 */
[----:B------:R-:W-:Y:S02]  /*dfc0*/  DFMA R8, R20, R4, R112 ;  /* 0x000000041408722b */ /* 0x000fe40000000070 */
[----:B--2---:R-:W-:-:S06]  /*dfd0*/  DMUL R10, R12, R12 ;  /* 0x0000000c0c0a7228 */ /* 0x004fcc0000000000 */
[----:B------:R-:W-:Y:S02]  /*dfe0*/  DMUL R100, R6, R8 ;  /* 0x0000000806647228 */ /* 0x000fe40000000000 */
[----:B------:R-:W-:-:S08]  /*dff0*/  DFMA R10, R110, -R10, 1 ;  /* 0x3ff000006e0a742b */ /* 0x000fd0000000080a */
[----:B------:R-:W-:Y:S02]  /*e000*/  DFMA R14, R10, R14, 0.5 ;  /* 0x3fe000000a0e742b */ /* 0x000fe4000000000e */
[----:B------:R-:W-:-:S08]  /*e010*/  DMUL R10, R12, R10 ;  /* 0x0000000a0c0a7228 */ /* 0x000fd00000000000 */
[----:B------:R-:W-:-:S08]  /*e020*/  DFMA R10, R14, R10, R12 ;  /* 0x0000000a0e0a722b */ /* 0x000fd0000000000c */
        /* <DEDUP_REMOVED lines=16> */
.L_x_430:
[----:B------:R-:W-:Y:S05]  /*e130*/  BSYNC.RECONVERGENT B1 ;  /* 0x0000000000017941 */ /* 0x000fea0003800200 */
.L_x_429:
        /* <DEDUP_REMOVED lines=25> */
[----:B------:R-:W-:Y:S01]  /*e2d0*/  IMAD.MOV.U32 R108, RZ, RZ, R6 ;  /* 0x000000ffff6c7224 */ /* 0x000fe200078e0006 */
[----:B------:R-:W-:-:S07]  /*e2e0*/  MOV R109, R7 ;  /* 0x00000007006d7202 */ /* 0x000fce0000000f00 */
.L_x_432:
[----:B------:R-:W-:Y:S05]  /*e2f0*/  BSYNC.RECONVERGENT B1 ;  /* 0x0000000000017941 */ /* 0x000fea0003800200 */
.L_x_431:
[----:B------:R-:W-:Y:S01]  /*e300*/  LOP3.LUT P0, RZ, R31, 0x2, RZ, 0xc0, !PT ;  /* 0x000000021fff7812 */ /* 0x000fe2000780c0ff */
[----:B------:R-:W-:Y:S01]  /*e310*/  BSSY.RECONVERGENT B7, `(.L_x_433) ;  /* 0x0000015000077945 */ /* 0x000fe20003800200 */
[----:B------:R-:W-:Y:S02]  /*e320*/  IMAD.MOV.U32 R100, RZ, RZ, R106 ;  /* 0x000000ffff647224 */ /* 0x000fe400078e006a */
[----:B------:R-:W-:-:S09]  /*e330*/  IMAD.MOV.U32 R101, RZ, RZ, R107 ;  /* 0x000000ffff657224 */ /* 0x000fd200078e006b */
        /* <DEDUP_REMOVED lines=9> */
.L_x_435:
        /* <DEDUP_REMOVED lines=8> */
[----:B0-2---:R-:W5:Y:S02]  /*e450*/  LDG.E.64 R100, desc[UR40][R100.64] ;  /* 0x0000002864647981 */ /* 0x005f64000c1e1b00 */
.L_x_434:
[----:B------:R-:W-:Y:S05]  /*e460*/  BSYNC.RECONVERGENT B7 ;  /* 0x0000000000077941 */ /* 0x000fea0003800200 */
.L_x_433:
[----:B------:R-:W2:Y:S04]  /*e470*/  LDG.E.64 R6, desc[UR40][R198.64+0x8] ;  /* 0x00000828c6067981 */ /* 0x000ea8000c1e1b00 */
[----:B------:R-:W2:Y:S01]  /*e480*/  LDG.E.64 R8, desc[UR40][R58.64+0x8] ;  /* 0x000008283a087981 */ /* 0x000ea2000c1e1b00 */
[----:B-----5:R-:W-:Y:S01]  /*e490*/  DMUL R2, R2, UR38 ;  /* 0x0000002602027c28 */ /* 0x020fe20008000000 */
[----:B------:R-:W-:Y:S01]  /*e4a0*/  MOV R14, 0x0 ;  /* 0x00000000000e7802 */ /* 0x000fe20000000f00 */
[----:B------:R-:W-:Y:S01]  /*e4b0*/  IMAD.MOV.U32 R15, RZ, RZ, 0x3fd80000 ;  /* 0x3fd80000ff0f7424 */ /* 0x000fe200078e00ff */
[----:B------:R-:W-:Y:S01]  /*e4c0*/  BSSY.RECONVERGENT B1, `(.L_x_436) ;  /* 0x000001e000017945 */ /* 0x000fe20003800200 */
[----:B------:R-:W-:-:S04]  /*e4d0*/  DFMA R96, R106, R108, R96 ;  /* 0x0000006c6a60722b */ /* 0x000fc80000000060 */
[C---:B------:R-:W-:Y:S02]  /*e4e0*/  DFMA R114, R2.reuse, R114, R116 ;  /* 0x000000720272722b */ /* 0x040fe40000000074 */
[----:B------:R-:W-:-:S04]  /*e4f0*/  DFMA R112, R2, R4, R112 ;  /* 0x000000040270722b */ /* 0x000fc80000000070 */
[----:B------:R-:W3:Y:S04]  /*e500*/  MUFU.RSQ64H R13, R115 ;  /* 0x00000073000d7308 */ /* 0x000ee80000001c00 */
[----:B------:R-:W-:-:S05]  /*e510*/  VIADD R12, R115, 0xfcb00000 ;  /* 0xfcb00000730c7836 */ /* 0x000fca0000000000 */
[----:B------:R-:W-:Y:S01]  /*e520*/  ISETP.GE.U32.AND P0, PT, R12, 0x7ca00000, PT ;  /* 0x7ca000000c00780c */ /* 0x000fe20003f06070 */
[----:B---3--:R-:W-:-:S08]  /*e530*/  DMUL R10, R12, R12 ;  /* 0x0000000c0c0a7228 */ /* 0x008fd00000000000 */
[----:B------:R-:W-:-:S08]  /*e540*/  DFMA R10, R114, -R10, 1 ;  /* 0x3ff00000720a742b */ /* 0x000fd0000000080a */
[----:B------:R-:W-:Y:S02]  /*e550*/  DFMA R14, R10, R14, 0.5 ;  /* 0x3fe000000a0e742b */ /* 0x000fe4000000000e */
[----:B------:R-:W-:-:S08]  /*e560*/  DMUL R10, R12, R10 ;  /* 0x0000000a0c0a7228 */ /* 0x000fd00000000000 */
[----:B------:R-:W-:-:S08]  /*e570*/  DFMA R10, R14, R10, R12 ;  /* 0x0000000a0e0a722b */ /* 0x000fd0000000000c */
[----:B------:R-:W-:Y:S02]  /*e580*/  DMUL R20, R114, R10 ;  /* 0x0000000a72147228 */ /* 0x000fe40000000000 */
[----:B------:R-:W-:Y:S01]  /*e590*/  VIADD R15, R11, 0xfff00000 ;  /* 0xfff000000b0f7836 */ /* 0x000fe20000000000 */
[----:B------:R-:W-:-:S05]  /*e5a0*/  MOV R14, R10 ;  /* 0x0000000a000e7202 */ /* 0x000fca0000000f00 */
[----:B------:R-:W-:Y:S02]  /*e5b0*/  DFMA R110, R20, -R20, R114 ;  /* 0x80000014146e722b */ /* 0x000fe40000000072 */
[----:B--2---:R-:W-:-:S06]  /*e5c0*/  DFMA R4, R2, R8, R6 ;  /* 0x000000080204722b */ /* 0x004fcc0000000006 */
[----:B------:R-:W-:Y:S02]  /*e5d0*/  DFMA R6, R110, R14, R20 ;  /* 0x0000000e6e06722b */ /* 0x000fe40000000014 */
[----:B------:R-:W-:Y:S01]  /*e5e0*/  DMUL R4, R4, R112 ;  /* 0x0000007004047228 */ /* 0x000fe20000000000 */
        /* <DEDUP_REMOVED lines=11> */
.L_x_437:
[----:B------:R-:W-:Y:S05]  /*e6a0*/  BSYNC.RECONVERGENT B1 ;  /* 0x0000000000017941 */ /* 0x000fea0003800200 */
.L_x_436:
[----:B------:R-:W-:Y:S01]  /*e6b0*/  DFMA R2, R2, R118, R120 ;  /* 0x000000760202722b */ /* 0x000fe20000000078 */
[----:B------:R-:W-:Y:S01]  /*e6c0*/  FSETP.GEU.AND P1, PT, |R5|, 6.5827683646048100446e-37, PT ;  /* 0x036000000500780b */ /* 0x000fe20003f2e200 */
[----:B------:R-:W-:Y:S06]  /*e6d0*/  BSSY.RECONVERGENT B1, `(.L_x_438) ;  /* 0x0000017000017945 */ /* 0x000fec0003800200 */
        /* <DEDUP_REMOVED lines=22> */
.L_x_439:
[----:B------:R-:W-:Y:S05]  /*e840*/  BSYNC.RECONVERGENT B1 ;  /* 0x0000000000017941 */ /* 0x000fea0003800200 */
.L_x_438:
        /* <DEDUP_REMOVED lines=11> */
.L_x_441:
[----:B------:R-:W-:Y:S05]  /*e900*/  BSYNC.RECONVERGENT B7 ;  /* 0x0000000000077941 */ /* 0x000fea0003800200 */
.L_x_440:
[----:B------:R-:W-:Y:S01]  /*e910*/  DFMA R98, R106, R100, R98 ;  /* 0x000000646a62722b */ /* 0x000fe20000000062 */
[----:B------:R-:W-:Y:S10]  /*e920*/  BRA `(.L_x_399) ;  /* 0x0000001c00d87947 */ /* 0x000ff40003800000 */
.L_x_400:
        /* <DEDUP_REMOVED lines=39> */
.L_x_443:
[----:B------:R-:W-:Y:S05]  /*eba0*/  BSYNC.RECONVERGENT B1 ;  /* 0x0000000000017941 */ /* 0x000fea0003800200 */
.L_x_442:
        /* <DEDUP_REMOVED lines=27> */
.L_x_445:
[----:B------:R-:W-:Y:S05]  /*ed60*/  BSYNC.RECONVERGENT B1 ;  /* 0x0000000000017941 */ /* 0x000fea0003800200 */
.L_x_444:
        /* <DEDUP_REMOVED lines=13> */
.L_x_448:
        /* <DEDUP_REMOVED lines=9> */
.L_x_447:
[----:B------:R-:W-:Y:S05]  /*eed0*/  BSYNC.RECONVERGENT B7 ;  /* 0x0000000000077941 */ /* 0x000fea0003800200 */
.L_x_446:
        /* <DEDUP_REMOVED lines=35> */
.L_x_450:
[----:B------:R-:W-:Y:S05]  /*f110*/  BSYNC.RECONVERGENT B1 ;  /* 0x0000000000017941 */ /* 0x000fea0003800200 */
.L_x_449:
        /* <DEDUP_REMOVED lines=25> */
.L_x_452:
[----:B------:R-:W-:Y:S05]  /*f2b0*/  BSYNC.RECONVERGENT B1 ;  /* 0x0000000000017941 */ /* 0x000fea0003800200 */
.L_x_451:
        /* <DEDUP_REMOVED lines=11> */
.L_x_455:
[----:B------:R0:W5:Y:S02]  /*f370*/  LDG.E.64 R2, desc[UR40][R46.64] ;  /* 0x000000282e027981 */ /* 0x000164000c1e1b00 */
.L_x_454:
[----:B------:R-:W-:Y:S05]  /*f380*/  BSYNC.RECONVERGENT B7 ;  /* 0x0000000000077941 */ /* 0x000fea0003800200 */
.L_x_453:
        /* <DEDUP_REMOVED lines=41> */
.L_x_457:
[----:B------:R-:W-:Y:S05]  /*f620*/  BSYNC.RECONVERGENT B1 ;  /* 0x0000000000017941 */ /* 0x000fea0003800200 */
.L_x_456:
        /* <DEDUP_REMOVED lines=27> */
.L_x_459:
[----:B------:R-:W-:Y:S05]  /*f7e0*/  BSYNC.RECONVERGENT B1 ;  /* 0x0000000000017941 */ /* 0x000fea0003800200 */
.L_x_458:
        /* <DEDUP_REMOVED lines=13> */
.L_x_462:
        /* <DEDUP_REMOVED lines=9> */
.L_x_461:
[----:B------:R-:W-:Y:S05]  /*f950*/  BSYNC.RECONVERGENT B7 ;  /* 0x0000000000077941 */ /* 0x000fea0003800200 */
.L_x_460:
        /* <DEDUP_REMOVED lines=35> */
.L_x_464:
[----:B------:R-:W-:Y:S05]  /*fb90*/  BSYNC.RECONVERGENT B1 ;  /* 0x0000000000017941 */ /* 0x000fea0003800200 */
.L_x_463:
        /* <DEDUP_REMOVED lines=25> */
.L_x_466:
[----:B------:R-:W-:Y:S05]  /*fd30*/  BSYNC.RECONVERGENT B1 ;  /* 0x0000000000017941 */ /* 0x000fea0003800200 */
.L_x_465:
        /* <DEDUP_REMOVED lines=11> */
.L_x_469:
[----:B------:R1:W5:Y:S02]  /*fdf0*/  LDG.E.64 R2, desc[UR40][R46.64] ;  /* 0x000000282e027981 */ /* 0x000364000c1e1b00 */
.L_x_468:
[----:B------:R-:W-:Y:S05]  /*fe00*/  BSYNC.RECONVERGENT B7 ;  /* 0x0000000000077941 */ /* 0x000fea0003800200 */
.L_x_467:
        /* <DEDUP_REMOVED lines=41> */
.L_x_471:
[----:B------:R-:W-:Y:S05]  /*100a0*/  BSYNC.RECONVERGENT B1 ;  /* 0x0000000000017941 */ /* 0x000fea0003800200 */
.L_x_470:
        /* <DEDUP_REMOVED lines=27> */
.L_x_473:
[----:B------:R-:W-:Y:S05]  /*10260*/  BSYNC.RECONVERGENT B1 ;  /* 0x0000000000017941 */ /* 0x000fea0003800200 */
.L_x_472:
        /* <DEDUP_REMOVED lines=13> */
.L_x_476:
        /* <DEDUP_REMOVED lines=9> */
.L_x_475:
[----:B------:R-:W-:Y:S05]  /*103d0*/  BSYNC.RECONVERGENT B7 ;  /* 0x0000000000077941 */ /* 0x000fea0003800200 */
.L_x_474:
        /* <DEDUP_REMOVED lines=35> */
.L_x_478:
[----:B------:R-:W-:Y:S05]  /*10610*/  BSYNC.RECONVERGENT B1 ;  /* 0x0000000000017941 */ /* 0x000fea0003800200 */
.L_x_477:
        /* <DEDUP_REMOVED lines=25> */
.L_x_480:
[----:B------:R-:W-:Y:S05]  /*107b0*/  BSYNC.RECONVERGENT B1 ;  /* 0x0000000000017941 */ /* 0x000fea0003800200 */
.L_x_479:
        /* <DEDUP_REMOVED lines=11> */
.L_x_482:
[----:B------:R-:W-:Y:S05]  /*10870*/  BSYNC.RECONVERGENT B7 ;  /* 0x0000000000077941 */ /* 0x000fea0003800200 */
.L_x_481:
[----:B------:R-:W-:-:S11]  /*10880*/  DFMA R98, R106, R100, R98 ;  /* 0x000000646a62722b */ /* 0x000fd60000000062 */
.L_x_399:
[----:B------:R-:W-:Y:S05]  /*10890*/  BSYNC.RECONVERGENT B6 ;  /* 0x0000000000067941 */ /* 0x000fea0003800200 */
.L_x_371:
[----:B------:R-:W2:Y:S01]  /*108a0*/  LDC R7, c[0x0][0x420] ;  /* 0x00010800ff077b82 */ /* 0x000ea20000000800 */
[----:B------:R-:W-:Y:S01]  /*108b0*/  IABS R6, R28 ;  /* 0x0000001c00067213 */ /* 0x000fe20000000000 */
[----:B------:R-:W-:Y:S06]  /*108c0*/  BSSY.RECONVERGENT B1, `(.L_x_483) ;  /* 0x000004a000017945 */ /* 0x000fec0003800200 */
[----:B------:R-:W3:Y:S01]  /*108d0*/  LDC R9, c[0x0][0x428] ;  /* 0x00010a00ff097b82 */ /* 0x000ee20000000800 */
[----:B--2---:R-:W-:-:S04]  /*108e0*/  IABS R0, R7 ;  /* 0x0000000700007213 */ /* 0x004fc80000000000 */
[----:B------:R-:W2:Y:S01]  /*108f0*/  I2F.RP R4, R0 ;  /* 0x0000000000047306 */ /* 0x000ea20000209400 */
[----:B---3--:R-:W-:-:S07]  /*10900*/  IABS R8, R9 ;  /* 0x0000000900087213 */ /* 0x008fce0000000000 */
[----:B--2---:R-:W2:Y:S02]  /*10910*/  MUFU.RCP R4, R4 ;  /* 0x0000000400047308 */ /* 0x004ea40000001000 */
[----:B--2---:R-:W-:-:S06]  /*10920*/  IADD3 R2, PT, PT, R4, 0xffffffe, RZ ;  /* 0x0ffffffe04027810 */ /* 0x004fcc0007ffe0ff */
[----:B------:R2:W3:Y:S02]  /*10930*/  F2I.FTZ.U32.TRUNC.NTZ R3, R2 ;  /* 0x0000000200037305 */ /* 0x0004e4000021f000 */
[----:B--2---:R-:W-:Y:S02]  /*10940*/  IMAD.MOV.U32 R2, RZ, RZ, RZ ;  /* 0x000000ffff027224 */ /* 0x004fe400078e00ff */
[----:B---3--:R-:W-:-:S04]  /*10950*/  IMAD.MOV R5, RZ, RZ, -R3 ;  /* 0x000000ffff057224 */ /* 0x008fc800078e0a03 */
[----:B------:R-:W-:-:S04]  /*10960*/  IMAD R5, R5, R0, RZ ;  /* 0x0000000005057224 */ /* 0x000fc800078e02ff */
[----:B------:R-:W-:Y:S01]  /*10970*/  IMAD.HI.U32 R3, R3, R5, R2 ;  /* 0x0000000503037227 */ /* 0x000fe200078e0002 */
[----:B------:R-:W-:-:S04]  /*10980*/  MOV R5, R8 ;  /* 0x0000000800057202 */ /* 0x000fc80000000f00 */
[----:B------:R-:W2:Y:S01]  /*10990*/  I2F.RP R4, R5 ;  /* 0x0000000500047306 */ /* 0x000ea20000209400 */
[----:B------:R-:W-:-:S04]  /*109a0*/  IMAD.HI.U32 R8, R3, R6, RZ ;  /* 0x0000000603087227 */ /* 0x000fc800078e00ff */
[----:B------:R-:W-:-:S04]  /*109b0*/  IMAD.MOV R3, RZ, RZ, -R8 ;  /* 0x000000ffff037224 */ /* 0x000fc800078e0a08 */
[----:B------:R-:W-:-:S05]  /*109c0*/  IMAD R3, R0, R3, R6 ;  /* 0x0000000300037224 */ /* 0x000fca00078e0206 */
[----:B------:R-:W-:Y:S01]  /*109d0*/  ISETP.GT.U32.AND P2, PT, R0, R3, PT ;  /* 0x000000030000720c */ /* 0x000fe20003f44070 */
[----:B--2---:R-:W2:-:S12]  /*109e0*/  MUFU.RCP R4, R4 ;  /* 0x0000000400047308 */ /* 0x004e980000001000 */
[----:B------:R-:W-:Y:S02]  /*109f0*/  @!P2 IMAD.IADD R3, R3, 0x1, -R0 ;  /* 0x000000010303a824 */ /* 0x000fe400078e0a00 */
[----:B------:R-:W-:Y:S01]  /*10a00*/  @!P2 VIADD R8, R8, 0x1 ;  /* 0x000000010808a836 */ /* 0x000fe20000000000 */
[----:B------:R-:W-:Y:S02]  /*10a10*/  ISETP.NE.AND P2, PT, R7, RZ, PT ;  /* 0x000000ff0700720c */ /* 0x000fe40003f45270 */
[----:B------:R-:W-:Y:S02]  /*10a20*/  ISETP.GE.U32.AND P1, PT, R3, R0, PT ;  /* 0x000000000300720c */ /* 0x000fe40003f26070 */
[----:B--2---:R-:W-:Y:S02]  /*10a30*/  IADD3 R2, PT, PT, R4, 0xffffffe, RZ ;  /* 0x0ffffffe04027810 */ /* 0x004fe40007ffe0ff */
[----:B------:R-:W-:Y:S02]  /*10a40*/  LOP3.LUT R0, R28, R7, RZ, 0x3c, !PT ;  /* 0x000000071c007212 */ /* 0x000fe400078e3cff */
[----:B------:R2:W3:Y:S02]  /*10a50*/  F2I.FTZ.U32.TRUNC.NTZ R3, R2 ;  /* 0x0000000200037305 */ /* 0x0004e4000021f000 */
[----:B------:R-:W-:-:S05]  /*10a60*/  ISETP.GE.AND P0, PT, R0, RZ, PT ;  /* 0x000000ff0000720c */ /* 0x000fca0003f06270 */
[----:B------:R-:W-:Y:S02]  /*10a70*/  @P1 VIADD R8, R8, 0x1 ;  /* 0x0000000108081836 */ /* 0x000fe40000000000 */
[----:B--2---:R-:W-:-:S03]  /*10a80*/  HFMA2 R2, -RZ, RZ, 0, 0 ;  /* 0x00000000ff027431 */ /* 0x004fc600000001ff */
[----:B------:R-:W-:Y:S01]  /*10a90*/  MOV R0, R8 ;  /* 0x0000000800007202 */ /* 0x000fe20000000f00 */
[----:B---3--:R-:W-:-:S04]  /*10aa0*/  IMAD.MOV R4, RZ, RZ, -R3 ;  /* 0x000000ffff047224 */ /* 0x008fc800078e0a03 */
[----:B------:R-:W-:Y:S01]  /*10ab0*/  @!P0 IMAD.MOV R0, RZ, RZ, -R0 ;  /* 0x000000ffff008224 */ /* 0x000fe200078e0a00 */
[----:B------:R-:W-:Y:S01]  /*10ac0*/  @!P2 LOP3.LUT R0, RZ, R7, RZ, 0x33, !PT ;  /* 0x00000007ff00a212 */ /* 0x000fe200078e33ff */
[----:B------:R-:W-:-:S03]  /*10ad0*/  IMAD R7, R4, R5, RZ ;  /* 0x0000000504077224 */ /* 0x000fc600078e02ff */
[----:B------:R-:W-:Y:S01]  /*10ae0*/  IABS R4, R0 ;  /* 0x0000000000047213 */ /* 0x000fe20000000000 */
[----:B------:R-:W-:Y:S01]  /*10af0*/  IMAD.HI.U32 R2, R3, R7, R2 ;  /* 0x0000000703027227 */ /* 0x000fe200078e0002 */
[----:B------:R-:W-:-:S03]  /*10b00*/  LOP3.LUT R0, R0, R9, RZ, 0x3c, !PT ;  /* 0x0000000900007212 */ /* 0x000fc600078e3cff */
[----:B------:R-:W-:Y:S01]  /*10b10*/  IMAD.MOV.U32 R3, RZ, RZ, R4 ;  /* 0x000000ffff037224 */ /* 0x000fe200078e0004 */
[----:B------:R-:W-:-:S03]  /*10b20*/  ISETP.GE.AND P1, PT, R0, RZ, PT ;  /* 0x000000ff0000720c */ /* 0x000fc60003f26270 */
[----:B------:R-:W-:-:S04]  /*10b30*/  IMAD.HI.U32 R23, R2, R3, RZ ;  /* 0x0000000302177227 */ /* 0x000fc800078e00ff */
[----:B------:R-:W-:-:S04]  /*10b40*/  IMAD.MOV R2, RZ, RZ, -R23 ;  /* 0x000000ffff027224 */ /* 0x000fc800078e0a17 */
[C---:B------:R-:W-:Y:S02]  /*10b50*/  IMAD R2, R5.reuse, R2, R3 ;  /* 0x0000000205027224 */ /* 0x040fe400078e0203 */
[----:B------:R-:W2:Y:S03]  /*10b60*/  MUFU.RCP64H R3, R87 ;  /* 0x0000005700037308 */ /* 0x000ea60000001800 */
[----:B------:R-:W-:-:S13]  /*10b70*/  ISETP.GT.U32.AND P2, PT, R5, R2, PT ;  /* 0x000000020500720c */ /* 0x000fda0003f44070 */
[-C--:B------:R-:W-:Y:S01]  /*10b80*/  @!P2 IADD3 R2, PT, PT, R2, -R5.reuse, RZ ;  /* 0x800000050202a210 */ /* 0x080fe20007ffe0ff */
[----:B------:R-:W-:Y:S01]  /*10b90*/  @!P2 VIADD R23, R23, 0x1 ;  /* 0x000000011717a836 */ /* 0x000fe20000000000 */
[----:B------:R-:W-:Y:S02]  /*10ba0*/  ISETP.NE.AND P2, PT, R9, RZ, PT ;  /* 0x000000ff0900720c */ /* 0x000fe40003f45270 */
[----:B------:R-:W-:Y:S01]  /*10bb0*/  ISETP.GE.U32.AND P0, PT, R2, R5, PT ;  /* 0x000000050200720c */ /* 0x000fe20003f06070 */
[----:B------:R-:W-:-:S06]  /*10bc0*/  IMAD.MOV.U32 R2, RZ, RZ, 0x1 ;  /* 0x00000001ff027424 */ /* 0x000fcc00078e00ff */
[----:B--2---:R-:W-:-:S06]  /*10bd0*/  DFMA R4, -R86, R2, 1 ;  /* 0x3ff000005604742b */ /* 0x004fcc0000000102 */
[----:B------:R-:W-:Y:S02]  /*10be0*/  @P0 IADD3 R23, PT, PT, R23, 0x1, RZ ;  /* 0x0000000117170810 */ /* 0x000fe40007ffe0ff */
[----:B------:R-:W-:-:S03]  /*10bf0*/  DFMA R4, R4, R4, R4 ;  /* 0x000000040404722b */ /* 0x000fc60000000004 */
[----:B------:R-:W-:Y:S01]  /*10c00*/  @!P1 IMAD.MOV R23, RZ, RZ, -R23 ;  /* 0x000000ffff179224 */ /* 0x000fe200078e0a17 */
[----:B------:R-:W-:Y:S02]  /*10c10*/  @!P2 LOP3.LUT R23, RZ, R9, RZ, 0x33, !PT ;  /* 0x00000009ff17a212 */ /* 0x000fe400078e33ff */
[----:B------:R-:W-:Y:S02]  /*10c20*/  ISETP.NE.AND P1, PT, R28, RZ, PT ;  /* 0x000000ff1c00720c */ /* 0x000fe40003f25270 */
[----:B------:R-:W-:Y:S02]  /*10c30*/  DFMA R2, R2, R4, R2 ;  /* 0x000000040202722b */ /* 0x000fe40000000002 */
[----:B------:R-:W2:Y:S06]  /*10c40*/  I2F.F64 R4, R23 ;  /* 0x0000001700047312 */ /* 0x000eac0000201c00 */
[----:B------:R-:W-:-:S08]  /*10c50*/  DFMA R6, -R86, R2, 1 ;  /* 0x3ff000005606742b */ /* 0x000fd00000000102 */
[----:B------:R-:W-:Y:S01]  /*10c60*/  DFMA R8, R2, R6, R2 ;  /* 0x000000060208722b */ /* 0x000fe20000000002 */
[----:B--2---:R-:W-:-:S07]  /*10c70*/  FSETP.GEU.AND P2, PT, |R5|, 6.5827683646048100446e-37, PT ;  /* 0x036000000500780b */ /* 0x004fce0003f4e200 */
        /* <DEDUP_REMOVED lines=12> */
[----:B------:R-:W-:Y:S01]  /*10d40*/  MOV R2, R6 ;  /* 0x0000000600027202 */ /* 0x000fe20000000f00 */
[----:B------:R-:W-:-:S07]  /*10d50*/  IMAD.MOV.U32 R3, RZ, RZ, R7 ;  /* 0x000000ffff037224 */ /* 0x000fce00078e0007 */
.L_x_484:
[----:B------:R-:W-:Y:S05]  /*10d60*/  BSYNC.RECONVERGENT B1 ;  /* 0x0000000000017941 */ /* 0x000fea0003800200 */
.L_x_483:
[----:B------:R-:W2:Y:S01]  /*10d70*/  LDC.64 R6, c[0x0][0x3e0] ;  /* 0x0000f800ff067b82 */ /* 0x000ea20000000a00 */
[----:B------:R-:W3:Y:S04]  /*10d80*/  LDG.E.64 R106, desc[UR40][R46.64] ;  /* 0x000000282e6a7981 */ /* 0x000ee8000c1e1b00 */
[----:B------:R-:W4:Y:S04]  /*10d90*/  LDG.E.64 R100, desc[UR40][R60.64] ;  /* 0x000000283c647981 */ /* 0x000f28000c1e1b00 */
[----:B------:R-:W5:Y:S04]  /*10da0*/  LDG.E.64 R116, desc[UR40][R216.64] ;  /* 0x00000028d8747981 */ /* 0x000f68000c1e1b00 */
[----:B------:R-:W5:Y:S01]  /*10db0*/  LDG.E.64 R8, desc[UR40][R214.64] ;  /* 0x00000028d6087981 */ /* 0x000f62000c1e1b00 */
[----:B--2---:R-:W-:-:S06]  /*10dc0*/  IMAD.WIDE R6, R28, 0x10, R6 ;  /* 0x000000101c067825 */ /* 0x004fcc00078e0206 */
[----:B------:R-:W4:Y:S01]  /*10dd0*/  LDG.E.64 R6, desc[UR40][R6.64] ;  /* 0x0000002806067981 */ /* 0x000f22000c1e1b00 */
[----:B------:R-:W2:Y:S01]  /*10de0*/  MUFU.RCP64H R11, R87 ;  /* 0x00000057000b7308 */ /* 0x000ea20000001800 */
[----:B------:R-:W-:-:S06]  /*10df0*/  IMAD.MOV.U32 R10, RZ, RZ, 0x1 ;  /* 0x00000001ff0a7424 */ /* 0x000fcc00078e00ff */
[----:B--2---:R-:W-:-:S08]  /*10e00*/  DFMA R12, -R86, R10, 1 ;  /* 0x3ff00000560c742b */ /* 0x004fd0000000010a */
[----:B------:R-:W-:-:S08]  /*10e10*/  DFMA R12, R12, R12, R12 ;  /* 0x0000000c0c0c722b */ /* 0x000fd0000000000c */
[----:B------:R-:W-:Y:S01]  /*10e20*/  DFMA R14, R10, R12, R10 ;  /* 0x0000000c0a0e722b */ /* 0x000fe2000000000a */
[----:B------:R-:W-:Y:S01]  /*10e30*/  MOV R10, 0x0 ;  /* 0x00000000000a7802 */ /* 0x000fe20000000f00 */
[----:B------:R-:W-:-:S06]  /*10e40*/  IMAD.MOV.U32 R11, RZ, RZ, 0x40000000 ;  /* 0x40000000ff0b7424 */ /* 0x000fcc00078e00ff */
[----:B------:R-:W-:Y:S02]  /*10e50*/  DFMA R20, -R86, R14, 1 ;  /* 0x3ff000005614742b */ /* 0x000fe4000000010e */
[----:B------:R-:W-:-:S06]  /*10e60*/  DFMA R12, R4, R10, 2 ;  /* 0x40000000040c742b */ /* 0x000fcc000000000a */
[----:B------:R-:W-:-:S08]  /*10e70*/  DFMA R20, R14, R20, R14 ;  /* 0x000000140e14722b */ /* 0x000fd0000000000e */
[----:B------:R-:W-:-:S08]  /*10e80*/  DMUL R4, R20, R12 ;  /* 0x0000000c14047228 */ /* 0x000fd00000000000 */
[----:B------:R-:W-:-:S08]  /*10e90*/  DFMA R10, -R86, R4, R12 ;  /* 0x00000004560a722b */ /* 0x000fd0000000010c */
[----:B------:R-:W-:Y:S01]  /*10ea0*/  DFMA R4, R20, R10, R4 ;  /* 0x0000000a1404722b */ /* 0x000fe20000000004 */
[----:B------:R-:W-:-:S09]  /*10eb0*/  FSETP.GEU.AND P2, PT, |R13|, 6.5827683646048100446e-37, PT ;  /* 0x036000000d00780b */ /* 0x000fd20003f4e200 */
[----:B------:R-:W-:-:S05]  /*10ec0*/  FFMA R0, RZ, R87, R5 ;  /* 0x00000057ff007223 */ /* 0x000fca0000000005 */
[----:B------:R-:W-:Y:S01]  /*10ed0*/  FSETP.GT.AND P0, PT, |R0|, 1.469367938527859385e-39, PT ;  /* 0x001000000000780b */ /* 0x000fe20003f04200 */
[----:B------:R-:W-:Y:S01]  /*10ee0*/  BSSY.RECONVERGENT B1, `(.L_x_485) ;  /* 0x000000e000017945 */ /* 0x000fe20003800200 */
[----:B---3--:R-:W-:-:S08]  /*10ef0*/  DMUL R106, R106, UR38 ;  /* 0x000000266a6a7c28 */ /* 0x008fd00008000000 */
[C---:B-----5:R-:W-:Y:S02]  /*10f00*/  DFMA R116, R106.reuse, R8, R116 ;  /* 0x000000086a74722b */ /* 0x060fe40000000074 */
[----:B----4-:R-:W-:-:S08]  /*10f10*/  DFMA R100, R106, R100, R6 ;  /* 0x000000646a64722b */ /* 0x010fd00000000006 */
[----:B------:R-:W-:Y:S01]  /*10f20*/  DFMA R114, R100, R2, R116 ;  /* 0x000000026472722b */ /* 0x000fe20000000074 */
[----:B------:R-:W-:Y:S10]  /*10f30*/  @P0 BRA P2, `(.L_x_486) ;  /* 0x0000000000200947 */ /* 0x000ff40001000000 */
        /* <DEDUP_REMOVED lines=8> */
.L_x_486:
[----:B------:R-:W-:Y:S05]  /*10fc0*/  BSYNC.RECONVERGENT B1 ;  /* 0x0000000000017941 */ /* 0x000fea0003800200 */
.L_x_485:
[----:B------:R-:W-:Y:S04]  /*10fd0*/  BSSY.RECONVERGENT B0, `(.L_x_487) ;  /* 0x0000027000007945 */ /* 0x000fe80003800200 */
[----:B------:R-:W-:Y:S05]  /*10fe0*/  @P1 BRA `(.L_x_488) ;  /* 0x0000000000341947 */ /* 0x000fea0003800000 */
[----:B------:R-:W2:Y:S01]  /*10ff0*/  LDC.64 R108, c[0x0][0x3f8] ;  /* 0x0000fe00ff6c7b82 */ /* 0x000ea20000000a00 */
[----:B------:R-:W3:Y:S04]  /*11000*/  LDG.E.64 R10, desc[UR40][R214.64+0x10] ;  /* 0x00001028d60a7981 */ /* 0x000ee8000c1e1b00 */
[----:B------:R-:W4:Y:S03]  /*11010*/  LDG.E.64 R20, desc[UR40][R214.64+0x20] ;  /* 0x00002028d6147981 */ /* 0x000f26000c1e1b00 */
[----:B------:R-:W5:Y:S01]  /*11020*/  LDC.64 R110, c[0x4][RZ] ;  /* 0x01000000ff6e7b82 */ /* 0x000f620000000a00 */
[----:B--2---:R-:W3:Y:S04]  /*11030*/  LDG.E.64 R8, desc[UR40][R108.64+0x10] ;  /* 0x000010286c087981 */ /* 0x004ee8000c1e1b00 */
[----:B------:R-:W4:Y:S04]  /*11040*/  LDG.E.64 R14, desc[UR40][R108.64+0x20] ;  /* 0x000020286c0e7981 */ /* 0x000f28000c1e1b00 */
[----:B-----5:R-:W2:Y:S04]  /*11050*/  LDG.E.64 R6, desc[UR40][R110.64+0x8] ;  /* 0x000008286e067981 */ /* 0x020ea8000c1e1b00 */
[----:B------:R-:W5:Y:S01]  /*11060*/  LDG.E.64 R12, desc[UR40][R110.64+0x10] ;  /* 0x000010286e0c7981 */ /* 0x000f62000c1e1b00 */
[----:B---3--:R-:W-:-:S02]  /*11070*/  DFMA R8, R106, R10, R8 ;  /* 0x0000000a6a08722b */ /* 0x008fc40000000008 */
[----:B----4-:R-:W-:-:S06]  /*11080*/  DFMA R14, R106, R20, R14 ;  /* 0x000000146a0e722b */ /* 0x010fcc000000000e */
[----:B--2---:R-:W-:-:S08]  /*11090*/  DFMA R6, R6, R8, RZ ;  /* 0x000000080606722b */ /* 0x004fd000000000ff */
[----:B-----5:R-:W-:Y:S01]  /*110a0*/  DFMA R8, R12, R14, R6 ;  /* 0x0000000e0c08722b */ /* 0x020fe20000000006 */
[----:B------:R-:W-:Y:S10]  /*110b0*/  BRA `(.L_x_489) ;  /* 0x0000000000607947 */ /* 0x000ff40003800000 */
.L_x_488:
[----:B------:R-:W-:Y:S01]  /*110c0*/  ISETP.GT.AND P0, PT, R28, R30, PT ;  /* 0x0000001e1c00720c */ /* 0x000fe20003f04270 */
[----:B------:R-:W2:Y:S04]  /*110d0*/  LDG.E.64 R8, desc[UR40][R216.64+-0x10] ;  /* 0xfffff028d8087981 */ /* 0x000ea8000c1e1b00 */
[----:B------:R-:W2:Y:S08]  /*110e0*/  LDG.E.64 R10, desc[UR40][R214.64+-0x10] ;  /* 0xfffff028d60a7981 */ /* 0x000eb0000c1e1b00 */
[----:B------:R-:W3:Y:S01]  /*110f0*/  @!P0 LDC.64 R122, c[0x4][0x8] ;  /* 0x01000200ff7a8b82 */ /* 0x000ee20000000a00 */
[----:B------:R-:W4:Y:S04]  /*11100*/  @P0 LDG.E.64 R110, desc[UR40][R216.64+-0x20] ;  /* 0xffffe028d86e0981 */ /* 0x000f28000c1e1b00 */
[----:B------:R-:W4:Y:S03]  /*11110*/  @P0 LDG.E.64 R112, desc[UR40][R214.64+-0x20] ;  /* 0xffffe028d6700981 */ /* 0x000f26000c1e1b00 */
[----:B------:R-:W5:Y:S01]  /*11120*/  @P0 LDC.64 R126, c[0x4][0x10] ;  /* 0x01000400ff7e0b82 */ /* 0x000f620000000a00 */
[----:B------:R-:W4:Y:S04]  /*11130*/  @!P0 LDG.E.64 R20, desc[UR40][R216.64+0x10] ;  /* 0x00001028d8148981 */ /* 0x000f28000c1e1b00 */
[----:B------:R-:W4:Y:S04]  /*11140*/  @!P0 LDG.E.64 R124, desc[UR40][R214.64+0x10] ;  /* 0x00001028d67c8981 */ /* 0x000f28000c1e1b00 */
[----:B---3--:R-:W3:Y:S04]  /*11150*/  @!P0 LDG.E.64 R6, desc[UR40][R122.64] ;  /* 0x000000287a068981 */ /* 0x008ee8000c1e1b00 */
[----:B------:R-:W3:Y:S04]  /*11160*/  @!P0 LDG.E.64 R12, desc[UR40][R122.64+0x8] ;  /* 0x000008287a0c8981 */ /* 0x000ee8000c1e1b00 */
[----:B-----5:R-:W5:Y:S04]  /*11170*/  @P0 LDG.E.64 R108, desc[UR40][R126.64+0x10] ;  /* 0x000010287e6c0981 */ /* 0x020f68000c1e1b00 */
[----:B------:R-:W5:Y:S04]  /*11180*/  @P0 LDG.E.64 R118, desc[UR40][R126.64+0x8] ;  /* 0x000008287e760981 */ /* 0x000f68000c1e1b00 */
[----:B------:R-:W5:Y:S04]  /*11190*/  @!P0 LDG.E.64 R14, desc[UR40][R122.64+0x10] ;  /* 0x000010287a0e8981 */ /* 0x000f68000c1e1b00 */
[----:B------:R-:W5:Y:S01]  /*111a0*/  @P0 LDG.E.64 R120, desc[UR40][R126.64] ;  /* 0x000000287e780981 */ /* 0x000f62000c1e1b00 */
[----:B--2---:R-:W-:-:S02]  /*111b0*/  DFMA R8, R106, R10, R8 ;  /* 0x0000000a6a08722b */ /* 0x004fc40000000008 */
[C---:B----4-:R-:W-:Y:S02]  /*111c0*/  @P0 DFMA R110, R106.reuse, R112, R110 ;  /* 0x000000706a6e022b */ /* 0x050fe4000000006e */
[----:B------:R-:W-:-:S04]  /*111d0*/  @!P0 DFMA R20, R106, R124, R20 ;  /* 0x0000007c6a14822b */ /* 0x000fc80000000014 */
[----:B---3--:R-:W-:Y:S02]  /*111e0*/  @!P0 DFMA R6, R6, R8, RZ ;  /* 0x000000080606822b */ /* 0x008fe400000000ff */
[----:B-----5:R-:W-:-:S06]  /*111f0*/  @P0 DFMA R108, R108, R110, RZ ;  /* 0x0000006e6c6c022b */ /* 0x020fcc00000000ff */
[----:B------:R-:W-:Y:S02]  /*11200*/  @!P0 DFMA R6, R116, R12, R6 ;  /* 0x0000000c7406822b */ /* 0x000fe40000000006 */
[----:B------:R-:W-:-:S06]  /*11210*/  @P0 DFMA R108, R8, R118, R108 ;  /* 0x00000076086c022b */ /* 0x000fcc000000006c */
[----:B------:R-:W-:Y:S02]  /*11220*/  @!P0 DFMA R8, R14, R20, R6 ;  /* 0x000000140e08822b */ /* 0x000fe40000000006 */
[----:B------:R-:W-:-:S11]  /*11230*/  @P0 DFMA R8, R116, R120, R108 ;  /* 0x000000787408022b */ /* 0x000fd6000000006c */
.L_x_489:
[----:B------:R-:W-:Y:S05]  /*11240*/  BSYNC.RECONVERGENT B0 ;  /* 0x0000000000007941 */ /* 0x000fea0003800200 */
.L_x_487:
        /* <DEDUP_REMOVED lines=18> */
[----:B------:R-:W-:Y:S02]  /*11370*/  MOV R0, 0x113b0 ;  /* 0x000113b000007802 */ /* 0x000fe40000000f00 */
[----:B--2---:R-:W-:Y:S01]  /*11380*/  MOV R6, UR4 ;  /* 0x0000000400067c02 */ /* 0x004fe20008000f00 */
[----:B------:R-:W-:-:S07]  /*11390*/  IMAD.U32 R7, RZ, RZ, UR5 ;  /* 0x00000005ff077e24 */ /* 0x000fce000f8e00ff */
[----:B01----:R-:W-:Y:S05]  /*113a0*/  CALL.REL.NOINC `($__internal_5_$__cuda_sm20_div_rn_f64_full) ;  /* 0x0000006400b07944 */ /* 0x003fea0003c00000 */
.L_x_491:
[----:B------:R-:W-:Y:S05]  /*113b0*/  BSYNC.RECONVERGENT B1 ;  /* 0x0000000000017941 */ /* 0x000fea0003800200 */
.L_x_490:
[----:B------:R-:W2:Y:S01]  /*113c0*/  MUFU.RCP64H R9, R87 ;  /* 0x0000005700097308 */ /* 0x000ea20000001800 */
[----:B------:R-:W-:Y:S01]  /*113d0*/  IMAD.MOV.U32 R8, RZ, RZ, 0x1 ;  /* 0x00000001ff087424 */ /* 0x000fe200078e00ff */
[----:B------:R-:W-:Y:S01]  /*113e0*/  BSSY.RECONVERGENT B1, `(.L_x_492) ;  /* 0x0000018000017945 */ /* 0x000fe20003800200 */
[----:B------:R-:W-:-:S04]  /*113f0*/  DFMA R116, R116, R4, R6 ;  /* 0x000000047474722b */ /* 0x000fc80000000006 */
[----:B--2---:R-:W-:-:S08]  /*11400*/  DFMA R10, -R86, R8, 1 ;  /* 0x3ff00000560a742b */ /* 0x004fd00000000108 */
[----:B------:R-:W-:-:S08]  /*11410*/  DFMA R10, R10, R10, R10 ;  /* 0x0000000a0a0a722b */ /* 0x000fd0000000000a */
[----:B------:R-:W-:Y:S01]  /*11420*/  DFMA R8, R8, R10, R8 ;  /* 0x0000000a0808722b */ /* 0x000fe20000000008 */
[----:B------:R-:W-:-:S07]  /*11430*/  IMAD R10, R23, R23, R23 ;  /* 0x00000017170a7224 */ /* 0x000fce00078e0217 */
[----:B------:R-:W-:Y:S01]  /*11440*/  DFMA R12, -R86, R8, 1 ;  /* 0x3ff00000560c742b */ /* 0x000fe20000000108 */
[----:B------:R-:W2:Y:S07]  /*11450*/  I2F.F64 R10, R10 ;  /* 0x0000000a000a7312 */ /* 0x000eae0000201c00 */
[----:B------:R-:W-:-:S08]  /*11460*/  DFMA R12, R8, R12, R8 ;  /* 0x0000000c080c722b */ /* 0x000fd00000000008 */
[----:B--2---:R-:W-:Y:S01]  /*11470*/  DMUL R112, R12, R10 ;  /* 0x0000000a0c707228 */ /* 0x004fe20000000000 */
[----:B------:R-:W-:-:S07]  /*11480*/  FSETP.GEU.AND P0, PT, |R11|, 6.5827683646048100446e-37, PT ;  /* 0x036000000b00780b */ /* 0x000fce0003f0e200 */
        /* <DEDUP_REMOVED lines=11> */
[----:B------:R-:W-:Y:S02]  /*11540*/  IMAD.MOV.U32 R112, RZ, RZ, R6 ;  /* 0x000000ffff707224 */ /* 0x000fe400078e0006 */
[----:B------:R-:W-:-:S07]  /*11550*/  IMAD.MOV.U32 R113, RZ, RZ, R7 ;  /* 0x000000ffff717224 */ /* 0x000fce00078e0007 */
.L_x_493:
[----:B------:R-:W-:Y:S05]  /*11560*/  BSYNC.RECONVERGENT B1 ;  /* 0x0000000000017941 */ /* 0x000fea0003800200 */
.L_x_492:
[----:B------:R-:W2:Y:S01]  /*11570*/  LDC.64 R6, c[0x0][0x3d0] ;  /* 0x0000f400ff067b82 */ /* 0x000ea20000000a00 */
[----:B------:R-:W-:Y:S01]  /*11580*/  IMAD.WIDE R8, R156, 0x8, R26 ;  /* 0x000000089c087825 */ /* 0x000fe200078e021a */
[----:B------:R3:W5:Y:S04]  /*11590*/  @!P2 LDG.E.64 R118, desc[UR40][R24.64] ;  /* 0x000000281876a981 */ /* 0x000768000c1e1b00 */
[----:B------:R3:W5:Y:S04]  /*115a0*/  @!P2 LDG.E.64 R120, desc[UR40][R26.64] ;  /* 0x000000281a78a981 */ /* 0x000768000c1e1b00 */
[----:B------:R-:W4:Y:S04]  /*115b0*/  LDG.E.64 R8, desc[UR40][R8.64] ;  /* 0x0000002808087981 */ /* 0x000f28000c1e1b00 */
[----:B------:R3:W5:Y:S04]  /*115c0*/  @!P2 LDG.E.64 R122, desc[UR40][R102.64] ;  /* 0x00000028667aa981 */ /* 0x000768000c1e1b00 */
[----:B------:R3:W5:Y:S04]  /*115d0*/  @!P2 LDG.E.64 R124, desc[UR40][R104.64] ;  /* 0x00000028687ca981 */ /* 0x000768000c1e1b00 */
[----:B------:R3:W5:Y:S01]  /*115e0*/  @!P2 LDG.E.64 R126, desc[UR40][R92.64] ;  /* 0x000000285c7ea981 */ /* 0x000762000c1e1b00 */
[----:B--2---:R-:W-:-:S03]  /*115f0*/  IMAD.WIDE R6, R22, 0x8, R6 ;  /* 0x0000000816067825 */ /* 0x004fc600078e0206 */
[----:B------:R3:W5:Y:S04]  /*11600*/  @!P2 LDG.E.64 R128, desc[UR40][R94.64] ;  /* 0x000000285e80a981 */ /* 0x000768000c1e1b00 */
[----:B------:R-:W4:Y:S01]  /*11610*/  LDG.E.64 R6, desc[UR40][R6.64] ;  /* 0x0000002806067981 */ /* 0x000f22000c1e1b00 */
[----:B------:R-:W-:Y:S01]  /*11620*/  BSSY.RECONVERGENT B1, `(.L_x_494) ;  /* 0x000018f000017945 */ /* 0x000fe20003800200 */
[----:B----4-:R-:W-:Y:S01]  /*11630*/  DFMA R10, R106, R8, R6 ;  /* 0x000000086a0a722b */ /* 0x010fe20000000006 */
[----:B------:R-:W-:-:S07]  /*11640*/  @!P2 CS2R R8, SRZ ;  /* 0x000000000008a805 */ /* 0x000fce000001ff00 */
[----:B------:R-:W-:Y:S01]  /*11650*/  DMUL R112, R10, R112 ;  /* 0x000000700a707228 */ /* 0x000fe20000000000 */
[----:B---3--:R-:W-:Y:S10]  /*11660*/  @!P2 BRA `(.L_x_495) ;  /* 0x000000180028a947 */ /* 0x008ff40003800000 */
[----:B------:R-:W-:-:S13]  /*11670*/  ISETP.GT.AND P0, PT, R22, R30, PT ;  /* 0x0000001e1600720c */ /* 0x000fda0003f04270 */
[----:B------:R-:W-:Y:S05]  /*11680*/  @P0 BRA `(.L_x_496) ;  /* 0x0000000c00100947 */ /* 0x000fea0003800000 */
[----:B------:R-:W2:Y:S04]  /*11690*/  LDG.E.64 R14, desc[UR40][R92.64+-0x8] ;  /* 0xfffff8285c0e7981 */ /* 0x000ea8000c1e1b00 */
[----:B------:R-:W2:Y:S01]  /*116a0*/  LDG.E.64 R20, desc[UR40][R94.64+-0x8] ;  /* 0xfffff8285e147981 */ /* 0x000ea2000c1e1b00 */
[----:B------:R-:W3:Y:S03]  /*116b0*/  LDC.64 R132, c[0x4][0x8] ;  /* 0x01000200ff847b82 */ /* 0x000ee60000000a00 */
[----:B------:R-:W4:Y:S04]  /*116c0*/  LDG.E.64 R6, desc[UR40][R24.64+-0x8] ;  /* 0xfffff82818067981 */ /* 0x000f28000c1e1b00 */
[----:B------:R-:W4:Y:S04]  /*116d0*/  LDG.E.64 R8, desc[UR40][R26.64+-0x8] ;  /* 0xfffff8281a087981 */ /* 0x000f28000c1e1b00 */
[----:B------:R-:W4:Y:S04]  /*116e0*/  LDG.E.64 R10, desc[UR40][R102.64+-0x8] ;  /* 0xfffff828660a7981 */ /* 0x000f28000c1e1b00 */
[----:B------:R-:W4:Y:S04]  /*116f0*/  LDG.E.64 R12, desc[UR40][R104.64+-0x8] ;  /* 0xfffff828680c7981 */ /* 0x000f28000c1e1b00 */
[----:B---3--:R-:W5:Y:S01]  /*11700*/  LDG.E.64 R132, desc[UR40][R132.64] ;  /* 0x0000002884847981 */ /* 0x008f62000c1e1b00 */
[----:B------:R-:W-:Y:S01]  /*11710*/  BSSY.RECONVERGENT B2, `(.L_x_497) ;  /* 0x0000022000027945 */ /* 0x000fe20003800200 */
[----:B--2---:R-:W-:Y:S01]  /*11720*/  DFMA R110, R106, R20, R14 ;  /* 0x000000146a6e722b */ /* 0x004fe2000000000e */
[----:B------:R-:W-:-:S02]  /*11730*/  IMAD.MOV.U32 R20, RZ, RZ, 0x0 ;  /* 0x00000000ff147424 */ /* 0x000fc400078e00ff */
[----:B------:R-:W-:-:S03]  /*11740*/  IMAD.MOV.U32 R21, RZ, RZ, 0x3fd80000 ;  /* 0x3fd80000ff157424 */ /* 0x000fc600078e00ff */
[----:B------:R-:W2:Y:S01]  /*11750*/  MUFU.RSQ64H R109, R111 ;  /* 0x0000006f006d7308 */ /* 0x000ea20000001c00 */
[----:B----4-:R-:W-:-:S03]  /*11760*/  DFMA R6, R106, R8, R6 ;  /* 0x000000086a06722b */ /* 0x010fc60000000006 */
[----:B------:R-:W-:-:S04]  /*11770*/  IADD3 R108, PT, PT, R111, -0x3500000, RZ ;  /* 0xfcb000006f6c7810 */ /* 0x000fc80007ffe0ff */
[----:B------:R-:W-:Y:S01]  /*11780*/  ISETP.GE.U32.AND P0, PT, R108, 0x7ca00000, PT ;  /* 0x7ca000006c00780c */ /* 0x000fe20003f06070 */
[----:B------:R-:W-:Y:S02]  /*11790*/  DFMA R10, R106, R12, R10 ;  /* 0x0000000c6a0a722b */ /* 0x000fe4000000000a */
[----:B--2---:R-:W-:-:S08]  /*117a0*/  DMUL R14, R108, R108 ;  /* 0x0000006c6c0e7228 */ /* 0x004fd00000000000 */
[----:B------:R-:W-:-:S08]  /*117b0*/  DFMA R14, R110, -R14, 1 ;  /* 0x3ff000006e0e742b */ /* 0x000fd0000000080e */
[----:B------:R-:W-:Y:S02]  /*117c0*/  DFMA R20, R14, R20, 0.5 ;  /* 0x3fe000000e14742b */ /* 0x000fe40000000014 */
[----:B------:R-:W-:-:S08]  /*117d0*/  DMUL R14, R108, R14 ;  /* 0x0000000e6c0e7228 */ /* 0x000fd00000000000 */
[----:B-----5:R-:W-:Y:S02]  /*117e0*/  DFMA R118, R20, R14, R108 ;  /* 0x0000000e1476722b */ /* 0x020fe4000000006c */
[----:B------:R-:W-:-:S06]  /*117f0*/  DMUL R20, R6, R10 ;  /* 0x0000000a06147228 */ /* 0x000fcc0000000000 */
        /* <DEDUP_REMOVED lines=17> */
[----:B------:R-:W-:Y:S01]  /*11910*/  IMAD.MOV.U32 R10, RZ, RZ, R6 ;  /* 0x000000ffff0a7224 */ /* 0x000fe200078e0006 */
[----:B------:R-:W-:-:S07]  /*11920*/  MOV R11, R7 ;  /* 0x00000007000b7202 */ /* 0x000fce0000000f00 */
.L_x_498:
[----:B------:R-:W-:Y:S05]  /*11930*/  BSYNC.RECONVERGENT B2 ;  /* 0x0000000000027941 */ /* 0x000fea0003800200 */
.L_x_497:
        /* <DEDUP_REMOVED lines=21> */
.L_x_500:
[----:B------:R-:W-:Y:S05]  /*11a90*/  BSYNC.RECONVERGENT B2 ;  /* 0x0000000000027941 */ /* 0x000fea0003800200 */
.L_x_499:
        /* <DEDUP_REMOVED lines=8> */
[----:B------:R-:W-:Y:S01]  /*11b20*/  IMAD.MOV.U32 R10, RZ, RZ, 0x0 ;  /* 0x00000000ff0a7424 */ /* 0x000fe200078e00ff */
[----:B------:R-:W-:Y:S01]  /*11b30*/  BSSY.RECONVERGENT B2, `(.L_x_501) ;  /* 0x0000021000027945 */ /* 0x000fe20003800200 */
[----:B------:R-:W-:Y:S01]  /*11b40*/  IMAD.MOV.U32 R11, RZ, RZ, 0x3fd80000 ;  /* 0x3fd80000ff0b7424 */ /* 0x000fe200078e00ff */
[----:B------:R-:W-:-:S02]  /*11b50*/  DFMA R132, R132, R6, RZ ;  /* 0x000000068484722b */ /* 0x000fc400000000ff */
[----:B--2---:R-:W-:-:S06]  /*11b60*/  DFMA R108, R106, R128, R126 ;  /* 0x000000806a6c722b */ /* 0x004fcc000000007e */
[----:B------:R-:W2:Y:S01]  /*11b70*/  MUFU.RSQ64H R13, R109 ;  /* 0x0000006d000d7308 */ /* 0x000ea20000001c00 */
[----:B----4-:R-:W-:-:S03]  /*11b80*/  DFMA R20, R106, R120, R118 ;  /* 0x000000786a14722b */ /* 0x010fc60000000076 */
[----:B------:R-:W-:-:S04]  /*11b90*/  IADD3 R12, PT, PT, R109, -0x3500000, RZ ;  /* 0xfcb000006d0c7810 */ /* 0x000fc80007ffe0ff */
[----:B------:R-:W-:Y:S02]  /*11ba0*/  ISETP.GE.U32.AND P0, PT, R12, 0x7ca00000, PT ;  /* 0x7ca000000c00780c */ /* 0x000fe40003f06070 */
[----:B--2---:R-:W-:-:S08]  /*11bb0*/  DMUL R8, R12, R12 ;  /* 0x0000000c0c087228 */ /* 0x004fd00000000000 */
[----:B------:R-:W-:-:S08]  /*11bc0*/  DFMA R8, R108, -R8, 1 ;  /* 0x3ff000006c08742b */ /* 0x000fd00000000808 */
[----:B------:R-:W-:Y:S02]  /*11bd0*/  DFMA R10, R8, R10, 0.5 ;  /* 0x3fe00000080a742b */ /* 0x000fe4000000000a */
[----:B------:R-:W-:-:S08]  /*11be0*/  DMUL R8, R12, R8 ;  /* 0x000000080c087228 */ /* 0x000fd00000000000 */
[----:B------:R-:W-:Y:S02]  /*11bf0*/  DFMA R110, R10, R8, R12 ;  /* 0x000000080a6e722b */ /* 0x000fe4000000000c */
[----:B------:R-:W-:-:S06]  /*11c00*/  DFMA R8, R106, R124, R122 ;  /* 0x0000007c6a08722b */ /* 0x000fcc000000007a */
[----:B------:R-:W-:Y:S02]  /*11c10*/  DMUL R134, R108, R110 ;  /* 0x0000006e6c867228 */ /* 0x000fe40000000000 */
[----:B------:R-:W-:Y:S01]  /*11c20*/  IADD3 R15, PT, PT, R111, -0x100000, RZ ;  /* 0xfff000006f0f7810 */ /* 0x000fe20007ffe0ff */
[----:B------:R-:W-:Y:S01]  /*11c30*/  IMAD.MOV.U32 R14, RZ, RZ, R110 ;  /* 0x000000ffff0e7224 */ /* 0x000fe200078e006e */
[----:B------:R-:W-:-:S04]  /*11c40*/  DMUL R20, R20, R8 ;  /* 0x0000000814147228 */ /* 0x000fc80000000000 */
        /* <DEDUP_REMOVED lines=12> */
[----:B01---5:R-:W-:Y:S05]  /*11d10*/  CALL.REL.NOINC `($__internal_6_$__cuda_sm20_dsqrt_rn_f64_mediumpath_v1) ;  /* 0x0000006000f07944 */ /* 0x023fea0003c00000 */
[----:B------:R-:W-:Y:S02]  /*11d20*/  IMAD.MOV.U32 R10, RZ, RZ, R6 ;  /* 0x000000ffff0a7224 */ /* 0x000fe400078e0006 */
[----:B------:R-:W-:-:S07]  /*11d30*/  IMAD.MOV.U32 R11, RZ, RZ, R7 ;  /* 0x000000ffff0b7224 */ /* 0x000fce00078e0007 */
.L_x_502:
[----:B------:R-:W-:Y:S05]  /*11d40*/  BSYNC.RECONVERGENT B2 ;  /* 0x0000000000027941 */ /* 0x000fea0003800200 */
.L_x_501:
        /* <DEDUP_REMOVED lines=21> */
.L_x_504:
[----:B------:R-:W-:Y:S05]  /*11ea0*/  BSYNC.RECONVERGENT B2 ;  /* 0x0000000000027941 */ /* 0x000fea0003800200 */
.L_x_503:
        /* <DEDUP_REMOVED lines=8> */
[----:B------:R-:W-:Y:S01]  /*11f30*/  MOV R174, 0x0 ;  /* 0x0000000000ae7802 */ /* 0x000fe20000000f00 */
[----:B------:R-:W-:Y:S01]  /*11f40*/  IMAD.MOV.U32 R175, RZ, RZ, 0x3fd80000 ;  /* 0x3fd80000ffaf7424 */ /* 0x000fe200078e00ff */
[----:B------:R-:W-:Y:S01]  /*11f50*/  BSSY.RECONVERGENT B2, `(.L_x_505) ;  /* 0x000001f000027945 */ /* 0x000fe20003800200 */
[----:B-----5:R-:W-:-:S02]  /*11f60*/  DFMA R130, R130, R6, R132 ;  /* 0x000000068282722b */ /* 0x020fc40000000084 */
        /* <DEDUP_REMOVED lines=29> */
.L_x_506:
[----:B------:R-:W-:Y:S05]  /*12140*/  BSYNC.RECONVERGENT B2 ;  /* 0x0000000000027941 */ /* 0x000fea0003800200 */
.L_x_505:
        /* <DEDUP_REMOVED lines=21> */
.L_x_508:
[----:B------:R-:W-:Y:S05]  /*122a0*/  BSYNC.RECONVERGENT B2 ;  /* 0x0000000000027941 */ /* 0x000fea0003800200 */
.L_x_507:
[----:B------:R-:W-:Y:S01]  /*122b0*/  DFMA R8, R134, R6, R130 ;  /* 0x000000068608722b */ /* 0x000fe20000000082 */
[----:B------:R-:W-:Y:S10]  /*122c0*/  BRA `(.L_x_495) ;  /* 0x0000000c00107947 */ /* 0x000ff40003800000 */
.L_x_496:
        /* <DEDUP_REMOVED lines=42> */
.L_x_510:
[----:B------:R-:W-:Y:S05]  /*12570*/  BSYNC.RECONVERGENT B2 ;  /* 0x0000000000027941 */ /* 0x000fea0003800200 */
.L_x_509:
        /* <DEDUP_REMOVED lines=21> */
.L_x_512:
[----:B------:R-:W-:Y:S05]  /*126d0*/  BSYNC.RECONVERGENT B2 ;  /* 0x0000000000027941 */ /* 0x000fea0003800200 */
.L_x_511:
        /* <DEDUP_REMOVED lines=42> */
.L_x_514:
[----:B------:R-:W-:Y:S05]  /*12980*/  BSYNC.RECONVERGENT B2 ;  /* 0x0000000000027941 */ /* 0x000fea0003800200 */
.L_x_513:
        /* <DEDUP_REMOVED lines=21> */
.L_x_516:
[----:B------:R-:W-:Y:S05]  /*12ae0*/  BSYNC.RECONVERGENT B2 ;  /* 0x0000000000027941 */ /* 0x000fea0003800200 */
.L_x_515:
        /* <DEDUP_REMOVED lines=17> */
[----:B--2---:R-:W-:-:S08]  /*12c00*/  DMUL R8, R12, R12 ;  /* 0x0000000c0c087228 */ /* 0x004fd00000000000 */
[----:B------:R-:W-:-:S08]  /*12c10*/  DFMA R8, R108, -R8, 1 ;  /* 0x3ff000006c08742b */ /* 0x000fd00000000808 */
[----:B------:R-:W-:Y:S02]  /*12c20*/  DFMA R10, R8, R10, 0.5 ;  /* 0x3fe00000080a742b */ /* 0x000fe4000000000a */
[----:B------:R-:W-:-:S08]  /*12c30*/  DMUL R8, R12, R8 ;  /* 0x000000080c087228 */ /* 0x000fd00000000000 */
[----:B------:R-:W-:Y:S02]  /*12c40*/  DFMA R110, R10, R8, R12 ;  /* 0x000000080a6e722b */ /* 0x000fe4000000000c */
[----:B------:R-:W-:-:S06]  /*12c50*/  DFMA R8, R106, R124, R122 ;  /* 0x0000007c6a08722b */ /* 0x000fcc000000007a */
[----:B------:R-:W-:Y:S02]  /*12c60*/  DMUL R174, R108, R110 ;  /* 0x0000006e6cae7228 */ /* 0x000fe40000000000 */
[----:B------:R-:W-:Y:S01]  /*12c70*/  VIADD R15, R111, 0xfff00000 ;  /* 0xfff000006f0f7836 */ /* 0x000fe20000000000 */
[----:B------:R-:W-:Y:S01]  /*12c80*/  MOV R14, R110 ;  /* 0x0000006e000e7202 */ /* 0x000fe20000000f00 */
        /* <DEDUP_REMOVED lines=16> */
.L_x_518:
[----:B------:R-:W-:Y:S05]  /*12d90*/  BSYNC.RECONVERGENT B2 ;  /* 0x0000000000027941 */ /* 0x000fea0003800200 */
.L_x_517:
        /* <DEDUP_REMOVED lines=21> */
.L_x_520:
[----:B------:R-:W-:Y:S05]  /*12ef0*/  BSYNC.RECONVERGENT B2 ;  /* 0x0000000000027941 */ /* 0x000fea0003800200 */
.L_x_519:
[----:B------:R-:W-:-:S11]  /*12f00*/  DFMA R8, R134, R6, R130 ;  /* 0x000000068608722b */ /* 0x000fd60000000082 */
.L_x_495:
[----:B------:R-:W-:Y:S05]  /*12f10*/  BSYNC.RECONVERGENT B1 ;  /* 0x0000000000017941 */ /* 0x000fea0003800200 */
.L_x_494:
[----:B------:R-:W2:Y:S01]  /*12f20*/  LDC.64 R10, c[0x0][0x430] ;  /* 0x00010c00ff0a7b82 */ /* 0x000ea20000000a00 */
[----:B------:R-:W2:Y:S01]  /*12f30*/  MUFU.RCP64H R7, UR44 ;  /* 0x0000002c00077d08 */ /* 0x000ea20008001800 */
        /* <DEDUP_REMOVED lines=15> */
[----:B------:R-:W-:Y:S01]  /*13030*/  MOV R0, 0x13070 ;  /* 0x0001307000007802 */ /* 0x000fe20000000f00 */
[----:B--2---:R-:W-:Y:S01]  /*13040*/  IMAD.U32 R6, RZ, RZ, UR4 ;  /* 0x00000004ff067e24 */ /* 0x004fe2000f8e00ff */
[----:B------:R-:W-:-:S07]  /*13050*/  MOV R7, UR5 ;  /* 0x0000000500077c02 */ /* 0x000fce0008000f00 */
[----:B01---5:R-:W-:Y:S05]  /*13060*/  CALL.REL.NOINC `($__internal_5_$__cuda_sm20_div_rn_f64_full) ;  /* 0x0000004800807944 */ /* 0x023fea0003c00000 */
[----:B------:R-:W-:Y:S02]  /*13070*/  IMAD.MOV.U32 R130, RZ, RZ, R6 ;  /* 0x000000ffff827224 */ /* 0x000fe400078e0006 */
[----:B------:R-:W-:-:S07]  /*13080*/  IMAD.MOV.U32 R131, RZ, RZ, R7 ;  /* 0x000000ffff837224 */ /* 0x000fce00078e0007 */
.L_x_522:
[----:B------:R-:W-:Y:S05]  /*13090*/  BSYNC.RECONVERGENT B1 ;  /* 0x0000000000017941 */ /* 0x000fea0003800200 */
.L_x_521:
[C---:B-----5:R-:W-:Y:S01]  /*130a0*/  DFMA R126, R106.reuse, R128, R126 ;  /* 0x000000806a7e722b */ /* 0x060fe2000000007e */
[----:B------:R-:W-:Y:S01]  /*130b0*/  IMAD.MOV.U32 R8, RZ, RZ, 0x0 ;  /* 0x00000000ff087424 */ /* 0x000fe200078e00ff */
[C---:B------:R-:W-:Y:S01]  /*130c0*/  DFMA R20, R106.reuse, R120, R118 ;  /* 0x000000786a14722b */ /* 0x040fe20000000076 */
[----:B------:R-:W-:Y:S01]  /*130d0*/  IMAD.MOV.U32 R9, RZ, RZ, 0x3fd80000 ;  /* 0x3fd80000ff097424 */ /* 0x000fe200078e00ff */
[----:B------:R-:W-:Y:S01]  /*130e0*/  DFMA R122, R106, R124, R122 ;  /* 0x0000007c6a7a722b */ /* 0x000fe2000000007a */
[----:B------:R-:W-:Y:S01]  /*130f0*/  BSSY.RECONVERGENT B1, `(.L_x_523) ;  /* 0x000001a000017945 */ /* 0x000fe20003800200 */
[----:B------:R-:W2:Y:S04]  /*13100*/  MUFU.RSQ64H R13, R127 ;  /* 0x0000007f000d7308 */ /* 0x000ea80000001c00 */
[----:B------:R-:W-:-:S02]  /*13110*/  IADD3 R12, PT, PT, R127, -0x3500000, RZ ;  /* 0xfcb000007f0c7810 */ /* 0x000fc40007ffe0ff */
[----:B------:R-:W-:Y:S02]  /*13120*/  DMUL R20, R20, R122 ;  /* 0x0000007a14147228 */ /* 0x000fe40000000000 */
[----:B------:R-:W-:Y:S02]  /*13130*/  ISETP.GE.U32.AND P0, PT, R12, 0x7ca00000, PT ;  /* 0x7ca000000c00780c */ /* 0x000fe40003f06070 */
[----:B--2---:R-:W-:-:S08]  /*13140*/  DMUL R6, R12, R12 ;  /* 0x0000000c0c067228 */ /* 0x004fd00000000000 */
        /* <DEDUP_REMOVED lines=19> */
[----:B01----:R-:W-:Y:S05]  /*13280*/  CALL.REL.NOINC `($__internal_6_$__cuda_sm20_dsqrt_rn_f64_mediumpath_v1) ;  /* 0x0000004c00947944 */ /* 0x003fea0003c00000 */
.L_x_524:
[----:B------:R-:W-:Y:S05]  /*13290*/  BSYNC.RECONVERGENT B1 ;  /* 0x0000000000017941 */ /* 0x000fea0003800200 */
.L_x_523:
        /* <DEDUP_REMOVED lines=16> */
[----:B------:R-:W-:Y:S02]  /*133a0*/  MOV R9, R21 ;  /* 0x0000001500097202 */ /* 0x000fe40000000f00 */
[----:B------:R-:W-:-:S07]  /*133b0*/  MOV R0, 0x133d0 ;  /* 0x000133d000007802 */ /* 0x000fce0000000f00 */
[----:B01----:R-:W-:Y:S05]  /*133c0*/  CALL.REL.NOINC `($__internal_5_$__cuda_sm20_div_rn_f64_full) ;  /* 0x0000004400a87944 */ /* 0x003fea0003c00000 */
[----:B------:R-:W-:Y:S02]  /*133d0*/  IMAD.MOV.U32 R118, RZ, RZ, R6 ;  /* 0x000000ffff767224 */ /* 0x000fe400078e0006 */
[----:B------:R-:W-:-:S07]  /*133e0*/  IMAD.MOV.U32 R119, RZ, RZ, R7 ;  /* 0x000000ffff777224 */ /* 0x000fce00078e0007 */
.L_x_526:
[----:B------:R-:W-:Y:S05]  /*133f0*/  BSYNC.RECONVERGENT B1 ;  /* 0x0000000000017941 */ /* 0x000fea0003800200 */
.L_x_525:
[----:B------:R-:W2:Y:S01]  /*13400*/  @!P1 LDC.64 R128, c[0x0][0x3f8] ;  /* 0x0000fe00ff809b82 */ /* 0x000ea20000000a00 */
[----:B------:R-:W3:Y:S04]  /*13410*/  @!P1 LDG.E.64 R108, desc[UR40][R214.64+0x18] ;  /* 0x00001828d66c9981 */ /* 0x000ee8000c1e1b00 */
[----:B------:R-:W4:Y:S03]  /*13420*/  @!P1 LDG.E.64 R124, desc[UR40][R214.64+0x28] ;  /* 0x00002828d67c9981 */ /* 0x000f26000c1e1b00 */
[----:B------:R-:W0:Y:S01]  /*13430*/  @!P1 LDC.64 R126, c[0x4][RZ] ;  /* 0x01000000ff7e9b82 */ /* 0x000e220000000a00 */
[----:B------:R-:W4:Y:S04]  /*13440*/  LDG.E.64 R120, desc[UR40][R216.64+0x8] ;  /* 0x00000828d8787981 */ /* 0x000f28000c1e1b00 */
[----:B------:R-:W4:Y:S03]  /*13450*/  LDG.E.64 R14, desc[UR40][R214.64+0x8] ;  /* 0x00000828d60e7981 */ /* 0x000f26000c1e1b00 */
[----:B------:R-:W1:Y:S01]  /*13460*/  LDC.64 R6, c[0x0][0x3e0] ;  /* 0x0000f800ff067b82 */ /* 0x000e620000000a00 */
[----:B------:R0:W5:Y:S04]  /*13470*/  LDG.E.64 R8, desc[UR40][R60.64+0x8] ;  /* 0x000008283c087981 */ /* 0x000168000c1e1b00 */
[----:B--2---:R-:W3:Y:S04]  /*13480*/  @!P1 LDG.E.64 R20, desc[UR40][R128.64+0x18] ;  /* 0x0000182880149981 */ /* 0x004ee8000c1e1b00 */
[----:B------:R-:W4:Y:S04]  /*13490*/  @!P1 LDG.E.64 R122, desc[UR40][R128.64+0x28] ;  /* 0x00002828807a9981 */ /* 0x000f28000c1e1b00 */
[----:B0-----:R-:W2:Y:S04]  /*134a0*/  @!P1 LDG.E.64 R12, desc[UR40][R126.64+0x8] ;  /* 0x000008287e0c9981 */ /* 0x001ea8000c1e1b00 */
[----:B------:R-:W2:Y:S01]  /*134b0*/  @!P1 LDG.E.64 R110, desc[UR40][R126.64+0x10] ;  /* 0x000010287e6e9981 */ /* 0x000ea2000c1e1b00 */
[----:B-1----:R-:W-:-:S02]  /*134c0*/  IMAD.WIDE R10, R28, 0x10, R6 ;  /* 0x000000101c0a7825 */ /* 0x002fc400078e0206 */
[----:B------:R-:W0:Y:S04]  /*134d0*/  LDC.64 R6, c[0x0][0x430] ;  /* 0x00010c00ff067b82 */ /* 0x000e280000000a00 */
[----:B------:R-:W5:Y:S01]  /*134e0*/  LDG.E.64 R10, desc[UR40][R10.64+0x8] ;  /* 0x000008280a0a7981 */ /* 0x000f62000c1e1b00 */
[----:B------:R-:W0:Y:S01]  /*134f0*/  MUFU.RCP64H R133, UR44 ;  /* 0x0000002c00857d08 */ /* 0x000e220008001800 */
[----:B------:R-:W-:-:S06]  /*13500*/  HFMA2 R132, -RZ, RZ, 0, 5.9604644775390625e-08 ;  /* 0x00000001ff847431 */ /* 0x000fcc00000001ff */
[----:B0-----:R-:W-:-:S08]  /*13510*/  DFMA R134, R132, -R6, 1 ;  /* 0x3ff000008486742b */ /* 0x001fd00000000806 */
[----:B------:R-:W-:-:S08]  /*13520*/  DFMA R134, R134, R134, R134 ;  /* 0x000000868686722b */ /* 0x000fd00000000086 */
[----:B------:R-:W-:Y:S01]  /*13530*/  DFMA R134, R132, R134, R132 ;  /* 0x000000868486722b */ /* 0x000fe20000000084 */
[----:B------:R-:W-:Y:S01]  /*13540*/  BSSY.RECONVERGENT B0, `(.L_x_527) ;  /* 0x0000021000007945 */ /* 0x000fe20003800200 */
[----:B---3--:R-:W-:-:S06]  /*13550*/  @!P1 DFMA R20, R106, R108, R20 ;  /* 0x0000006c6a14922b */ /* 0x008fcc0000000014 */
[----:B------:R-:W-:Y:S02]  /*13560*/  DFMA R108, R134, -R6, 1 ;  /* 0x3ff00000866c742b */ /* 0x000fe40000000806 */
[----:B----4-:R-:W-:Y:S02]  /*13570*/  @!P1 DFMA R122, R106, R124, R122 ;  /* 0x0000007c6a7a922b */ /* 0x010fe4000000007a */
[----:B--2---:R-:W-:-:S04]  /*13580*/  @!P1 DFMA R20, R12, R20, RZ ;  /* 0x000000140c14922b */ /* 0x004fc800000000ff */
        /* <DEDUP_REMOVED lines=13> */
[----:B0-----:R-:W4:Y:S04]  /*13660*/  @!P0 LDG.E.64 R14, desc[UR40][R176.64] ;  /* 0x00000028b00e8981 */ /* 0x001f28000c1e1b00 */
[----:B------:R-:W4:Y:S04]  /*13670*/  @!P0 LDG.E.64 R110, desc[UR40][R176.64+0x8] ;  /* 0x00000828b06e8981 */ /* 0x000f28000c1e1b00 */
[----:B-1----:R-:W4:Y:S04]  /*13680*/  @P0 LDG.E.64 R126, desc[UR40][R180.64+0x10] ;  /* 0x00001028b47e0981 */ /* 0x002f28000c1e1b00 */
[----:B------:R-:W4:Y:S04]  /*13690*/  @P0 LDG.E.64 R134, desc[UR40][R180.64+0x8] ;  /* 0x00000828b4860981 */ /* 0x000f28000c1e1b00 */
[----:B------:R-:W4:Y:S04]  /*136a0*/  @!P0 LDG.E.64 R122, desc[UR40][R176.64+0x10] ;  /* 0x00001028b07a8981 */ /* 0x000f28000c1e1b00 */
[----:B------:R-:W4:Y:S01]  /*136b0*/  @P0 LDG.E.64 R174, desc[UR40][R180.64] ;  /* 0x00000028b4ae0981 */ /* 0x000f22000c1e1b00 */
[----:B--2---:R-:W-:-:S02]  /*136c0*/  DFMA R20, R106, R108, R20 ;  /* 0x0000006c6a14722b */ /* 0x004fc40000000014 */
[C---:B---3--:R-:W-:Y:S02]  /*136d0*/  @P0 DFMA R128, R106.reuse, R132, R128 ;  /* 0x000000846a80022b */ /* 0x048fe40000000080 */
[----:B----4-:R-:W-:-:S04]  /*136e0*/  @!P0 DFMA R124, R106, R178, R124 ;  /* 0x000000b26a7c822b */ /* 0x010fc8000000007c */
[----:B------:R-:W-:Y:S02]  /*136f0*/  @!P0 DFMA R14, R14, R20, RZ ;  /* 0x000000140e0e822b */ /* 0x000fe400000000ff */
[----:B------:R-:W-:-:S06]  /*13700*/  @P0 DFMA R126, R126, R128, RZ ;  /* 0x000000807e7e022b */ /* 0x000fcc00000000ff */
[----:B------:R-:W-:Y:S02]  /*13710*/  @!P0 DFMA R14, R120, R110, R14 ;  /* 0x0000006e780e822b */ /* 0x000fe4000000000e */
[----:B------:R-:W-:-:S06]  /*13720*/  @P0 DFMA R126, R20, R134, R126 ;  /* 0x00000086147e022b */ /* 0x000fcc000000007e */
[----:B------:R-:W-:Y:S02]  /*13730*/  @!P0 DFMA R20, R122, R124, R14 ;  /* 0x0000007c7a14822b */ /* 0x000fe4000000000e */
[----:B------:R-:W-:-:S11]  /*13740*/  @P0 DFMA R20, R120, R174, R126 ;  /* 0x000000ae7814022b */ /* 0x000fd6000000007e */
.L_x_528:
[----:B------:R-:W-:Y:S05]  /*13750*/  BSYNC.RECONVERGENT B0 ;  /* 0x0000000000007941 */ /* 0x000fea0003800200 */
.L_x_527:
[----:B------:R-:W-:Y:S01]  /*13760*/  DMUL R14, R12, R20 ;  /* 0x000000140c0e7228 */ /* 0x000fe20000000000 */
[----:B------:R-:W-:Y:S01]  /*13770*/  FSETP.GEU.AND P2, PT, |R21|, 6.5827683646048100446e-37, PT ;  /* 0x036000001500780b */ /* 0x000fe20003f4e200 */
[----:B------:R-:W-:Y:S01]  /*13780*/  DMUL R116, R116, R118 ;  /* 0x0000007674747228 */ /* 0x000fe20000000000 */
[----:B------:R-:W-:Y:S01]  /*13790*/  BSSY.RECONVERGENT B1, `(.L_x_529) ;  /* 0x0000013000017945 */ /* 0x000fe20003800200 */
[----:B------:R-:W-:Y:S01]  /*137a0*/  DMUL R100, R100, R112 ;  /* 0x0000007064647228 */ /* 0x000fe20000000000 */
[----:B------:R-:W-:-:S03]  /*137b0*/  ISETP.NE.AND P1, PT, R22, RZ, PT ;  /* 0x000000ff1600720c */ /* 0x000fc60003f25270 */
[----:B------:R-:W-:Y:S02]  /*137c0*/  DFMA R6, R14, -R6, R20 ;  /* 0x800000060e06722b */ /* 0x000fe40000000014 */
[----:B------:R-:W-:Y:S02]  /*137d0*/  DFMA R116, R114, R130, R116 ;  /* 0x000000827274722b */ /* 0x000fe40000000074 */
[----:B-----5:R-:W-:-:S04]  /*137e0*/  DFMA R114, R106, R8, R10 ;  /* 0x000000086a72722b */ /* 0x020fc8000000000a */
[----:B------:R-:W-:Y:S02]  /*137f0*/  DFMA R6, R12, R6, R14 ;  /* 0x000000060c06722b */ /* 0x000fe4000000000e */
[----:B------:R-:W-:Y:S02]  /*13800*/  DFMA R100, R100, R118, R116 ;  /* 0x000000766464722b */ /* 0x000fe40000000074 */
[----:B------:R-:W-:-:S06]  /*13810*/  DFMA R2, R114, R2, R120 ;  /* 0x000000027202722b */ /* 0x000fcc0000000078 */
        /* <DEDUP_REMOVED lines=9> */
[----:B------:R-:W-:Y:S05]  /*138b0*/  CALL.REL.NOINC `($__internal_5_$__cuda_sm20_div_rn_f64_full) ;  /* 0x00000040006c7944 */ /* 0x000fea0003c00000 */
.L_x_530:
[----:B------:R-:W-:Y:S05]  /*138c0*/  BSYNC.RECONVERGENT B1 ;  /* 0x0000000000017941 */ /* 0x000fea0003800200 */
.L_x_529:
[----:B------:R-:W-:Y:S01]  /*138d0*/  BSSY.RECONVERGENT B1, `(.L_x_531) ;  /* 0x0000113000017945 */ /* 0x000fe20003800200 */
[----:B------:R-:W-:Y:S01]  /*138e0*/  DFMA R4, R120, R4, R6 ;  /* 0x000000047804722b */ /* 0x000fe20000000006 */
[----:B------:R-:W-:Y:S01]  /*138f0*/  CS2R R8, SRZ ;  /* 0x0000000000087805 */ /* 0x000fe2000001ff00 */
[----:B------:R-:W-:Y:S01]  /*13900*/  DMUL R112, R112, R114 ;  /* 0x0000007270707228 */ /* 0x000fe20000000000 */
[----:B------:R-:W-:Y:S10]  /*13910*/  @!P1 BRA `(.L_x_532) ;  /* 0x0000001000389947 */ /* 0x000ff40003800000 */
[----:B------:R-:W-:-:S13]  /*13920*/  ISETP.GT.AND P0, PT, R22, R30, PT ;  /* 0x0000001e1600720c */ /* 0x000fda0003f04270 */
[----:B------:R-:W-:Y:S05]  /*13930*/  @P0 BRA `(.L_x_533) ;  /* 0x0000000800180947 */ /* 0x000fea0003800000 */
        /* <DEDUP_REMOVED lines=8> */
[----:B------:R-:W-:Y:S01]  /*139c0*/  BSSY.RECONVERGENT B2, `(.L_x_534) ;  /* 0x0000022000027945 */ /* 0x000fe20003800200 */
[----:B--2---:R-:W-:Y:S01]  /*139d0*/  DFMA R110, R106, R20, R14 ;  /* 0x000000146a6e722b */ /* 0x004fe2000000000e */
[----:B------:R-:W-:Y:S01]  /*139e0*/  MOV R20, 0x0 ;  /* 0x0000000000147802 */ /* 0x000fe20000000f00 */
[----:B------:R-:W-:-:S04]  /*139f0*/  IMAD.MOV.U32 R21, RZ, RZ, 0x3fd80000 ;  /* 0x3fd80000ff157424 */ /* 0x000fc800078e00ff */
[----:B------:R-:W0:Y:S01]  /*13a00*/  MUFU.RSQ64H R109, R111 ;  /* 0x0000006f006d7308 */ /* 0x000e220000001c00 */
[----:B---3--:R-:W-:-:S03]  /*13a10*/  DFMA R6, R106, R8, R6 ;  /* 0x000000086a06722b */ /* 0x008fc60000000006 */
[----:B------:R-:W-:-:S05]  /*13a20*/  VIADD R108, R111, 0xfcb00000 ;  /* 0xfcb000006f6c7836 */ /* 0x000fca0000000000 */
[----:B------:R-:W-:Y:S01]  /*13a30*/  ISETP.GE.U32.AND P0, PT, R108, 0x7ca00000, PT ;  /* 0x7ca000006c00780c */ /* 0x000fe20003f06070 */
[----:B----4-:R-:W-:Y:S02]  /*13a40*/  DFMA R10, R106, R12, R10 ;  /* 0x0000000c6a0a722b */ /* 0x010fe4000000000a */
[----:B0-----:R-:W-:-:S08]  /*13a50*/  DMUL R14, R108, R108 ;  /* 0x0000006c6c0e7228 */ /* 0x001fd00000000000 */
        /* <DEDUP_REMOVED lines=24> */
.L_x_535:
[----:B------:R-:W-:Y:S05]  /*13be0*/  BSYNC.RECONVERGENT B2 ;  /* 0x0000000000027941 */ /* 0x000fea0003800200 */
.L_x_534:
        /* <DEDUP_REMOVED lines=21> */
.L_x_537:
[----:B------:R-:W-:Y:S05]  /*13d40*/  BSYNC.RECONVERGENT B2 ;  /* 0x0000000000027941 */ /* 0x000fea0003800200 */
.L_x_536:
[----:B------:R-:W2:Y:S04]  /*13d50*/  LDG.E.64 R92, desc[UR40][R92.64+0x8] ;  /* 0x000008285c5c7981 */ /* 0x000ea8000c1e1b00 */
[----:B------:R-:W2:Y:S01]  /*13d60*/  LDG.E.64 R94, desc[UR40][R94.64+0x8] ;  /* 0x000008285e5e7981 */ /* 0x000ea2000c1e1b00 */
[----:B------:R-:W0:Y:S03]  /*13d70*/  LDC.64 R110, c[0x4][0x8] ;  /* 0x01000200ff6e7b82 */ /* 0x000e260000000a00 */
[----:B------:R-:W3:Y:S04]  /*13d80*/  LDG.E.64 R10, desc[UR40][R24.64+0x8] ;  /* 0x00000828180a7981 */ /* 0x000ee8000c1e1b00 */
[----:B------:R-:W3:Y:S04]  /*13d90*/  LDG.E.64 R26, desc[UR40][R26.64+0x8] ;  /* 0x000008281a1a7981 */ /* 0x000ee8000c1e1b00 */
[----:B------:R-:W4:Y:S04]  /*13da0*/  LDG.E.64 R102, desc[UR40][R102.64+0x8] ;  /* 0x0000082866667981 */ /* 0x000f28000c1e1b00 */
[----:B------:R-:W4:Y:S04]  /*13db0*/  LDG.E.64 R104, desc[UR40][R104.64+0x8] ;  /* 0x0000082868687981 */ /* 0x000f28000c1e1b00 */
[----:B0-----:R-:W4:Y:S04]  /*13dc0*/  LDG.E.64 R8, desc[UR40][R110.64+0x8] ;  /* 0x000008286e087981 */ /* 0x001f28000c1e1b00 */
[----:B------:R0:W5:Y:S01]  /*13dd0*/  LDG.E.64 R24, desc[UR40][R110.64+0x10] ;  /* 0x000010286e187981 */ /* 0x000162000c1e1b00 */
[----:B------:R-:W-:Y:S01]  /*13de0*/  MOV R20, 0x0 ;  /* 0x0000000000147802 */ /* 0x000fe20000000f00 */
[----:B------:R-:W-:Y:S01]  /*13df0*/  IMAD.MOV.U32 R21, RZ, RZ, 0x3fd80000 ;  /* 0x3fd80000ff157424 */ /* 0x000fe200078e00ff */
[----:B-----5:R-:W-:Y:S01]  /*13e00*/  DFMA R22, R22, R6, RZ ;  /* 0x000000061616722b */ /* 0x020fe200000000ff */
[----:B------:R-:W-:Y:S01]  /*13e10*/  BSSY.RECONVERGENT B2, `(.L_x_538) ;  /* 0x0000020000027945 */ /* 0x000fe20003800200 */
[----:B--2---:R-:W-:-:S06]  /*13e20*/  DFMA R108, R106, R94, R92 ;  /* 0x0000005e6a6c722b */ /* 0x004fcc000000005c */
[----:B------:R-:W1:Y:S01]  /*13e30*/  MUFU.RSQ64H R13, R109 ;  /* 0x0000006d000d7308 */ /* 0x000e620000001c00 */
[----:B---3--:R-:W-:-:S03]  /*13e40*/  DFMA R10, R106, R26, R10 ;  /* 0x0000001a6a0a722b */ /* 0x008fc6000000000a */
[----:B------:R-:W-:-:S05]  /*13e50*/  VIADD R12, R109, 0xfcb00000 ;  /* 0xfcb000006d0c7836 */ /* 0x000fca0000000000 */
[----:B------:R-:W-:Y:S01]  /*13e60*/  ISETP.GE.U32.AND P0, PT, R12, 0x7ca00000, PT ;  /* 0x7ca000000c00780c */ /* 0x000fe20003f06070 */
[----:B-1----:R-:W-:Y:S02]  /*13e70*/  DMUL R14, R12, R12 ;  /* 0x0000000c0c0e7228 */ /* 0x002fe40000000000 */
[----:B----4-:R-:W-:-:S06]  /*13e80*/  DFMA R22, R8, R118, R22 ;  /* 0x000000760816722b */ /* 0x010fcc0000000016 */
        /* <DEDUP_REMOVED lines=11> */
[----:B0-----:R-:W-:Y:S10]  /*13f40*/  @!P0 BRA `(.L_x_539) ;  /* 0x0000000000308947 */ /* 0x001ff40003800000 */
        /* <DEDUP_REMOVED lines=12> */
.L_x_539:
[----:B------:R-:W-:Y:S05]  /*14010*/  BSYNC.RECONVERGENT B2 ;  /* 0x0000000000027941 */ /* 0x000fea0003800200 */
.L_x_538:
        /* <DEDUP_REMOVED lines=21> */
.L_x_541:
[----:B------:R-:W-:Y:S05]  /*14170*/  BSYNC.RECONVERGENT B2 ;  /* 0x0000000000027941 */ /* 0x000fea0003800200 */
.L_x_540:
[----:B------:R-:W-:Y:S01]  /*14180*/  DFMA R8, R24, R6, R22 ;  /* 0x000000061808722b */ /* 0x000fe20000000016 */
[----:B------:R-:W-:Y:S10]  /*14190*/  BRA `(.L_x_532) ;  /* 0x0000000800187947 */ /* 0x000ff40003800000 */
.L_x_533:
        /* <DEDUP_REMOVED lines=10> */
[----:B------:R-:W-:Y:S01]  /*14240*/  IMAD.MOV.U32 R20, RZ, RZ, 0x0 ;  /* 0x00000000ff147424 */ /* 0x000fe200078e00ff */
[----:B------:R-:W-:-:S04]  /*14250*/  MOV R21, 0x3fd80000 ;  /* 0x3fd8000000157802 */ /* 0x000fc80000000f00 */
        /* <DEDUP_REMOVED lines=27> */
[----:B-----5:R-:W-:Y:S05]  /*14410*/  CALL.REL.NOINC `($__internal_6_$__cuda_sm20_dsqrt_rn_f64_mediumpath_v1) ;  /* 0x0000003c00307944 */ /* 0x020fea0003c00000 */
[----:B------:R-:W-:Y:S01]  /*14420*/  MOV R10, R6 ;  /* 0x00000006000a7202 */ /* 0x000fe20000000f00 */
[----:B------:R-:W-:-:S07]  /*14430*/  IMAD.MOV.U32 R11, RZ, RZ, R7 ;  /* 0x000000ffff0b7224 */ /* 0x000fce00078e0007 */
.L_x_543:
[----:B------:R-:W-:Y:S05]  /*14440*/  BSYNC.RECONVERGENT B2 ;  /* 0x0000000000027941 */ /* 0x000fea0003800200 */
.L_x_542:
        /* <DEDUP_REMOVED lines=20> */
[----:B-----5:R-:W-:Y:S05]  /*14590*/  CALL.REL.NOINC `($__internal_5_$__cuda_sm20_div_rn_f64_full) ;  /* 0x0000003400347944 */ /* 0x020fea0003c00000 */
.L_x_545:
[----:B------:R-:W-:Y:S05]  /*145a0*/  BSYNC.RECONVERGENT B2 ;  /* 0x0000000000027941 */ /* 0x000fea0003800200 */
.L_x_544:
[----:B------:R-:W2:Y:S04]  /*145b0*/  LDG.E.64 R92, desc[UR40][R92.64+-0x8] ;  /* 0xfffff8285c5c7981 */ /* 0x000ea8000c1e1b00 */
[----:B------:R-:W2:Y:S04]  /*145c0*/  LDG.E.64 R94, desc[UR40][R94.64+-0x8] ;  /* 0xfffff8285e5e7981 */ /* 0x000ea8000c1e1b00 */
[----:B------:R-:W3:Y:S04]  /*145d0*/  LDG.E.64 R8, desc[UR40][R24.64+-0x8] ;  /* 0xfffff82818087981 */ /* 0x000ee8000c1e1b00 */
[----:B------:R-:W3:Y:S01]  /*145e0*/  LDG.E.64 R26, desc[UR40][R26.64+-0x8] ;  /* 0xfffff8281a1a7981 */ /* 0x000ee2000c1e1b00 */
[----:B------:R-:W0:Y:S03]  /*145f0*/  LDC.64 R20, c[0x4][0x10] ;  /* 0x01000400ff147b82 */ /* 0x000e260000000a00 */
[----:B------:R-:W4:Y:S04]  /*14600*/  LDG.E.64 R102, desc[UR40][R102.64+-0x8] ;  /* 0xfffff82866667981 */ /* 0x000f28000c1e1b00 */
[----:B------:R-:W4:Y:S01]  /*14610*/  LDG.E.64 R104, desc[UR40][R104.64+-0x8] ;  /* 0xfffff82868687981 */ /* 0x000f22000c1e1b00 */
[----:B------:R-:W-:Y:S01]  /*14620*/  IMAD.MOV.U32 R14, RZ, RZ, 0x0 ;  /* 0x00000000ff0e7424 */ /* 0x000fe200078e00ff */
[----:B------:R-:W-:Y:S01]  /*14630*/  MOV R15, 0x3fd80000 ;  /* 0x3fd80000000f7802 */ /* 0x000fe20000000f00 */
[----:B------:R-:W-:Y:S01]  /*14640*/  BSSY.RECONVERGENT B2, `(.L_x_546) ;  /* 0x0000021000027945 */ /* 0x000fe20003800200 */
[----:B-----5:R-:W-:Y:S01]  /*14650*/  DFMA R22, R22, R6, RZ ;  /* 0x000000061616722b */ /* 0x020fe200000000ff */
[----:B0-----:R4:W5:Y:S01]  /*14660*/  LDG.E.64 R24, desc[UR40][R20.64+0x8] ;  /* 0x0000082814187981 */ /* 0x001962000c1e1b00 */
[----:B--2---:R-:W-:-:S06]  /*14670*/  DFMA R108, R106, R94, R92 ;  /* 0x0000005e6a6c722b */ /* 0x004fcc000000005c */
[----:B------:R-:W0:Y:S01]  /*14680*/  MUFU.RSQ64H R13, R109 ;  /* 0x0000006d000d7308 */ /* 0x000e220000001c00 */
[----:B---3--:R-:W-:-:S03]  /*14690*/  DFMA R8, R106, R26, R8 ;  /* 0x0000001a6a08722b */ /* 0x008fc60000000008 */
[----:B------:R-:W-:-:S05]  /*146a0*/  VIADD R12, R109, 0xfcb00000 ;  /* 0xfcb000006d0c7836 */ /* 0x000fca0000000000 */
        /* <DEDUP_REMOVED lines=24> */
[----:B------:R-:W-:Y:S01]  /*14830*/  IMAD.MOV.U32 R10, RZ, RZ, R6 ;  /* 0x000000ffff0a7224 */ /* 0x000fe200078e0006 */
[----:B------:R-:W-:-:S07]  /*14840*/  MOV R11, R7 ;  /* 0x00000007000b7202 */ /* 0x000fce0000000f00 */
.L_x_547:
[----:B------:R-:W-:Y:S05]  /*14850*/  BSYNC.RECONVERGENT B2 ;  /* 0x0000000000027941 */ /* 0x000fea0003800200 */
.L_x_546:
        /* <DEDUP_REMOVED lines=21> */
.L_x_549:
[----:B------:R-:W-:Y:S05]  /*149b0*/  BSYNC.RECONVERGENT B2 ;  /* 0x0000000000027941 */ /* 0x000fea0003800200 */
.L_x_548:
[----:B------:R-:W0:Y:S02]  /*149c0*/  LDC.64 R10, c[0x4][0x10] ;  /* 0x01000400ff0a7b82 */ /* 0x000e240000000a00 */
[----:B0-----:R-:W2:Y:S01]  /*149d0*/  LDG.E.64 R8, desc[UR40][R10.64] ;  /* 0x000000280a087981 */ /* 0x001ea2000c1e1b00 */
[----:B-----5:R-:W-:-:S08]  /*149e0*/  DFMA R22, R24, R6, R22 ;  /* 0x000000061816722b */ /* 0x020fd00000000016 */
[----:B--2---:R-:W-:-:S11]  /*149f0*/  DFMA R8, R8, R118, R22 ;  /* 0x000000760808722b */ /* 0x004fd60000000016 */
.L_x_532:
[----:B------:R-:W-:Y:S05]  /*14a00*/  BSYNC.RECONVERGENT B1 ;  /* 0x0000000000017941 */ /* 0x000fea0003800200 */
.L_x_531:
[----:B------:R-:W0:Y:S01]  /*14a10*/  LDC.64 R10, c[0x0][0x430] ;  /* 0x00010c00ff0a7b82 */ /* 0x000e220000000a00 */
[----:B------:R-:W0:Y:S01]  /*14a20*/  MUFU.RCP64H R7, UR44 ;  /* 0x0000002c00077d08 */ /* 0x000e220008001800 */
        /* <DEDUP_REMOVED lines=18> */
[----:B------:R-:W-:Y:S05]  /*14b50*/  CALL.REL.NOINC `($__internal_5_$__cuda_sm20_div_rn_f64_full) ;  /* 0x0000002c00c47944 */ /* 0x000fea0003c00000 */
.L_x_551:
[----:B------:R-:W-:Y:S05]  /*14b60*/  BSYNC.RECONVERGENT B1 ;  /* 0x0000000000017941 */ /* 0x000fea0003800200 */
.L_x_550:
[----:B------:R-:W-:Y:S01]  /*14b70*/  DMUL R4, R4, R118 ;  /* 0x0000007604047228 */ /* 0x000fe20000000000 */
[----:B------:R-:W-:Y:S01]  /*14b80*/  LOP3.LUT P0, RZ, R31, 0x2, RZ, 0xc0, !PT ;  /* 0x000000021fff7812 */ /* 0x000fe2000780c0ff */
[----:B------:R-:W-:Y:S06]  /*14b90*/  BSSY.RECONVERGENT B6, `(.L_x_552) ;  /* 0x000000c000067945 */ /* 0x000fec0003800200 */
[----:B------:R-:W-:-:S08]  /*14ba0*/  DFMA R2, R2, R6, R4 ;  /* 0x000000060202722b */ /* 0x000fd00000000004 */
[----:B------:R-:W-:Y:S01]  /*14bb0*/  DFMA R112, R112, R118, R2 ;  /* 0x000000767070722b */ /* 0x000fe20000000002 */
[----:B------:R-:W-:Y:S10]  /*14bc0*/  @!P0 BRA `(.L_x_553) ;  /* 0x0000000000208947 */ /* 0x000ff40003800000 */
[----:B------:R-:W-:Y:S01]  /*14bd0*/  MOV R0, 0x1f8 ;  /* 0x000001f800007802 */ /* 0x000fe20000000f00 */
[----:B------:R-:W0:Y:S01]  /*14be0*/  LDCU.64 UR4, c[0x4][0x88] ;  /* 0x01001100ff0477ac */ /* 0x000e220008000a00 */
[----:B------:R-:W-:Y:S02]  /*14bf0*/  CS2R R6, SRZ ;  /* 0x0000000000067805 */ /* 0x000fe4000001ff00 */
[----:B------:R1:W2:Y:S01]  /*14c00*/  LDC.64 R2, c[0x4][R0] ;  /* 0x0100000000027b82 */ /* 0x0002a20000000a00 */
[----:B0-----:R-:W-:Y:S01]  /*14c10*/  MOV R4, UR4 ;  /* 0x0000000400047c02 */ /* 0x001fe20008000f00 */
[----:B-1----:R-:W-:-:S07]  /*14c20*/  IMAD.U32 R5, RZ, RZ, UR5 ;  /* 0x00000005ff057e24 */ /* 0x002fce000f8e00ff */
[----:B------:R-:W-:-:S07]  /*14c30*/  LEPC R20, `(.L_x_553) ;  /* 0x000000001014794e */ /* 0x000fce0000000000 */
[----:B--2---:R-:W-:Y:S05]  /*14c40*/  CALL.ABS.NOINC R2 ;  /* 0x0000000002007343 */ /* 0x004fea0003c00000 */
.L_x_553:
[----:B------:R-:W-:Y:S05]  /*14c50*/  BSYNC.RECONVERGENT B6 ;  /* 0x0000000000067941 */ /* 0x000fea0003800200 */
.L_x_552:
[----:B------:R-:W-:-:S13]  /*14c60*/  ISETP.NE.AND P0, PT, RZ, UR42, PT ;  /* 0x0000002aff007c0c */ /* 0x000fda000bf05270 */
[----:B------:R-:W0:Y:S02]  /*14c70*/  @!P0 LDC.64 R12, c[0x4][0x18] ;  /* 0x01000600ff0c8b82 */ /* 0x000e240000000a00 */
[----:B0-----:R-:W2:Y:S04]  /*14c80*/  @!P0 LDG.E.64 R22, desc[UR40][R12.64] ;  /* 0x000000280c168981 */ /* 0x001ea8000c1e1b00 */
[----:B------:R4:W-:Y:S04]  /*14c90*/  @!P0 STG.E.64 desc[UR40][R60.64], R16 ;  /* 0x000000103c008986 */ /* 0x0009e8000c101b28 */
[----:B------:R-:W3:Y:S04]  /*14ca0*/  @!P0 LDG.E.64 R92, desc[UR40][R12.64] ;  /* 0x000000280c5c8981 */ /* 0x000ee8000c1e1b00 */
[----:B------:R4:W-:Y:S04]  /*14cb0*/  @!P0 STG.E.64 desc[UR40][R60.64+0x8], R18 ;  /* 0x000008123c008986 */ /* 0x0009e8000c101b28 */
[----:B------:R-:W5:Y:S04]  /*14cc0*/  @!P0 LDG.E.64 R24, desc[UR40][R12.64] ;  /* 0x000000280c188981 */ /* 0x000f68000c1e1b00 */
[----:B------:R4:W-:Y:S04]  /*14cd0*/  @!P0 STG.E.64 desc[UR40][R214.64], R96 ;  /* 0x00000060d6008986 */ /* 0x0009e8000c101b28 */
[----:B------:R-:W4:Y:S04]  /*14ce0*/  @!P0 LDG.E.64 R94, desc[UR40][R12.64] ;  /* 0x000000280c5e8981 */ /* 0x000f28000c1e1b00 */
[----:B------:R0:W-:Y:S04]  /*14cf0*/  @!P0 STG.E.64 desc[UR40][R214.64+0x8], R98 ;  /* 0x00000862d6008986 */ /* 0x0001e8000c101b28 */
[----:B------:R-:W4:Y:S04]  /*14d00*/  @!P0 LDG.E.64 R26, desc[UR40][R12.64] ;  /* 0x000000280c1a8981 */ /* 0x000f28000c1e1b00 */
[----:B------:R0:W-:Y:S04]  /*14d10*/  @!P0 STG.E.64 desc[UR40][R58.64], R100 ;  /* 0x000000643a008986 */ /* 0x0001e8000c101b28 */
[----:B------:R-:W4:Y:S04]  /*14d20*/  @!P0 LDG.E.64 R102, desc[UR40][R12.64] ;  /* 0x000000280c668981 */ /* 0x000f28000c1e1b00 */
[----:B------:R0:W-:Y:S04]  /*14d30*/  @!P0 STG.E.64 desc[UR40][R58.64+0x8], R112 ;  /* 0x000008703a008986 */ /* 0x0001e8000c101b28 */
[----:B------:R-:W4:Y:S04]  /*14d40*/  @P0 LDG.E.64 R2, desc[UR40][R48.64] ;  /* 0x0000002830020981 */ /* 0x000f28000c1e1b00 */
[----:B------:R0:W-:Y:S04]  /*14d50*/  @P0 STG.E.64 desc[UR40][R60.64], R16 ;  /* 0x000000103c000986 */ /* 0x0001e8000c101b28 */
        /* <DEDUP_REMOVED lines=9> */
[----:B------:R0:W-:Y:S01]  /*14df0*/  @P0 STG.E.64 desc[UR40][R58.64+0x8], R112 ;  /* 0x000008703a000986 */ /* 0x0001e2000c101b28 */
[----:B--2---:R-:W-:-:S02]  /*14e00*/  @!P0 DMUL R22, R22, R16 ;  /* 0x0000001016168228 */ /* 0x004fc40000000000 */
[----:B---3--:R-:W-:Y:S02]  /*14e10*/  @!P0 DMUL R92, R92, R18 ;  /* 0x000000125c5c8228 */ /* 0x008fe40000000000 */
[----:B-----5:R-:W-:Y:S02]  /*14e20*/  @!P0 DMUL R24, R24, R96 ;  /* 0x0000006018188228 */ /* 0x020fe40000000000 */
[----:B----4-:R-:W-:Y:S02]  /*14e30*/  @!P0 DMUL R94, R94, R98 ;  /* 0x000000625e5e8228 */ /* 0x010fe40000000000 */
[----:B------:R-:W-:Y:S02]  /*14e40*/  @!P0 DMUL R26, R100, R26 ;  /* 0x0000001a641a8228 */ /* 0x000fe40000000000 */
[----:B------:R-:W-:Y:S02]  /*14e50*/  @!P0 DMUL R102, R112, R102 ;  /* 0x0000006670668228 */ /* 0x000fe40000000000 */
[----:B------:R-:W-:Y:S01]  /*14e60*/  @P0 DFMA R22, R2, R16, R170 ;  /* 0x000000100216022b */ /* 0x000fe200000000aa */
[----:B------:R-:W-:Y:S01]  /*14e70*/  VIADD R3, R210, 0x32 ;  /* 0x00000032d2037836 */ /* 0x000fe20000000000 */
[----:B------:R-:W-:-:S08]  /*14e80*/  @P0 DFMA R92, R4, R18, R168 ;  /* 0x00000012045c022b */ /* 0x000fd000000000a8 */
[----:B------:R-:W-:Y:S01]  /*14e90*/  MOV R170, R22 ;  /* 0x0000001600aa7202 */ /* 0x000fe20000000f00 */
[----:B------:R-:W-:Y:S01]  /*14ea0*/  IMAD.MOV.U32 R171, RZ, RZ, R23 ;  /* 0x000000ffffab7224 */ /* 0x000fe200078e0017 */
[----:B------:R-:W-:Y:S01]  /*14eb0*/  @P0 DFMA R24, R6, R96, R166 ;  /* 0x000000600618022b */ /* 0x000fe200000000a6 */
[----:B------:R-:W-:Y:S01]  /*14ec0*/  IMAD.MOV.U32 R168, RZ, RZ, R92 ;  /* 0x000000ffffa87224 */ /* 0x000fe200078e005c */
[----:B------:R-:W-:Y:S01]  /*14ed0*/  MOV R169, R93 ;  /* 0x0000005d00a97202 */ /* 0x000fe20000000f00 */
[----:B------:R-:W-:-:S07]  /*14ee0*/  @P0 DFMA R94, R8, R98, R164 ;  /* 0x00000062085e022b */ /* 0x000fce00000000a4 */
[----:B------:R-:W-:Y:S02]  /*14ef0*/  IMAD.MOV.U32 R166, RZ, RZ, R24 ;  /* 0x000000ffffa67224 */ /* 0x000fe400078e0018 */
[----:B------:R-:W-:Y:S01]  /*14f00*/  IMAD.MOV.U32 R167, RZ, RZ, R25 ;  /* 0x000000ffffa77224 */ /* 0x000fe200078e0019 */
[----:B------:R-:W-:Y:S01]  /*14f10*/  @P0 DFMA R26, R100, R10, R162 ;  /* 0x0000000a641a022b */ /* 0x000fe200000000a2 */
[----:B------:R-:W-:Y:S01]  /*14f20*/  MOV R164, R94 ;  /* 0x0000005e00a47202 */ /* 0x000fe20000000f00 */
[----:B------:R-:W-:Y:S01]  /*14f30*/  IMAD.MOV.U32 R165, RZ, RZ, R95 ;  /* 0x000000ffffa57224 */ /* 0x000fe200078e005f */
[----:B------:R-:W-:Y:S01]  /*14f40*/  @P0 DFMA R102, R112, R12, R160 ;  /* 0x0000000c7066022b */ /* 0x000fe200000000a0 */
[----:B------:R-:W-:-:S06]  /*14f50*/  ISETP.NE.AND P0, PT, R28, R3, PT ;  /* 0x000000031c00720c */ /* 0x000fcc0003f05270 */
[----:B------:R-:W-:Y:S01]  /*14f60*/  IMAD.MOV.U32 R162, RZ, RZ, R26 ;  /* 0x000000ffffa27224 */ /* 0x000fe200078e001a */
[----:B------:R-:W-:Y:S02]  /*14f70*/  MOV R163, R27 ;  /* 0x0000001b00a37202 */ /* 0x000fe40000000f00 */
[----:B------:R-:W-:Y:S02]  /*14f80*/  IMAD.MOV.U32 R160, RZ, RZ, R102 ;  /* 0x000000ffffa07224 */ /* 0x000fe400078e0066 */
[----:B------:R-:W-:Y:S02]  /*14f90*/  IMAD.MOV.U32 R161, RZ, RZ, R103 ;  /* 0x000000ffffa17224 */ /* 0x000fe400078e0067 */
[----:B0-----:R-:W-:Y:S05]  /*14fa0*/  @P0 BRA `(.L_x_364) ;  /* 0x0000000000700947 */ /* 0x001fea0003800000 */
[----:B------:R-:W-:Y:S01]  /*14fb0*/  MOV R2, 0x1f8 ;  /* 0x000001f800027802 */ /* 0x000fe20000000f00 */
[----:B------:R0:W-:Y:S01]  /*14fc0*/  STL.64 [R1], R22 ;  /* 0x0000001601007387 */ /* 0x0001e20000100a00 */
[----:B------:R-:W1:Y:S01]  /*14fd0*/  LDCU.64 UR4, c[0x4][0x90] ;  /* 0x01001200ff0477ac */ /* 0x000e620008000a00 */
[----:B------:R-:W-:Y:S01]  /*14fe0*/  IMAD.MOV.U32 R6, RZ, RZ, R147 ;  /* 0x000000ffff067224 */ /* 0x000fe200078e0093 */
[----:B------:R0:W2:Y:S01]  /*14ff0*/  LDC.64 R8, c[0x4][R2] ;  /* 0x0100000002087b82 */ /* 0x0000a20000000a00 */
[----:B------:R-:W-:Y:S02]  /*15000*/  MOV R7, R146 ;  /* 0x0000009200077202 */ /* 0x000fe40000000f00 */
[----:B-1----:R-:W-:Y:S01]  /*15010*/  MOV R4, UR4 ;  /* 0x0000000400047c02 */ /* 0x002fe20008000f00 */
[----:B0-----:R-:W-:-:S07]  /*15020*/  IMAD.U32 R5, RZ, RZ, UR5 ;  /* 0x00000005ff057e24 */ /* 0x001fce000f8e00ff */
[----:B------:R-:W-:-:S07]  /*15030*/  LEPC R20, `(.L_x_554) ;  /* 0x000000001014794e */ /* 0x000fce0000000000 */
[----:B--2---:R-:W-:Y:S05]  /*15040*/  CALL.ABS.NOINC R8 ;  /* 0x0000000008007343 */ /* 0x004fea0003c00000 */
.L_x_554:
        /* <DEDUP_REMOVED lines=9> */
.L_x_555:
[----:B------:R0:W-:Y:S01]  /*150e0*/  STL.64 [R1], R26 ;  /* 0x0000001a01007387 */ /* 0x0001e20000100a00 */
[----:B------:R-:W1:Y:S01]  /*150f0*/  LDC.64 R2, c[0x4][R2] ;  /* 0x0100000002027b82 */ /* 0x000e620000000a00 */
[----:B------:R-:W2:Y:S01]  /*15100*/  LDCU.64 UR4, c[0x4][0xa0] ;  /* 0x01001400ff0477ac */ /* 0x000ea20008000a00 */
[----:B------:R-:W-:Y:S02]  /*15110*/  IMAD.MOV.U32 R6, RZ, RZ, R147 ;  /* 0x000000ffff067224 */ /* 0x000fe400078e0093 */
[----:B------:R-:W-:Y:S02]  /*15120*/  IMAD.MOV.U32 R7, RZ, RZ, R146 ;  /* 0x000000ffff077224 */ /* 0x000fe400078e0092 */
[----:B--2---:R-:W-:Y:S01]  /*15130*/  IMAD.U32 R4, RZ, RZ, UR4 ;  /* 0x00000004ff047e24 */ /* 0x004fe2000f8e00ff */
[----:B0-----:R-:W-:-:S07]  /*15140*/  MOV R5, UR5 ;  /* 0x0000000500057c02 */ /* 0x001fce0008000f00 */
[----:B------:R-:W-:-:S07]  /*15150*/  LEPC R20, `(.L_x_364) ;  /* 0x000000001014794e */ /* 0x000fce0000000000 */
[----:B-1----:R-:W-:Y:S05]  /*15160*/  CALL.ABS.NOINC R2 ;  /* 0x0000000002007343 */ /* 0x002fea0003c00000 */
.L_x_364:
[----:B------:R-:W-:Y:S05]  /*15170*/  WARPSYNC.ALL ;  /* 0x0000000000007948 */ /* 0x000fea0003800000 */
[----:B------:R-:W-:Y:S01]  /*15180*/  BAR.SYNC.DEFER_BLOCKING 0x0 ;  /* 0x0000000000007b1d */ /* 0x000fe20000010000 */
[----:B------:R-:W-:Y:S01]  /*15190*/  UIADD3 UR42, UPT, UPT, UR42, 0x1, URZ ;  /* 0x000000012a2a7890 */ /* 0x000fe2000fffe0ff */
[----:B-1----:R-:W-:Y:S02]  /*151a0*/  IADD3 R46, P1, PT, R46, 0x8, RZ ;  /* 0x000000082e2e7810 */ /* 0x002fe40007f3e0ff */
[----:B------:R-:W-:Y:S01]  /*151b0*/  IADD3 R48, P0, PT, R48, 0x8, RZ ;  /* 0x0000000830307810 */ /* 0x000fe20007f1e0ff */
[----:B------:R-:W-:-:S02]  /*151c0*/  UISETP.NE.AND UP0, UPT, UR42, 0x4, UPT ;  /* 0x000000042a00788c */ /* 0x000fc4000bf05270 */
[----:B---3--:R-:W-:Y:S01]  /*151d0*/  IMAD.X R47, RZ, RZ, R47, P1 ;  /* 0x000000ffff2f7224 */ /* 0x008fe200008e062f */
[----:B------:R-:W-:-:S06]  /*151e0*/  IADD3.X R49, PT, PT, RZ, R49, RZ, P0, !PT ;  /* 0x00000031ff317210 */ /* 0x000fcc00007fe4ff */
[----:B------:R-:W-:Y:S05]  /*151f0*/  BRA.U UP0, `(.L_x_556) ;  /* 0xfffffeb9008c7547 */ /* 0x000fea000b83ffff */
[----:B------:R-:W1:Y:S01]  /*15200*/  LDC R17, c[0x0][0x420] ;  /* 0x00010800ff117b82 */ /* 0x000e620000000800 */
[----:B------:R-:W-:Y:S01]  /*15210*/  BSSY.RECONVERGENT B0, `(.L_x_557) ;  /* 0x0000032000007945 */ /* 0x000fe20003800200 */
[C---:B------:R-:W-:Y:S02]  /*15220*/  ISETP.GE.AND P1, PT, R28.reuse, R29, PT ;  /* 0x0000001d1c00720c */ /* 0x040fe40003f26270 */
[----:B-1----:R-:W-:-:S13]  /*15230*/  ISETP.GE.AND P0, PT, R28, R17, PT ;  /* 0x000000111c00720c */ /* 0x002fda0003f06270 */
[----:B------:R-:W-:Y:S05]  /*15240*/  @P0 BRA `(.L_x_558) ;  /* 0x0000000000b80947 */ /* 0x000fea0003800000 */
[----:B------:R-:W1:Y:S01]  /*15250*/  LDC.64 R2, c[0x0][0x380] ;  /* 0x0000e000ff027b82 */ /* 0x000e620000000a00 */
[----:B------:R-:W2:Y:S02]  /*15260*/  LDCU UR4, c[0x0][0x448] ;  /* 0x00008900ff0477ac */ /* 0x000ea40008000800 */
[----:B--2---:R-:W-:Y:S01]  /*15270*/  IMAD R5, R17, UR4, R28 ;  /* 0x0000000411057c24 */ /* 0x004fe2000f8e021c */
[----:B------:R-:W2:Y:S03]  /*15280*/  LDCU.64 UR4, c[0x0][0x440] ;  /* 0x00008800ff0477ac */ /* 0x000ea60008000a00 */
[----:B-1----:R-:W-:-:S05]  /*15290*/  IMAD.WIDE R2, R5, 0x8, R2 ;  /* 0x0000000805027825 */ /* 0x002fca00078e0202 */
[----:B------:R-:W2:Y:S01]  /*152a0*/  LDG.E.64 R4, desc[UR40][R2.64] ;  /* 0x0000002802047981 */ /* 0x000ea2000c1e1b00 */
[----:B------:R-:W-:Y:S01]  /*152b0*/  IMAD.WIDE R6, R17, 0x8, R2 ;  /* 0x0000000811067825 */ /* 0x000fe200078e0202 */
[----:B--2---:R-:W-:-:S07]  /*152c0*/  DFMA R4, R144, UR4, R4 ;  /* 0x0000000490047c2b */ /* 0x004fce0008000004 */
[----:B------:R1:W-:Y:S04]  /*152d0*/  STG.E.64 desc[UR40][R6.64], R4 ;  /* 0x0000000406007986 */ /* 0x0003e8000c101b28 */
[----:B------:R-:W2:Y:S02]  /*152e0*/  LDG.E.64 R8, desc[UR40][R220.64] ;  /* 0x00000028dc087981 */ /* 0x000ea4000c1e1b00 */
[----:B--2---:R-:W-:-:S07]  /*152f0*/  DFMA R8, R142, UR4, R8 ;  /* 0x000000048e087c2b */ /* 0x004fce0008000008 */
[----:B------:R-:W-:Y:S04]  /*15300*/  STG.E.64 desc[UR40][R220.64], R8 ;  /* 0x00000008dc007986 */ /* 0x000fe8000c101b28 */
        /* <DEDUP_REMOVED lines=9> */
[----:B-1----:R-:W2:Y:S02]  /*153a0*/  LDG.E.64 R4, desc[UR40][R172.64] ;  /* 0x00000028ac047981 */ /* 0x002ea4000c1e1b00 */
[----:B--2---:R-:W-:-:S07]  /*153b0*/  DFMA R4, R44, UR4, R4 ;  /* 0x000000042c047c2b */ /* 0x004fce0008000004 */
[----:B------:R1:W-:Y:S04]  /*153c0*/  STG.E.64 desc[UR40][R172.64], R4 ;  /* 0x00000004ac007986 */ /* 0x0003e8000c101b28 */
[----:B------:R-:W2:Y:S01]  /*153d0*/  LDG.E.64 R6, desc[UR40][R218.64] ;  /* 0x00000028da067981 */ /* 0x000ea2000c1e1b00 */
[----:B-1----:R-:W1:Y:S01]  /*153e0*/  LDC.64 R4, c[0x0][0x3d0] ;  /* 0x0000f400ff047b82 */ /* 0x002e620000000a00 */
[----:B--2---:R-:W-:-:S07]  /*153f0*/  DFMA R6, R42, UR4, R6 ;  /* 0x000000042a067c2b */ /* 0x004fce0008000006 */
[----:B------:R2:W-:Y:S04]  /*15400*/  STG.E.64 desc[UR40][R218.64], R6 ;  /* 0x00000006da007986 */ /* 0x0005e8000c101b28 */
[----:B------:R-:W3:Y:S01]  /*15410*/  LDG.E.64 R8, desc[UR40][R230.64] ;  /* 0x00000028e6087981 */ /* 0x000ee2000c1e1b00 */
[----:B-1----:R-:W-:Y:S01]  /*15420*/  IMAD.WIDE R12, R28, 0x8, R4 ;  /* 0x000000081c0c7825 */ /* 0x002fe200078e0204 */
[----:B--2---:R-:W1:Y:S01]  /*15430*/  LDC.64 R6, c[0x0][0x3d8] ;  /* 0x0000f600ff067b82 */ /* 0x004e620000000a00 */
[----:B---3--:R-:W-:-:S07]  /*15440*/  DFMA R8, R40, UR4, R8 ;  /* 0x0000000428087c2b */ /* 0x008fce0008000008 */
[----:B------:R-:W-:Y:S04]  /*15450*/  STG.E.64 desc[UR40][R230.64], R8 ;  /* 0x00000008e6007986 */ /* 0x000fe8000c101b28 */
[----:B------:R-:W2:Y:S02]  /*15460*/  LDG.E.64 R2, desc[UR40][R212.64] ;  /* 0x00000028d4027981 */ /* 0x000ea4000c1e1b00 */
[----:B--2---:R-:W-:-:S07]  /*15470*/  DFMA R2, R38, UR4, R2 ;  /* 0x0000000426027c2b */ /* 0x004fce0008000002 */
[----:B------:R2:W-:Y:S04]  /*15480*/  STG.E.64 desc[UR40][R212.64], R2 ;  /* 0x00000002d4007986 */ /* 0x0005e8000c101b28 */
[----:B------:R-:W3:Y:S02]  /*15490*/  LDG.E.64 R10, desc[UR40][R188.64] ;  /* 0x00000028bc0a7981 */ /* 0x000ee4000c1e1b00 */
[----:B---3--:R-:W-:-:S07]  /*154a0*/  DFMA R10, R36, UR4, R10 ;  /* 0x00000004240a7c2b */ /* 0x008fce000800000a */
[----:B------:R3:W-:Y:S04]  /*154b0*/  STG.E.64 desc[UR40][R188.64], R10 ;  /* 0x0000000abc007986 */ /* 0x0007e8000c101b28 */
[----:B------:R-:W4:Y:S01]  /*154c0*/  LDG.E.64 R4, desc[UR40][R12.64] ;  /* 0x000000280c047981 */ /* 0x000f22000c1e1b00 */
[----:B-1----:R-:W-:Y:S01]  /*154d0*/  IMAD.WIDE R6, R28, 0x8, R6 ;  /* 0x000000081c067825 */ /* 0x002fe200078e0206 */
[----:B----4-:R-:W-:-:S07]  /*154e0*/  DFMA R4, R34, UR4, R4 ;  /* 0x0000000422047c2b */ /* 0x010fce0008000004 */
[----:B------:R3:W-:Y:S04]  /*154f0*/  STG.E.64 desc[UR40][R12.64], R4 ;  /* 0x000000040c007986 */ /* 0x0007e8000c101b28 */
[----:B--2---:R-:W2:Y:S02]  /*15500*/  LDG.E.64 R2, desc[UR40][R6.64] ;  /* 0x0000002806027981 */ /* 0x004ea4000c1e1b00 */
[----:B--2---:R-:W-:-:S07]  /*15510*/  DFMA R2, R32, UR4, R2 ;  /* 0x0000000420027c2b */ /* 0x004fce0008000002 */
[----:B------:R3:W-:Y:S04]  /*15520*/  STG.E.64 desc[UR40][R6.64], R2 ;  /* 0x0000000206007986 */ /* 0x0007e8000c101b28 */
.L_x_558:
[----:B0-----:R-:W-:Y:S05]  /*15530*/  BSYNC.RECONVERGENT B0 ;  /* 0x0000000000007941 */ /* 0x001fea0003800200 */
.L_x_557:
[----:B------:R-:W-:Y:S06]  /*15540*/  BAR.SYNC.DEFER_BLOCKING 0x0 ;  /* 0x0000000000007b1d */ /* 0x000fec0000010000 */
[----:B------:R-:W-:Y:S04]  /*15550*/  BSSY.RECONVERGENT B0, `(.L_x_559) ;  /* 0x0000013000007945 */ /* 0x000fe80003800200 */
[----:B------:R-:W-:Y:S05]  /*15560*/  @P1 BRA `(.L_x_560) ;  /* 0x0000000000441947 */ /* 0x000fea0003800000 */
[----:B---3--:R-:W0:Y:S01]  /*15570*/  LDC.64 R2, c[0x0][0x3e0] ;  /* 0x0000f800ff027b82 */ /* 0x008e220000000a00 */
[----:B------:R-:W1:Y:S01]  /*15580*/  LDCU.64 UR4, c[0x0][0x440] ;  /* 0x00008800ff0477ac */ /* 0x000e620008000a00 */
[----:B0-----:R-:W-:-:S06]  /*15590*/  IMAD.WIDE R12, R28, 0x10, R2 ;  /* 0x000000101c0c7825 */ /* 0x001fcc00078e0202 */
[----:B------:R-:W0:Y:S01]  /*155a0*/  LDC.64 R2, c[0x0][0x3e8] ;  /* 0x0000fa00ff027b82 */ /* 0x000e220000000a00 */
[----:B------:R-:W1:Y:S01]  /*155b0*/  LDG.E.128 R4, desc[UR40][R12.64] ;  /* 0x000000280c047981 */ /* 0x000e62000c1e1d00 */
[----:B0-----:R-:W-:Y:S01]  /*155c0*/  IMAD.WIDE R2, R28, 0x10, R2 ;  /* 0x000000101c027825 */ /* 0x001fe200078e0202 */
[----:B-1----:R-:W-:Y:S02]  /*155d0*/  DFMA R6, R92, UR4, R6 ;  /* 0x000000045c067c2b */ /* 0x002fe40008000006 */
[----:B------:R-:W-:-:S07]  /*155e0*/  DFMA R4, R22, UR4, R4 ;  /* 0x0000000416047c2b */ /* 0x000fce0008000004 */
[----:B------:R0:W-:Y:S04]  /*155f0*/  STG.E.128 desc[UR40][R2.64], R4 ;  /* 0x0000000402007986 */ /* 0x0001e8000c101d28 */
[----:B------:R-:W2:Y:S02]  /*15600*/  LDG.E.128 R8, desc[UR40][R216.64] ;  /* 0x00000028d8087981 */ /* 0x000ea4000c1e1d00 */
[----:B--2---:R-:W-:Y:S02]  /*15610*/  DFMA R8, R24, UR4, R8 ;  /* 0x0000000418087c2b */ /* 0x004fe40008000008 */
[----:B------:R-:W-:-:S07]  /*15620*/  DFMA R10, R94, UR4, R10 ;  /* 0x000000045e0a7c2b */ /* 0x000fce000800000a */
[----:B------:R0:W-:Y:S04]  /*15630*/  STG.E.128 desc[UR40][R216.64], R8 ;  /* 0x00000008d8007986 */ /* 0x0001e8000c101d28 */
[----:B------:R-:W2:Y:S02]  /*15640*/  LDG.E.128 R12, desc[UR40][R198.64] ;  /* 0x00000028c60c7981 */ /* 0x000ea4000c1e1d00 */
[----:B--2---:R-:W-:Y:S02]  /*15650*/  DFMA R12, R26, UR4, R12 ;  /* 0x000000041a0c7c2b */ /* 0x004fe4000800000c */
[----:B------:R-:W-:-:S07]  /*15660*/  DFMA R14, R102, UR4, R14 ;  /* 0x00000004660e7c2b */ /* 0x000fce000800000e */
[----:B------:R0:W-:Y:S04]  /*15670*/  STG.E.128 desc[UR40][R198.64], R12 ;  /* 0x0000000cc6007986 */ /* 0x0001e8000c101d28 */
.L_x_560:
[----:B------:R-:W-:Y:S05]  /*15680*/  BSYNC.RECONVERGENT B0 ;  /* 0x0000000000007941 */ /* 0x000fea0003800200 */
.L_x_559:
[----:B------:R-:W-:Y:S01]  /*15690*/  BAR.SYNC.DEFER_BLOCKING 0x0 ;  /* 0x0000000000007b1d */ /* 0x000fe20000010000 */
[----:B------:R-:W-:-:S05]  /*156a0*/  ISETP.NE.AND P0, PT, R28, 0x2, PT ;  /* 0x000000021c00780c */ /* 0x000fca0003f05270 */
[----:B------:R-:W-:Y:S08]  /*156b0*/  BSSY.RECONVERGENT B1, `(.L_x_561) ;  /* 0x00000ba000017945 */ /* 0x000ff00003800200 */
[----:B------:R-:W-:Y:S05]  /*156c0*/  @P0 BRA `(.L_x_562) ;  /* 0x0000000800e00947 */ /* 0x000fea0003800000 */
[----:B0--3--:R-:W0:Y:S01]  /*156d0*/  LDC.64 R2, c[0x0][0x380] ;  /* 0x0000e000ff027b82 */ /* 0x009e220000000a00 */
[----:B------:R-:W1:Y:S02]  /*156e0*/  LDCU UR4, c[0x0][0x448] ;  /* 0x00008900ff0477ac */ /* 0x000e640008000800 */
[----:B-1----:R-:W-:-:S04]  /*156f0*/  IMAD R5, R17, UR4, RZ ;  /* 0x0000000411057c24 */ /* 0x002fc8000f8e02ff */
[----:B0-----:R-:W-:-:S05]  /*15700*/  IMAD.WIDE R2, R5, 0x8, R2 ;  /* 0x0000000805027825 */ /* 0x001fca00078e0202 */
[----:B------:R-:W2:Y:S04]  /*15710*/  LDG.E.64 R4, desc[UR40][R2.64+0x8] ;  /* 0x0000082802047981 */ /* 0x000ea8000c1e1b00 */
[----:B------:R-:W2:Y:S01]  /*15720*/  LDG.E.64 R6, desc[UR40][R2.64+0x10] ;  /* 0x0000102802067981 */ /* 0x000ea2000c1e1b00 */
[----:B------:R-:W0:Y:S01]  /*15730*/  MUFU.RCP64H R9, 3 ;  /* 0x4008000000097908 */ /* 0x000e220000001800 */
[----:B------:R-:W-:Y:S01]  /*15740*/  IMAD.MOV.U32 R12, RZ, RZ, 0x0 ;  /* 0x00000000ff0c7424 */ /* 0x000fe200078e00ff */
[----:B------:R-:W-:Y:S01]  /*15750*/  MOV R13, 0x40080000 ;  /* 0x40080000000d7802 */ /* 0x000fe20000000f00 */
[----:B------:R-:W-:-:S06]  /*15760*/  IMAD.MOV.U32 R8, RZ, RZ, 0x1 ;  /* 0x00000001ff087424 */ /* 0x000fcc00078e00ff */
[----:B0-----:R-:W-:-:S08]  /*15770*/  DFMA R10, R8, -R12, 1 ;  /* 0x3ff00000080a742b */ /* 0x001fd0000000080c */
[----:B------:R-:W-:-:S08]  /*15780*/  DFMA R10, R10, R10, R10 ;  /* 0x0000000a0a0a722b */ /* 0x000fd0000000000a */
[----:B------:R-:W-:-:S08]  /*15790*/  DFMA R10, R8, R10, R8 ;  /* 0x0000000a080a722b */ /* 0x000fd00000000008 */
[----:B------:R-:W-:-:S08]  /*157a0*/  DFMA R12, R10, -R12, 1 ;  /* 0x3ff000000a0c742b */ /* 0x000fd0000000080c */
[----:B------:R-:W-:Y:S02]  /*157b0*/  DFMA R12, R10, R12, R10 ;  /* 0x0000000c0a0c722b */ /* 0x000fe4000000000a */
[----:B--2---:R-:W-:-:S08]  /*157c0*/  DFMA R8, R4, 4, -R6 ;  /* 0x401000000408782b */ /* 0x004fd00000000806 */
        /* <DEDUP_REMOVED lines=8> */
[----:B------:R-:W-:Y:S02]  /*15850*/  MOV R7, 0x40080000 ;  /* 0x4008000000077802 */ /* 0x000fe40000000f00 */
[----:B------:R-:W-:-:S07]  /*15860*/  MOV R0, 0x15880 ;  /* 0x0001588000007802 */ /* 0x000fce0000000f00 */
[----:B------:R-:W-:Y:S05]  /*15870*/  CALL.REL.NOINC `($__internal_5_$__cuda_sm20_div_rn_f64_full) ;  /* 0x00000020007c7944 */ /* 0x000fea0003c00000 */
.L_x_563:
[----:B------:R-:W0:Y:S01]  /*15880*/  LDC.64 R10, c[0x0][0x3a8] ;  /* 0x0000ea00ff0a7b82 */ /* 0x000e220000000a00 */
[----:B------:R1:W-:Y:S04]  /*15890*/  STG.E.64 desc[UR40][R2.64], R6 ;  /* 0x0000000602007986 */ /* 0x0003e8000c101b28 */
[----:B0-----:R-:W2:Y:S04]  /*158a0*/  LDG.E.64 R4, desc[UR40][R10.64+0x8] ;  /* 0x000008280a047981 */ /* 0x001ea8000c1e1b00 */
        /* <DEDUP_REMOVED lines=11> */
[----:B-1----:R-:W-:Y:S02]  /*15960*/  DMUL R6, R14, R8 ;  /* 0x000000080e067228 */ /* 0x002fe40000000000 */
        /* <DEDUP_REMOVED lines=9> */
[----:B------:R-:W-:Y:S05]  /*15a00*/  CALL.REL.NOINC `($__internal_5_$__cuda_sm20_div_rn_f64_full) ;  /* 0x0000002000187944 */ /* 0x000fea0003c00000 */
.L_x_564:
[----:B------:R-:W0:Y:S08]  /*15a10*/  LDC.64 R10, c[0x0][0x3a8] ;  /* 0x0000ea00ff0a7b82 */ /* 0x000e300000000a00 */
[----:B------:R-:W1:Y:S01]  /*15a20*/  LDC.64 R12, c[0x0][0x390] ;  /* 0x0000e400ff0c7b82 */ /* 0x000e620000000a00 */
[----:B0-----:R0:W-:Y:S04]  /*15a30*/  STG.E.64 desc[UR40][R10.64], R6 ;  /* 0x000000060a007986 */ /* 0x0011e8000c101b28 */
[----:B-1----:R-:W2:Y:S04]  /*15a40*/  LDG.E.64 R2, desc[UR40][R12.64+0x8] ;  /* 0x000008280c027981 */ /* 0x002ea8000c1e1b00 */
[----:B------:R-:W2:Y:S01]  /*15a50*/  LDG.E.64 R4, desc[UR40][R12.64+0x10] ;  /* 0x000010280c047981 */ /* 0x000ea2000c1e1b00 */
[----:B------:R-:W1:Y:S01]  /*15a60*/  MUFU.RCP64H R9, 3 ;  /* 0x4008000000097908 */ /* 0x000e620000001800 */
[----:B------:R-:W-:Y:S01]  /*15a70*/  MOV R14, 0x0 ;  /* 0x00000000000e7802 */ /* 0x000fe20000000f00 */
[----:B------:R-:W-:-:S02]  /*15a80*/  IMAD.MOV.U32 R15, RZ, RZ, 0x40080000 ;  /* 0x40080000ff0f7424 */ /* 0x000fc400078e00ff */
[----:B------:R-:W-:-:S06]  /*15a90*/  IMAD.MOV.U32 R8, RZ, RZ, 0x1 ;  /* 0x00000001ff087424 */ /* 0x000fcc00078e00ff */
[----:B-1----:R-:W-:-:S08]  /*15aa0*/  DFMA R16, R8, -R14, 1 ;  /* 0x3ff000000810742b */ /* 0x002fd0000000080e */
[----:B------:R-:W-:-:S08]  /*15ab0*/  DFMA R16, R16, R16, R16 ;  /* 0x000000101010722b */ /* 0x000fd00000000010 */
[----:B------:R-:W-:-:S08]  /*15ac0*/  DFMA R16, R8, R16, R8 ;  /* 0x000000100810722b */ /* 0x000fd00000000008 */
[----:B------:R-:W-:-:S08]  /*15ad0*/  DFMA R14, R16, -R14, 1 ;  /* 0x3ff00000100e742b */ /* 0x000fd0000000080e */
[----:B------:R-:W-:Y:S02]  /*15ae0*/  DFMA R14, R16, R14, R16 ;  /* 0x0000000e100e722b */ /* 0x000fe40000000010 */
[----:B--2---:R-:W-:-:S08]  /*15af0*/  DFMA R8, R2, 4, -R4 ;  /* 0x401000000208782b */ /* 0x004fd00000000804 */
[----:B0-----:R-:W-:Y:S02]  /*15b00*/  DMUL R6, R14, R8 ;  /* 0x000000080e067228 */ /* 0x001fe40000000000 */
[----:B------:R-:W-:-:S06]  /*15b10*/  FSETP.GEU.AND P1, PT, |R9|, 6.5827683646048100446e-37, PT ;  /* 0x036000000900780b */ /* 0x000fcc0003f2e200 */
[----:B------:R-:W-:-:S08]  /*15b20*/  DFMA R2, R6, -3, R8 ;  /* 0xc00800000602782b */ /* 0x000fd00000000008 */
[----:B------:R-:W-:-:S10]  /*15b30*/  DFMA R6, R14, R2, R6 ;  /* 0x000000020e06722b */ /* 0x000fd40000000006 */
[----:B------:R-:W-:-:S05]  /*15b40*/  FFMA R0, RZ, 2.125, R7 ;  /* 0x40080000ff007823 */ /* 0x000fca0000000007 */
[----:B------:R-:W-:-:S13]  /*15b50*/  FSETP.GT.AND P0, PT, |R0|, 1.469367938527859385e-39, PT ;  /* 0x001000000000780b */ /* 0x000fda0003f04200 */
[----:B------:R-:W-:Y:S05]  /*15b60*/  @P0 BRA P1, `(.L_x_565) ;  /* 0x0000000000100947 */ /* 0x000fea0000800000 */
[----:B------:R-:W-:Y:S01]  /*15b70*/  MOV R6, RZ ;  /* 0x000000ff00067202 */ /* 0x000fe20000000f00 */
[----:B------:R-:W-:Y:S01]  /*15b80*/  IMAD.MOV.U32 R7, RZ, RZ, 0x40080000 ;  /* 0x40080000ff077424 */ /* 0x000fe200078e00ff */
[----:B------:R-:W-:-:S07]  /*15b90*/  MOV R0, 0x15bb0 ;  /* 0x00015bb000007802 */ /* 0x000fce0000000f00 */
[----:B------:R-:W-:Y:S05]  /*15ba0*/  CALL.REL.NOINC `($__internal_5_$__cuda_sm20_div_rn_f64_full) ;  /* 0x0000001c00b07944 */ /* 0x000fea0003c00000 */
.L_x_565:
[----:B------:R-:W0:Y:S08]  /*15bb0*/  LDC.64 R10, c[0x0][0x390] ;  /* 0x0000e400ff0a7b82 */ /* 0x000e300000000a00 */
[----:B------:R-:W1:Y:S01]  /*15bc0*/  LDC.64 R12, c[0x0][0x398] ;  /* 0x0000e600ff0c7b82 */ /* 0x000e620000000a00 */
[----:B0-----:R0:W-:Y:S04]  /*15bd0*/  STG.E.64 desc[UR40][R10.64], R6 ;  /* 0x000000060a007986 */ /* 0x0011e8000c101b28 */
[----:B-1----:R-:W2:Y:S04]  /*15be0*/  LDG.E.64 R2, desc[UR40][R12.64+0x8] ;  /* 0x000008280c027981 */ /* 0x002ea8000c1e1b00 */
[----:B------:R-:W2:Y:S01]  /*15bf0*/  LDG.E.64 R4, desc[UR40][R12.64+0x10] ;  /* 0x000010280c047981 */ /* 0x000ea2000c1e1b00 */
[----:B------:R-:W1:Y:S01]  /*15c00*/  MUFU.RCP64H R9, 3 ;  /* 0x4008000000097908 */ /* 0x000e620000001800 */
[----:B------:R-:W-:Y:S01]  /*15c10*/  IMAD.MOV.U32 R14, RZ, RZ, 0x0 ;  /* 0x00000000ff0e7424 */ /* 0x000fe200078e00ff */
[----:B------:R-:W-:Y:S01]  /*15c20*/  MOV R15, 0x40080000 ;  /* 0x40080000000f7802 */ /* 0x000fe20000000f00 */
        /* <DEDUP_REMOVED lines=18> */
.L_x_566:
        /* <DEDUP_REMOVED lines=26> */
.L_x_567:
        /* <DEDUP_REMOVED lines=26> */
.L_x_568:
        /* <DEDUP_REMOVED lines=26> */
.L_x_569:
[----:B------:R-:W0:Y:S02]  /*16230*/  LDC.64 R2, c[0x0][0x3c8] ;  /* 0x0000f200ff027b82 */ /* 0x000e240000000a00 */
[----:B0-----:R1:W-:Y:S02]  /*16240*/  STG.E.64 desc[UR40][R2.64], R6 ;  /* 0x0000000602007986 */ /* 0x0013e4000c101b28 */
.L_x_562:
[----:B------:R-:W-:Y:S05]  /*16250*/  BSYNC.RECONVERGENT B1 ;  /* 0x0000000000017941 */ /* 0x000fea0003800200 */
.L_x_561:
[----:B------:R-:W-:Y:S01]  /*16260*/  BAR.SYNC.DEFER_BLOCKING 0x0 ;  /* 0x0000000000007b1d */ /* 0x000fe20000010000 */
[----:B------:R-:W-:-:S13]  /*16270*/  ISETP.NE.AND P0, PT, R28, 0x32, PT ;  /* 0x000000321c00780c */ /* 0x000fda0003f05270 */
[----:B------:R-:W-:Y:S05]  /*16280*/  @P0 EXIT ;  /* 0x000000000000094d */ /* 0x000fea0003800000 */
[----:B------:R-:W0:Y:S01]  /*16290*/  LDC R0, c[0x0][0x420] ;  /* 0x00010800ff007b82 */ /* 0x000e220000000800 */
[----:B------:R-:W0:Y:S07]  /*162a0*/  LDCU UR4, c[0x0][0x448] ;  /* 0x00008900ff0477ac */ /* 0x000e2e0008000800 */
[----:B------:R-:W2:Y:S01]  /*162b0*/  LDC.64 R16, c[0x0][0x380] ;  /* 0x0000e000ff107b82 */ /* 0x000ea20000000a00 */
[----:B01-3--:R-:W-:Y:S01]  /*162c0*/  IMAD R3, R0, UR4, RZ ;  /* 0x0000000400037c24 */ /* 0x00bfe2000f8e02ff */
[----:B------:R-:W-:Y:S01]  /*162d0*/  MOV R24, 0x1f8 ;  /* 0x000001f800187802 */ /* 0x000fe20000000f00 */
[----:B------:R-:W0:Y:S02]  /*162e0*/  LDCU.64 UR4, c[0x4][0xa8] ;  /* 0x01001500ff0477ac */ /* 0x000e240008000a00 */
[----:B--2---:R-:W-:-:S05]  /*162f0*/  IMAD.WIDE R16, R3, 0x8, R16 ;  /* 0x0000000803107825 */ /* 0x004fca00078e0210 */
[----:B------:R-:W2:Y:S01]  /*16300*/  LDG.E.64 R2, desc[UR40][R16.64+0x190] ;  /* 0x0001902810027981 */ /* 0x000ea2000c1e1b00 */
[----:B------:R1:W3:Y:S01]  /*16310*/  LDC.64 R8, c[0x4][R24] ;  /* 0x0100000018087b82 */ /* 0x0002e20000000a00 */
[----:B------:R-:W-:Y:S01]  /*16320*/  MOV R6, R147 ;  /* 0x0000009300067202 */ /* 0x000fe20000000f00 */
[----:B------:R-:W-:Y:S02]  /*16330*/  IMAD.MOV.U32 R7, RZ, RZ, R146 ;  /* 0x000000ffff077224 */ /* 0x000fe400078e0092 */
[----:B0-----:R-:W-:Y:S02]  /*16340*/  IMAD.U32 R4, RZ, RZ, UR4 ;  /* 0x00000004ff047e24 */ /* 0x001fe4000f8e00ff */
[----:B------:R-:W-:Y:S01]  /*16350*/  IMAD.U32 R5, RZ, RZ, UR5 ;  /* 0x00000005ff057e24 */ /* 0x000fe2000f8e00ff */
[----:B--23--:R1:W-:Y:S06]  /*16360*/  STL.64 [R1], R2 ;  /* 0x0000000201007387 */ /* 0x00c3ec0000100a00 */
[----:B------:R-:W-:-:S07]  /*16370*/  LEPC R20, `(.L_x_570) ;  /* 0x000000001014794e */ /* 0x000fce0000000000 */
[----:B-1----:R-:W-:Y:S05]  /*16380*/  CALL.ABS.NOINC R8 ;  /* 0x0000000008007343 */ /* 0x002fea0003c00000 */
.L_x_570:
[----:B------:R-:W0:Y:S01]  /*16390*/  LDC R3, c[0x0][0x420] ;  /* 0x00010800ff037b82 */ /* 0x000e220000000800 */
[----:B------:R-:W1:Y:S01]  /*163a0*/  LDCU.64 UR4, c[0x4][0xb0] ;  /* 0x01001600ff0477ac */ /* 0x000e620008000a00 */
[----:B0-----:R-:W-:-:S06]  /*163b0*/  IMAD.WIDE R2, R3, 0x8, R16 ;  /* 0x0000000803027825 */ /* 0x001fcc00078e0210 */
        /* <DEDUP_REMOVED lines=9> */
.L_x_571:
        /* <DEDUP_REMOVED lines=11> */
.L_x_572:
        /* <DEDUP_REMOVED lines=11> */
.L_x_573:
        /* <DEDUP_REMOVED lines=11> */
.L_x_574:
        /* <DEDUP_REMOVED lines=11> */
.L_x_575:
        /* <DEDUP_REMOVED lines=11> */
.L_x_576:
        /* <DEDUP_REMOVED lines=11> */
.L_x_577:
        /* <DEDUP_REMOVED lines=11> */
.L_x_578:
        /* <DEDUP_REMOVED lines=11> */
.L_x_579:
        /* <DEDUP_REMOVED lines=11> */
.L_x_580:
        /* <DEDUP_REMOVED lines=11> */
.L_x_581:
        /* <DEDUP_REMOVED lines=11> */
.L_x_582:
        /* <DEDUP_REMOVED lines=11> */
.L_x_583:
        /* <DEDUP_REMOVED lines=11> */
.L_x_584:
        /* <DEDUP_REMOVED lines=11> */
.L_x_585:
        /* <DEDUP_REMOVED lines=11> */
.L_x_586:
        /* <DEDUP_REMOVED lines=11> */
.L_x_587:
        /* <DEDUP_REMOVED lines=11> */
.L_x_588:
        /* <DEDUP_REMOVED lines=11> */
.L_x_589:
        /* <DEDUP_REMOVED lines=11> */
.L_x_590:
[----:B------:R-:W0:Y:S01]  /*17160*/  LDC.64 R16, c[0x0][0x3e0] ;  /* 0x0000f800ff107b82 */ /* 0x000e220000000a00 */
[----:B------:R-:W1:Y:S01]  /*17170*/  LDCU.64 UR4, c[0x4][0x150] ;  /* 0x01002a00ff0477ac */ /* 0x000e620008000a00 */
[----:B0-----:R-:W-:-:S05]  /*17180*/  IMAD.WIDE R16, R210, 0x10, R16 ;  /* 0x00000010d2107825 */ /* 0x001fca00078e0210 */
[----:B------:R-:W2:Y:S01]  /*17190*/  LDG.E.64 R2, desc[UR40][R16.64+0x320] ;  /* 0x0003202810027981 */ /* 0x000ea2000c1e1b00 */
[----:B------:R0:W3:Y:S01]  /*171a0*/  LDC.64 R8, c[0x4][R24] ;  /* 0x0100000018087b82 */ /* 0x0000e20000000a00 */
[----:B-1----:R-:W-:Y:S01]  /*171b0*/  IMAD.U32 R4, RZ, RZ, UR4 ;  /* 0x00000004ff047e24 */ /* 0x002fe2000f8e00ff */
[----:B------:R-:W-:Y:S01]  /*171c0*/  MOV R6, R147 ;  /* 0x0000009300067202 */ /* 0x000fe20000000f00 */
[----:B------:R-:W-:Y:S02]  /*171d0*/  IMAD.U32 R5, RZ, RZ, UR5 ;  /* 0x00000005ff057e24 */ /* 0x000fe4000f8e00ff */
[----:B------:R-:W-:Y:S01]  /*171e0*/  IMAD.MOV.U32 R7, RZ, RZ, R146 ;  /* 0x000000ffff077224 */ /* 0x000fe200078e0092 */
[----:B--23--:R0:W-:Y:S06]  /*171f0*/  STL.64 [R1], R2 ;  /* 0x0000000201007387 */ /* 0x00c1ec0000100a00 */
[----:B------:R-:W-:-:S07]  /*17200*/  LEPC R20, `(.L_x_591) ;  /* 0x000000001014794e */ /* 0x000fce0000000000 */
[----:B0-----:R-:W-:Y:S05]  /*17210*/  CALL.ABS.NOINC R8 ;  /* 0x0000000008007343 */ /* 0x001fea0003c00000 */
.L_x_591:
        /* <DEDUP_REMOVED lines=12> */
.L_x_592:
[----:B------:R-:W2:Y:S01]  /*172e0*/  LDG.E.64 R2, desc[UR40][R16.64+0x320] ;  /* 0x0003202810027981 */ /* 0x000ea2000c1e1b00 */
[----:B------:R-:W2:Y:S01]  /*172f0*/  LDCU.64 UR4, c[0x0][0x440] ;  /* 0x00008800ff0477ac */ /* 0x000ea20008000a00 */
[----:B------:R-:W-:Y:S01]  /*17300*/  IMAD.MOV.U32 R6, RZ, RZ, R147 ;  /* 0x000000ffff067224 */ /* 0x000fe200078e0093 */
[----:B------:R-:W-:Y:S01]  /*17310*/  MOV R7, R146 ;  /* 0x0000009200077202 */ /* 0x000fe20000000f00 */
[----:B--2---:R-:W-:Y:S01]  /*17320*/  DFMA R22, R22, UR4, R2 ;  /* 0x0000000416167c2b */ /* 0x004fe20008000002 */
[----:B------:R-:W0:Y:S01]  /*17330*/  LDCU.64 UR4, c[0x4][0x160] ;  /* 0x01002c00ff0477ac */ /* 0x000e220008000a00 */
[----:B------:R1:W2:Y:S05]  /*17340*/  LDC.64 R2, c[0x4][R24] ;  /* 0x0100000018027b82 */ /* 0x0002aa0000000a00 */
[----:B------:R1:W-:Y:S01]  /*17350*/  STL.64 [R1], R22 ;  /* 0x0000001601007387 */ /* 0x0003e20000100a00 */
[----:B0-----:R-:W-:Y:S01]  /*17360*/  MOV R4, UR4 ;  /* 0x0000000400047c02 */ /* 0x001fe20008000f00 */
[----:B-1----:R-:W-:-:S07]  /*17370*/  IMAD.U32 R5, RZ, RZ, UR5 ;  /* 0x00000005ff057e24 */ /* 0x002fce000f8e00ff */
[----:B------:R-:W-:-:S07]  /*17380*/  LEPC R20, `(.L_x_593) ;  /* 0x000000001014794e */ /* 0x000fce0000000000 */
[----:B--2---:R-:W-:Y:S05]  /*17390*/  CALL.ABS.NOINC R2 ;  /* 0x0000000002007343 */ /* 0x004fea0003c00000 */
.L_x_593:
        /* <DEDUP_REMOVED lines=12> */
.L_x_594:
        /* <DEDUP_REMOVED lines=12> */
.L_x_595:
[----:B------:R-:W2:Y:S01]  /*17520*/  LDG.E.64 R16, desc[UR40][R16.64+0x328] ;  /* 0x0003282810107981 */ /* 0x000ea2000c1e1b00 */
[----:B------:R0:W1:Y:S01]  /*17530*/  LDC.64 R2, c[0x4][R24] ;  /* 0x0100000018027b82 */ /* 0x0000620000000a00 */
[----:B------:R-:W3:Y:S01]  /*17540*/  LDCU.64 UR4, c[0x4][0x178] ;  /* 0x01002f00ff0477ac */ /* 0x000ee20008000a00 */
[----:B------:R-:W-:Y:S01]  /*17550*/  IMAD.MOV.U32 R6, RZ, RZ, R147 ;  /* 0x000000ffff067224 */ /* 0x000fe200078e0093 */
[----:B------:R-:W-:Y:S02]  /*17560*/  MOV R7, R146 ;  /* 0x0000009200077202 */ /* 0x000fe40000000f00 */
[----:B---3--:R-:W-:Y:S01]  /*17570*/  MOV R4, UR4 ;  /* 0x0000000400047c02 */ /* 0x008fe20008000f00 */
[----:B------:R-:W-:Y:S01]  /*17580*/  IMAD.U32 R5, RZ, RZ, UR5 ;  /* 0x00000005ff057e24 */ /* 0x000fe2000f8e00ff */
[----:B-12---:R0:W-:Y:S06]  /*17590*/  STL.64 [R1], R16 ;  /* 0x0000001001007387 */ /* 0x0061ec0000100a00 */
[----:B------:R-:W-:-:S07]  /*175a0*/  LEPC R20, `(.L_x_596) ;  /* 0x000000001014794e */ /* 0x000fce0000000000 */
[----:B0-----:R-:W-:Y:S05]  /*175b0*/  CALL.ABS.NOINC R2 ;  /* 0x0000000002007343 */ /* 0x001fea0003c00000 */
.L_x_596:
[----:B------:R-:W2:Y:S01]  /*175c0*/  LDG.E.64 R18, desc[UR40][R18.64+0x328] ;  /* 0x0003282812127981 */ /* 0x000ea2000c1e1b00 */
[----:B------:R0:W1:Y:S01]  /*175d0*/  LDC.64 R2, c[0x4][R24] ;  /* 0x0100000018027b82 */ /* 0x0000620000000a00 */
[----:B------:R-:W3:Y:S01]  /*175e0*/  LDCU.64 UR4, c[0x4][0x180] ;  /* 0x01003000ff0477ac */ /* 0x000ee20008000a00 */
[----:B------:R-:W-:Y:S01]  /*175f0*/  MOV R6, R147 ;  /* 0x0000009300067202 */ /* 0x000fe20000000f00 */
[----:B------:R-:W-:Y:S02]  /*17600*/  IMAD.MOV.U32 R7, RZ, RZ, R146 ;  /* 0x000000ffff077224 */ /* 0x000fe400078e0092 */
[----:B---3--:R-:W-:Y:S02]  /*17610*/  IMAD.U32 R4, RZ, RZ, UR4 ;  /* 0x00000004ff047e24 */ /* 0x008fe4000f8e00ff */
[----:B------:R-:W-:Y:S01]  /*17620*/  IMAD.U32 R5, RZ, RZ, UR5 ;  /* 0x00000005ff057e24 */ /* 0x000fe2000f8e00ff */
[----:B-12---:R0:W-:Y:S06]  /*17630*/  STL.64 [R1], R18 ;  /* 0x0000001201007387 */ /* 0x0061ec0000100a00 */
[----:B------:R-:W-:-:S07]  /*17640*/  LEPC R20, `(.L_x_597) ;  /* 0x000000001014794e */ /* 0x000fce0000000000 */
[----:B0-----:R-:W-:Y:S05]  /*17650*/  CALL.ABS.NOINC R2 ;  /* 0x0000000002007343 */ /* 0x001fea0003c00000 */
.L_x_597:
[----:B------:R-:W2:Y:S01]  /*17660*/  LDG.E.64 R22, desc[UR40][R22.64+0x328] ;  /* 0x0003282816167981 */ /* 0x000ea2000c1e1b00 */
[----:B------:R0:W1:Y:S01]  /*17670*/  LDC.64 R2, c[0x4][R24] ;  /* 0x0100000018027b82 */ /* 0x0000620000000a00 */
[----:B------:R-:W3:Y:S01]  /*17680*/  LDCU.64 UR4, c[0x4][0x188] ;  /* 0x01003100ff0477ac */ /* 0x000ee20008000a00 */
[----:B------:R-:W-:Y:S02]  /*17690*/  IMAD.MOV.U32 R6, RZ, RZ, R147 ;  /* 0x000000ffff067224 */ /* 0x000fe400078e0093 */
[----:B------:R-:W-:Y:S02]  /*176a0*/  IMAD.MOV.U32 R7, RZ, RZ, R146 ;  /* 0x000000ffff077224 */ /* 0x000fe400078e0092 */
[----:B---3--:R-:W-:Y:S01]  /*176b0*/  IMAD.U32 R4, RZ, RZ, UR4 ;  /* 0x00000004ff047e24 */ /* 0x008fe2000f8e00ff */
[----:B------:R-:W-:Y:S01]  /*176c0*/  MOV R5, UR5 ;  /* 0x0000000500057c02 */ /* 0x000fe20008000f00 */
[----:B-12---:R0:W-:Y:S06]  /*176d0*/  STL.64 [R1], R22 ;  /* 0x0000001601007387 */ /* 0x0061ec0000100a00 */
[----:B------:R-:W-:-:S07]  /*176e0*/  LEPC R20, `(.L_x_598) ;  /* 0x000000001014794e */ /* 0x000fce0000000000 */
[----:B0-----:R-:W-:Y:S05]  /*176f0*/  CALL.ABS.NOINC R2 ;  /* 0x0000000002007343 */ /* 0x001fea0003c00000 */
.L_x_598:
[----:B------:R-:W2:Y:S01]  /*17700*/  LDG.E.64 R210, desc[UR40][R210.64+0x328] ;  /* 0x00032828d2d27981 */ /* 0x000ea2000c1e1b00 */
[----:B------:R-:W0:Y:S01]  /*17710*/  LDC.64 R24, c[0x4][R24] ;  /* 0x0100000018187b82 */ /* 0x000e220000000a00 */
[----:B------:R-:W1:Y:S01]  /*17720*/  LDCU.64 UR4, c[0x4][0x190] ;  /* 0x01003200ff0477ac */ /* 0x000e620008000a00 */
[----:B------:R-:W-:Y:S01]  /*17730*/  IMAD.MOV.U32 R6, RZ, RZ, R147 ;  /* 0x000000ffff067224 */ /* 0x000fe200078e0093 */
[----:B------:R-:W-:Y:S02]  /*17740*/  MOV R7, R146 ;  /* 0x0000009200077202 */ /* 0x000fe40000000f00 */
[----:B-1----:R-:W-:Y:S01]  /*17750*/  MOV R4, UR4 ;  /* 0x0000000400047c02 */ /* 0x002fe20008000f00 */
[----:B------:R-:W-:Y:S01]  /*17760*/  IMAD.U32 R5, RZ, RZ, UR5 ;  /* 0x00000005ff057e24 */ /* 0x000fe2000f8e00ff */
[----:B0-2---:R1:W-:Y:S06]  /*17770*/  STL.64 [R1], R210 ;  /* 0x000000d201007387 */ /* 0x0053ec0000100a00 */
[----:B------:R-:W-:-:S07]  /*17780*/  LEPC R20, `(.L_x_599) ;  /* 0x000000001014794e */ /* 0x000fce0000000000 */
[----:B-1----:R-:W-:Y:S05]  /*17790*/  CALL.ABS.NOINC R24 ;  /* 0x0000000018007343 */ /* 0x002fea0003c00000 */
.L_x_599:
[----:B------:R-:W-:Y:S05]  /*177a0*/  EXIT ;  /* 0x000000000000794d */ /* 0x000fea0003800000 */
        .weak           $__internal_4_$__cuda_sm20_dblrcp_rn_slowpath_v3
        .type           $__internal_4_$__cuda_sm20_dblrcp_rn_slowpath_v3,@function
        .size           $__internal_4_$__cuda_sm20_dblrcp_rn_slowpath_v3,($__internal_5_$__cuda_sm20_div_rn_f64_full - $__internal_4_$__cuda_sm20_dblrcp_rn_slowpath_v3)
$__internal_4_$__cuda_sm20_dblrcp_rn_slowpath_v3:
[----:B------:R-:W-:Y:S01]  /*177b0*/  IMAD.MOV.U32 R4, RZ, RZ, R6 ;  /* 0x000000ffff047224 */ /* 0x000fe200078e0006 */
[----:B------:R-:W-:Y:S01]  /*177c0*/  BSSY.RECONVERGENT B1, `(.L_x_600) ;  /* 0x0000025000017945 */ /* 0x000fe20003800200 */
[----:B------:R-:W-:-:S06]  /*177d0*/  IMAD.MOV.U32 R5, RZ, RZ, R7 ;  /* 0x000000ffff057224 */ /* 0x000fcc00078e0007 */
[----:B------:R-:W-:-:S14]  /*177e0*/  DSETP.GTU.AND P0, PT, |R4|, +INF , PT ;  /* 0x7ff000000400742a */ /* 0x000fdc0003f0c200 */
[----:B------:R-:W-:Y:S05]  /*177f0*/  @P0 BRA `(.L_x_601) ;  /* 0x00000000007c0947 */ /* 0x000fea0003800000 */
[----:B------:R-:W-:-:S04]  /*17800*/  LOP3.LUT R0, R7, 0x7fffffff, RZ, 0xc0, !PT ;  /* 0x7fffffff07007812 */ /* 0x000fc800078ec0ff */
[----:B------:R-:W-:-:S04]  /*17810*/  IADD3 R6, PT, PT, R0, -0x1, RZ ;  /* 0xffffffff00067810 */ /* 0x000fc80007ffe0ff */
[----:B------:R-:W-:-:S13]  /*17820*/  ISETP.GE.U32.AND P0, PT, R6, 0x7fefffff, PT ;  /* 0x7fefffff0600780c */ /* 0x000fda0003f06070 */
[----:B------:R-:W-:Y:S01]  /*17830*/  @P0 LOP3.LUT R7, R5, 0x7ff00000, RZ, 0x3c, !PT ;  /* 0x7ff0000005070812 */ /* 0x000fe200078e3cff */
[----:B------:R-:W-:Y:S01]  /*17840*/  @P0 IMAD.MOV.U32 R6, RZ, RZ, RZ ;  /* 0x000000ffff060224 */ /* 0x000fe200078e00ff */
[----:B------:R-:W-:Y:S06]  /*17850*/  @P0 BRA `(.L_x_602) ;  /* 0x00000000006c0947 */ /* 0x000fec0003800000 */
[----:B------:R-:W-:-:S13]  /*17860*/  ISETP.GE.U32.AND P0, PT, R0, 0x1000001, PT ;  /* 0x010000010000780c */ /* 0x000fda0003f06070 */
[----:B------:R-:W-:Y:S05]  /*17870*/  @!P0 BRA `(.L_x_603) ;  /* 0x0000000000348947 */ /* 0x000fea0003800000 */
[----:B------:R-:W-:Y:S01]  /*17880*/  VIADD R7, R5, 0xc0200000 ;  /* 0xc020000005077836 */ /* 0x000fe20000000000 */
[----:B------:R-:W-:-:S03]  /*17890*/  MOV R6, R4 ;  /* 0x0000000400067202 */ /* 0x000fc60000000f00 */
[----:B------:R-:W0:Y:S03]  /*178a0*/  MUFU.RCP64H R9, R7 ;  /* 0x0000000700097308 */ /* 0x000e260000001800 */
        /* <DEDUP_REMOVED lines=10> */
.L_x_603:
[----:B------:R-:W-:Y:S01]  /*17950*/  DMUL R4, R4, 8.11296384146066816958e+31 ;  /* 0x4690000004047828 */ /* 0x000fe20000000000 */
[----:B------:R-:W-:-:S05]  /*17960*/  IMAD.MOV.U32 R6, RZ, RZ, R8 ;  /* 0x000000ffff067224 */ /* 0x000fca00078e0008 */
        /* <DEDUP_REMOVED lines=8> */
.L_x_601:
[----:B------:R-:W-:Y:S01]  /*179f0*/  LOP3.LUT R7, R5, 0x80000, RZ, 0xfc, !PT ;  /* 0x0008000005077812 */ /* 0x000fe200078efcff */
[----:B------:R-:W-:-:S07]  /*17a00*/  IMAD.MOV.U32 R6, RZ, RZ, R4 ;  /* 0x000000ffff067224 */ /* 0x000fce00078e0004 */
.L_x_602:
[----:B------:R-:W-:Y:S05]  /*17a10*/  BSYNC.RECONVERGENT B1 ;  /* 0x0000000000017941 */ /* 0x000fea0003800200 */
.L_x_600:
[----:B------:R-:W-:Y:S02]  /*17a20*/  HFMA2 R5, -RZ, RZ, 0, 0 ;  /* 0x00000000ff057431 */ /* 0x000fe400000001ff */
[----:B------:R-:W-:Y:S01]  /*17a30*/  IMAD.MOV.U32 R4, RZ, RZ, R12 ;  /* 0x000000ffff047224 */ /* 0x000fe200078e000c */
[----:B------:R-:W-:Y:S01]  /*17a40*/  MOV R202, R6 ;  /* 0x0000000600ca7202 */ /* 0x000fe20000000f00 */
[----:B------:R-:W-:Y:S02]  /*17a50*/  IMAD.MOV.U32 R203, RZ, RZ, R7 ;  /* 0x000000ffffcb7224 */ /* 0x000fe400078e0007 */
[----:B------:R-:W-:Y:S05]  /*17a60*/  RET.REL.NODEC R4 `(_Z13evolucion_varPdS_S_S_S_S_S_S_S_S_S_S_P7double2S1_S1_S1_S_S_S_S_iiidddiS_S1_i) ;  /* 0xfffffe8404647950 */ /* 0x000fea0003c3ffff */
        .weak           $__internal_5_$__cuda_sm20_div_rn_f64_full
        .type           $__internal_5_$__cuda_sm20_div_rn_f64_full,@function
        .size           $__internal_5_$__cuda_sm20_div_rn_f64_full,($__internal_6_$__cuda_sm20_dsqrt_rn_f64_mediumpath_v1 - $__internal_5_$__cuda_sm20_div_rn_f64_full)
$__internal_5_$__cuda_sm20_div_rn_f64_full:
[C---:B------:R-:W-:Y:S01]  /*17a70*/  FSETP.GEU.AND P0, PT, |R7|.reuse, 1.469367938527859385e-39, PT ;  /* 0x001000000700780b */ /* 0x040fe20003f0e200 */
[----:B------:R-:W-:Y:S01]  /*17a80*/  IMAD.MOV.U32 R10, RZ, RZ, R6 ;  /* 0x000000ffff0a7224 */ /* 0x000fe200078e0006 */
[C---:B------:R-:W-:Y:S01]  /*17a90*/  LOP3.LUT R12, R7.reuse, 0x800fffff, RZ, 0xc0, !PT ;  /* 0x800fffff070c7812 */ /* 0x040fe200078ec0ff */
[----:B------:R-:W-:Y:S01]  /*17aa0*/  IMAD.MOV.U32 R11, RZ, RZ, R7 ;  /* 0x000000ffff0b7224 */ /* 0x000fe200078e0007 */
[----:B------:R-:W-:Y:S01]  /*17ab0*/  LOP3.LUT R7, R7, 0x7ff00000, RZ, 0xc0, !PT ;  /* 0x7ff0000007077812 */ /* 0x000fe200078ec0ff */
[----:B------:R-:W-:Y:S01]  /*17ac0*/  IMAD.MOV.U32 R15, RZ, RZ, R9 ;  /* 0x000000ffff0f7224 */ /* 0x000fe200078e0009 */
[----:B------:R-:W-:Y:S01]  /*17ad0*/  LOP3.LUT R13, R12, 0x3ff00000, RZ, 0xfc, !PT ;  /* 0x3ff000000c0d7812 */ /* 0x000fe200078efcff */
[----:B------:R-:W-:Y:S01]  /*17ae0*/  IMAD.MOV.U32 R211, RZ, RZ, 0x1ca00000 ;  /* 0x1ca00000ffd37424 */ /* 0x000fe200078e00ff */
[----:B------:R-:W-:Y:S01]  /*17af0*/  MOV R12, R6 ;  /* 0x00000006000c7202 */ /* 0x000fe20000000f00 */
[----:B------:R-:W-:Y:S01]  /*17b00*/  IMAD.MOV.U32 R14, RZ, RZ, R8 ;  /* 0x000000ffff0e7224 */ /* 0x000fe200078e0008 */
[----:B------:R-:W-:Y:S01]  /*17b10*/  LOP3.LUT R157, R15, 0x7ff00000, RZ, 0xc0, !PT ;  /* 0x7ff000000f9d7812 */ /* 0x000fe200078ec0ff */
[----:B------:R-:W-:Y:S01]  /*17b20*/  IMAD.MOV.U32 R8, RZ, RZ, 0x1 ;  /* 0x00000001ff087424 */ /* 0x000fe200078e00ff */
[----:B------:R-:W-:Y:S01]  /*17b30*/  MOV R6, R7 ;  /* 0x0000000700067202 */ /* 0x000fe20000000f00 */
[----:B------:R-:W-:Y:S01]  /*17b40*/  @!P0 DMUL R12, R10, 8.98846567431157953865e+307 ;  /* 0x7fe000000a0c8828 */ /* 0x000fe20000000000 */
[----:B------:R-:W-:Y:S05]  /*17b50*/  BSSY.RECONVERGENT B0, `(.L_x_604) ;  /* 0x0000053000007945 */ /* 0x000fea0003800200 */
[----:B------:R-:W0:Y:S04]  /*17b60*/  MUFU.RCP64H R9, R13 ;  /* 0x0000000d00097308 */ /* 0x000e280000001800 */
[----:B------:R-:W-:-:S02]  /*17b70*/  @!P0 LOP3.LUT R6, R13, 0x7ff00000, RZ, 0xc0, !PT ;  /* 0x7ff000000d068812 */ /* 0x000fc400078ec0ff */
[----:B------:R-:W-:-:S04]  /*17b80*/  ISETP.GE.U32.AND P0, PT, R157, R7, PT ;  /* 0x000000079d00720c */ /* 0x000fc80003f06070 */
[----:B------:R-:W-:Y:S02]  /*17b90*/  SEL R108, R211, 0x63400000, !P0 ;  /* 0x63400000d36c7807 */ /* 0x000fe40004000000 */
[----:B------:R-:W-:Y:S01]  /*17ba0*/  FSETP.GEU.AND P0, PT, |R15|, 1.469367938527859385e-39, PT ;  /* 0x001000000f00780b */ /* 0x000fe20003f0e200 */
[----:B0-----:R-:W-:-:S08]  /*17bb0*/  DFMA R20, R8, -R12, 1 ;  /* 0x3ff000000814742b */ /* 0x001fd0000000080c */
[----:B------:R-:W-:-:S04]  /*17bc0*/  DFMA R20, R20, R20, R20 ;  /* 0x000000141414722b */ /* 0x000fc80000000014 */
[----:B------:R-:W-:-:S04]  /*17bd0*/  @!P0 LOP3.LUT R7, R11, 0x7ff00000, RZ, 0xc0, !PT ;  /* 0x7ff000000b078812 */ /* 0x000fc800078ec0ff */
[----:B------:R-:W-:Y:S01]  /*17be0*/  @!P0 ISETP.GE.U32.AND P3, PT, R157, R7, PT ;  /* 0x000000079d00820c */ /* 0x000fe20003f66070 */
[----:B------:R-:W-:Y:S01]  /*17bf0*/  IMAD.MOV.U32 R7, RZ, RZ, R157 ;  /* 0x000000ffff077224 */ /* 0x000fe200078e009d */
[----:B------:R-:W-:Y:S02]  /*17c00*/  DFMA R8, R8, R20, R8 ;  /* 0x000000140808722b */ /* 0x000fe40000000008 */
[----:B------:R-:W-:Y:S02]  /*17c10*/  @!P0 SEL R110, R211, 0x63400000, !P3 ;  /* 0x63400000d36e8807 */ /* 0x000fe40005800000 */
[--C-:B------:R-:W-:Y:S02]  /*17c20*/  LOP3.LUT R21, R108, 0x800fffff, R15.reuse, 0xf8, !PT ;  /* 0x800fffff6c157812 */ /* 0x100fe400078ef80f */
[----:B------:R-:W-:Y:S02]  /*17c30*/  @!P0 LOP3.LUT R110, R110, 0x80000000, R15, 0xf8, !PT ;  /* 0x800000006e6e8812 */ /* 0x000fe400078ef80f */
[----:B------:R-:W-:Y:S01]  /*17c40*/  MOV R20, R14 ;  /* 0x0000000e00147202 */ /* 0x000fe20000000f00 */
[----:B------:R-:W-:Y:S01]  /*17c50*/  DFMA R108, R8, -R12, 1 ;  /* 0x3ff00000086c742b */ /* 0x000fe2000000080c */
[----:B------:R-:W-:Y:S01]  /*17c60*/  @!P0 LOP3.LUT R111, R110, 0x100000, RZ, 0xfc, !PT ;  /* 0x001000006e6f8812 */ /* 0x000fe200078efcff */
[----:B------:R-:W-:-:S06]  /*17c70*/  @!P0 IMAD.MOV.U32 R110, RZ, RZ, RZ ;  /* 0x000000ffff6e8224 */ /* 0x000fcc00078e00ff */
[----:B------:R-:W-:Y:S02]  /*17c80*/  @!P0 DFMA R20, R20, 2, -R110 ;  /* 0x400000001414882b */ /* 0x000fe4000000086e */
[----:B------:R-:W-:-:S08]  /*17c90*/  DFMA R108, R8, R108, R8 ;  /* 0x0000006c086c722b */ /* 0x000fd00000000008 */
[----:B------:R-:W-:Y:S01]  /*17ca0*/  DMUL R8, R108, R20 ;  /* 0x000000146c087228 */ /* 0x000fe20000000000 */
[----:B------:R-:W-:-:S07]  /*17cb0*/  @!P0 LOP3.LUT R7, R21, 0x7ff00000, RZ, 0xc0, !PT ;  /* 0x7ff0000015078812 */ /* 0x000fce00078ec0ff */
[----:B------:R-:W-:-:S08]  /*17cc0*/  DFMA R110, R8, -R12, R20 ;  /* 0x8000000c086e722b */ /* 0x000fd00000000014 */
[----:B------:R-:W-:Y:S01]  /*17cd0*/  DFMA R108, R108, R110, R8 ;  /* 0x0000006e6c6c722b */ /* 0x000fe20000000008 */
[----:B------:R-:W-:Y:S01]  /*17ce0*/  IADD3 R9, PT, PT, R7, -0x1, RZ ;  /* 0xffffffff07097810 */ /* 0x000fe20007ffe0ff */
[----:B------:R-:W-:-:S03]  /*17cf0*/  VIADD R8, R6, 0xffffffff ;  /* 0xffffffff06087836 */ /* 0x000fc60000000000 */
[----:B------:R-:W-:-:S04]  /*17d00*/  ISETP.GT.U32.AND P0, PT, R9, 0x7feffffe, PT ;  /* 0x7feffffe0900780c */ /* 0x000fc80003f04070 */
[----:B------:R-:W-:-:S13]  /*17d10*/  ISETP.GT.U32.OR P0, PT, R8, 0x7feffffe, P0 ;  /* 0x7feffffe0800780c */ /* 0x000fda0000704470 */
[----:B------:R-:W-:Y:S05]  /*17d20*/  @P0 BRA `(.L_x_605) ;  /* 0x0000000000740947 */ /* 0x000fea0003800000 */
[----:B------:R-:W-:-:S04]  /*17d30*/  LOP3.LUT R6, R11, 0x7ff00000, RZ, 0xc0, !PT ;  /* 0x7ff000000b067812 */ /* 0x000fc800078ec0ff */
[CC--:B------:R-:W-:Y:S02]  /*17d40*/  VIADDMNMX R7, R157.reuse, -R6.reuse, 0xb9600000, !PT ;  /* 0xb96000009d077446 */ /* 0x0c0fe40007800906 */
[----:B------:R-:W-:Y:S02]  /*17d50*/  ISETP.GE.U32.AND P0, PT, R157, R6, PT ;  /* 0x000000069d00720c */ /* 0x000fe40003f06070 */
[----:B------:R-:W-:Y:S02]  /*17d60*/  VIMNMX R6, PT, PT, R7, 0x46a00000, PT ;  /* 0x46a0000007067848 */ /* 0x000fe40003fe0100 */
[----:B------:R-:W-:-:S05]  /*17d70*/  SEL R14, R211, 0x63400000, !P0 ;  /* 0x63400000d30e7807 */ /* 0x000fca0004000000 */
[----:B------:R-:W-:Y:S02]  /*17d80*/  IMAD.IADD R14, R6, 0x1, -R14 ;  /* 0x00000001060e7824 */ /* 0x000fe400078e0a0e */
[----:B------:R-:W-:-:S03]  /*17d90*/  IMAD.MOV.U32 R6, RZ, RZ, RZ ;  /* 0x000000ffff067224 */ /* 0x000fc600078e00ff */
[----:B------:R-:W-:-:S06]  /*17da0*/  IADD3 R7, PT, PT, R14, 0x7fe00000, RZ ;  /* 0x7fe000000e077810 */ /* 0x000fcc0007ffe0ff */
        /* <DEDUP_REMOVED lines=9> */
[C---:B------:R-:W-:Y:S01]  /*17e40*/  IADD3 R11, PT, PT, -R14.reuse, RZ, RZ ;  /* 0x000000ff0e0b7210 */ /* 0x040fe20007ffe1ff */
[----:B------:R-:W-:Y:S01]  /*17e50*/  IMAD.MOV.U32 R10, RZ, RZ, RZ ;  /* 0x000000ffff0a7224 */ /* 0x000fe200078e00ff */
[----:B------:R-:W-:Y:S01]  /*17e60*/  DMUL.RP R6, R108, R6 ;  /* 0x000000066c067228 */ /* 0x000fe20000008000 */
[----:B------:R-:W-:-:S04]  /*17e70*/  IADD3 R14, PT, PT, -R14, -0x43300000, RZ ;  /* 0xbcd000000e0e7810 */ /* 0x000fc80007ffe1ff */
[----:B------:R-:W-:-:S05]  /*17e80*/  DFMA R10, R8, -R10, R108 ;  /* 0x8000000a080a722b */ /* 0x000fca000000006c */
[----:B------:R-:W-:-:S05]  /*17e90*/  LOP3.LUT R12, R7, R12, RZ, 0x3c, !PT ;  /* 0x0000000c070c7212 */ /* 0x000fca00078e3cff */
[----:B------:R-:W-:-:S04]  /*17ea0*/  FSETP.NEU.AND P0, PT, |R11|, R14, PT ;  /* 0x0000000e0b00720b */ /* 0x000fc80003f0d200 */
[----:B------:R-:W-:Y:S02]  /*17eb0*/  FSEL R6, R6, R8, !P0 ;  /* 0x0000000806067208 */ /* 0x000fe40004000000 */
[----:B------:R-:W-:-:S05]  /*17ec0*/  FSEL R8, R12, R9, !P0 ;  /* 0x000000090c087208 */ /* 0x000fca0004000000 */
[----:B------:R-:W-:Y:S01]  /*17ed0*/  IMAD.MOV.U32 R9, RZ, RZ, R8 ;  /* 0x000000ffff097224 */ /* 0x000fe200078e0008 */
[----:B------:R-:W-:Y:S01]  /*17ee0*/  MOV R8, R6 ;  /* 0x0000000600087202 */ /* 0x000fe20000000f00 */
[----:B------:R-:W-:Y:S06]  /*17ef0*/  BRA `(.L_x_606) ;  /* 0x0000000000607947 */ /* 0x000fec0003800000 */
.L_x_605:
        /* <DEDUP_REMOVED lines=11> */
[----:B------:R-:W-:Y:S02]  /*17fb0*/  @P0 LOP3.LUT R6, R8, 0x7ff00000, RZ, 0xfc, !PT ;  /* 0x7ff0000008060812 */ /* 0x000fe400078efcff */
[----:B------:R-:W-:Y:S01]  /*17fc0*/  @!P0 MOV R9, R8 ;  /* 0x0000000800098202 */ /* 0x000fe20000000f00 */
[----:B------:R-:W-:Y:S01]  /*17fd0*/  @!P0 IMAD.MOV.U32 R8, RZ, RZ, RZ ;  /* 0x000000ffff088224 */ /* 0x000fe200078e00ff */
[----:B------:R-:W-:Y:S01]  /*17fe0*/  @P0 MOV R9, R6 ;  /* 0x0000000600090202 */ /* 0x000fe20000000f00 */
[----:B------:R-:W-:Y:S01]  /*17ff0*/  @P0 IMAD.MOV.U32 R8, RZ, RZ, RZ ;  /* 0x000000ffff080224 */ /* 0x000fe200078e00ff */
[----:B------:R-:W-:Y:S06]  /*18000*/  BRA `(.L_x_606) ;  /* 0x00000000001c7947 */ /* 0x000fec0003800000 */
.L_x_608:
[----:B------:R-:W-:-:S05]  /*18010*/  LOP3.LUT R8, R11, 0x80000, RZ, 0xfc, !PT ;  /* 0x000800000b087812 */ /* 0x000fca00078efcff */
[----:B------:R-:W-:Y:S02]  /*18020*/  IMAD.MOV.U32 R9, RZ, RZ, R8 ;  /* 0x000000ffff097224 */ /* 0x000fe400078e0008 */
[----:B------:R-:W-:Y:S01]  /*18030*/  IMAD.MOV.U32 R8, RZ, RZ, R10 ;  /* 0x000000ffff087224 */ /* 0x000fe200078e000a */
[----:B------:R-:W-:Y:S06]  /*18040*/  BRA `(.L_x_606) ;  /* 0x00000000000c7947 */ /* 0x000fec0003800000 */
.L_x_607:
[----:B------:R-:W-:-:S04]  /*18050*/  LOP3.LUT R8, R15, 0x80000, RZ, 0xfc, !PT ;  /* 0x000800000f087812 */ /* 0x000fc800078efcff */
[----:B------:R-:W-:Y:S01]  /*18060*/  MOV R9, R8 ;  /* 0x0000000800097202 */ /* 0x000fe20000000f00 */
[----:B------:R-:W-:-:S07]  /*18070*/  IMAD.MOV.U32 R8, RZ, RZ, R14 ;  /* 0x000000ffff087224 */ /* 0x000fce00078e000e */
.L_x_606:
[----:B------:R-:W-:Y:S05]  /*18080*/  BSYNC.RECONVERGENT B0 ;  /* 0x0000000000007941 */ /* 0x000fea0003800200 */
.L_x_604:
[----:B------:R-:W-:Y:S01]  /*18090*/  IMAD.MOV.U32 R6, RZ, RZ, R8 ;  /* 0x000000ffff067224 */ /* 0x000fe200078e0008 */
[----:B------:R-:W-:Y:S01]  /*180a0*/  MOV R7, R9 ;  /* 0x0000000900077202 */ /* 0x000fe20000000f00 */
[----:B------:R-:W-:Y:S02]  /*180b0*/  IMAD.MOV.U32 R8, RZ, RZ, R0 ;  /* 0x000000ffff087224 */ /* 0x000fe400078e0000 */
[----:B------:R-:W-:-:S04]  /*180c0*/  IMAD.MOV.U32 R9, RZ, RZ, 0x0 ;  /* 0x00000000ff097424 */ /* 0x000fc800078e00ff */
[----:B------:R-:W-:Y:S05]  /*180d0*/  RET.REL.NODEC R8 `(_Z13evolucion_varPdS_S_S_S_S_S_S_S_S_S_S_P7double2S1_S1_S1_S_S_S_S_iiidddiS_S1_i) ;  /* 0xfffffe7c08c87950 */ /* 0x000fea0003c3ffff */
        .weak           $__internal_6_$__cuda_sm20_dsqrt_rn_f64_mediumpath_v1
        .type           $__internal_6_$__cuda_sm20_dsqrt_rn_f64_mediumpath_v1,@function
        .size           $__internal_6_$__cuda_sm20_dsqrt_rn_f64_mediumpath_v1,(.L_x_622 - $__internal_6_$__cuda_sm20_dsqrt_rn_f64_mediumpath_v1)
$__internal_6_$__cuda_sm20_dsqrt_rn_f64_mediumpath_v1:
[----:B------:R-:W-:Y:S01]  /*180e0*/  ISETP.GE.U32.AND P0, PT, R12, -0x3400000, PT ;  /* 0xfcc000000c00780c */ /* 0x000fe20003f06070 */
[----:B------:R-:W-:Y:S01]  /*180f0*/  BSSY.RECONVERGENT B0, `(.L_x_609) ;  /* 0x000002d000007945 */ /* 0x000fe20003800200 */
[----:B------:R-:W-:Y:S02]  /*18100*/  LOP3.LUT R11, R11, R10, RZ, 0x3c, !PT ;  /* 0x0000000a0b0b7212 */ /* 0x000fe400078e3cff */
[----:B------:R-:W-:Y:S02]  /*18110*/  LOP3.LUT R9, R9, R8, RZ, 0x3c, !PT ;  /* 0x0000000809097212 */ /* 0x000fe400078e3cff */
[----:B------:R-:W-:Y:S02]  /*18120*/  LOP3.LUT R7, R7, R6, RZ, 0x3c, !PT ;  /* 0x0000000607077212 */ /* 0x000fe400078e3cff */
[----:B------:R-:W-:Y:S02]  /*18130*/  LOP3.LUT R10, R11, R10, RZ, 0x3c, !PT ;  /* 0x0000000a0b0a7212 */ /* 0x000fe400078e3cff */
[----:B------:R-:W-:-:S02]  /*18140*/  LOP3.LUT R8, R9, R8, RZ, 0x3c, !PT ;  /* 0x0000000809087212 */ /* 0x000fc400078e3cff */
[----:B------:R-:W-:Y:S02]  /*18150*/  LOP3.LUT R6, R7, R6, RZ, 0x3c, !PT ;  /* 0x0000000607067212 */ /* 0x000fe400078e3cff */
[----:B------:R-:W-:Y:S02]  /*18160*/  MOV R15, R13 ;  /* 0x0000000d000f7202 */ /* 0x000fe40000000f00 */
[----:B------:R-:W-:Y:S02]  /*18170*/  LOP3.LUT R11, R11, R10, RZ, 0x3c, !PT ;  /* 0x0000000a0b0b7212 */ /* 0x000fe400078e3cff */
[----:B------:R-:W-:Y:S02]  /*18180*/  LOP3.LUT R9, R9, R8, RZ, 0x3c, !PT ;  /* 0x0000000809097212 */ /* 0x000fe400078e3cff */
[----:B------:R-:W-:Y:S01]  /*18190*/  LOP3.LUT R7, R7, R6, RZ, 0x3c, !PT ;  /* 0x0000000607077212 */ /* 0x000fe200078e3cff */
[----:B------:R-:W-:Y:S06]  /*181a0*/  @!P0 BRA `(.L_x_610) ;  /* 0x0000000000208947 */ /* 0x000fec0003800000 */
        /* <DEDUP_REMOVED lines=8> */
.L_x_610:
[----:B------:R-:W-:-:S14]  /*18230*/  DSETP.NE.AND P0, PT, R14, RZ, PT ;  /* 0x000000ff0e00722a */ /* 0x000fdc0003f05000 */
[----:B------:R-:W-:Y:S05]  /*18240*/  @!P0 BRA `(.L_x_612) ;  /* 0x0000000000588947 */ /* 0x000fea0003800000 */
[----:B------:R-:W-:-:S13]  /*18250*/  ISETP.GE.AND P0, PT, R15, RZ, PT ;  /* 0x000000ff0f00720c */ /* 0x000fda0003f06270 */
[----:B------:R-:W-:Y:S01]  /*18260*/  @!P0 IMAD.MOV.U32 R6, RZ, RZ, 0x0 ;  /* 0x00000000ff068424 */ /* 0x000fe200078e00ff */
[----:B------:R-:W-:Y:S01]  /*18270*/  @!P0 MOV R7, 0xfff80000 ;  /* 0xfff8000000078802 */ /* 0x000fe20000000f00 */
        /* <DEDUP_REMOVED lines=17> */
[----:B------:R-:W-:Y:S01]  /*18390*/  VIADD R7, R7, 0xfcb00000 ;  /* 0xfcb0000007077836 */ /* 0x000fe20000000000 */
[----:B------:R-:W-:Y:S06]  /*183a0*/  BRA `(.L_x_611) ;  /* 0x0000000000047947 */ /* 0x000fec0003800000 */
.L_x_612:
[----:B------:R-:W-:-:S11]  /*183b0*/  DADD R6, R14, R14 ;  /* 0x000000000e067229 */ /* 0x000fd6000000000e */
.L_x_611:
[----:B------:R-:W-:Y:S05]  /*183c0*/  BSYNC.RECONVERGENT B0 ;  /* 0x0000000000007941 */ /* 0x000fea0003800200 */
.L_x_609:
[----:B------:R-:W-:Y:S01]  /*183d0*/  MOV R8, R0 ;  /* 0x0000000000087202 */ /* 0x000fe20000000f00 */
[----:B------:R-:W-:-:S04]  /*183e0*/  IMAD.MOV.U32 R9, RZ, RZ, 0x0 ;  /* 0x00000000ff097424 */ /* 0x000fc800078e00ff */
[----:B------:R-:W-:Y:S05]  /*183f0*/  RET.REL.NODEC R8 `(_Z13evolucion_varPdS_S_S_S_S_S_S_S_S_S_S_P7double2S1_S1_S1_S_S_S_S_iiidddiS_S1_i) ;  /* 0xfffffe7c08007950 */ /* 0x000fea0003c3ffff */
.L_x_613:
        /* <DEDUP_REMOVED lines=16> */
.L_x_622:


//--------------------- .nv.global.init           --------------------------
	.section	.nv.global.init,"aw",@progbits
	.align	16
.nv.global.init:
	.type		__cudart_sin_cos_coeffs,@object
	.size		__cudart_sin_cos_coeffs,(coefficient_atrasada - __cudart_sin_cos_coeffs)
__cudart_sin_cos_coeffs:
        /*0000*/ 	.byte	0x46, 0xd2, 0xb0, 0x2c, 0xf1, 0xe5, 0x5a, 0xbe, 0x92, 0xe3, 0xac, 0x69, 0xe3, 0x1d, 0xc7, 0x3e
        /*0010*/ 	.byte	0xa1, 0x62, 0xdb, 0x19, 0xa0, 0x01, 0x2a, 0xbf, 0x18, 0x08, 0x11, 0x11, 0x11, 0x11, 0x81, 0x3f
        /*0020*/ 	.byte	0x54, 0x55, 0x55, 0x55, 0x55, 0x55, 0xc5, 0xbf, 0x00, 0x00, 0x00, 0x00, 0x00, 0x00, 0x00, 0x00
        /*0030*/ 	.byte	0x00, 0x00, 0x00, 0x00, 0x00, 0x00, 0x00, 0x00, 0x64, 0x81, 0xfd, 0x20, 0x83, 0xff, 0xa8, 0xbd
        /*0040*/ 	.byte	0x28, 0x85, 0xef, 0xc1, 0xa7, 0xee, 0x21, 0x3e, 0xd9, 0xe6, 0x06, 0x8e, 0x4f, 0x7e, 0x92, 0xbe
        /*0050*/ 	.byte	0xe9, 0xbc, 0xdd, 0x19, 0xa0, 0x01, 0xfa, 0x3e, 0x47, 0x5d, 0xc1, 0x16, 0x6c, 0xc1, 0x56, 0xbf
        /*0060*/ 	.byte	0x51, 0x55, 0x55, 0x55, 0x55, 0x55, 0xa5, 0x3f, 0x00, 0x00, 0x00, 0x00, 0x00, 0x00, 0xe0, 0xbf
        /*0070*/ 	.byte	0x00, 0x00, 0x00, 0x00, 0x00, 0x00, 0xf0, 0x3f, 0x00, 0x00, 0x00, 0x00, 0x00, 0x00, 0x00, 0x00
	.type		coefficient_atrasada,@object
	.size		coefficient_atrasada,(coefficient_adelantada - coefficient_atrasada)
coefficient_atrasada:
        /*0080*/ 	.byte	0x00, 0x00, 0x00, 0x00, 0x00, 0x00, 0xf8, 0x3f, 0x00, 0x00, 0x00, 0x00, 0x00, 0x00, 0x00, 0xc0
        /*0090*/ 	.byte	0x00, 0x00, 0x00, 0x00, 0x00, 0x00, 0xe0, 0x3f
	.type		coefficient_adelantada,@object
	.size		coefficient_adelantada,(coefficient_centrada - coefficient_adelantada)
coefficient_adelantada:
        /*0098*/ 	.byte	0x00, 0x00, 0x00, 0x00, 0x00, 0x00, 0xf8, 0xbf, 0x00, 0x00, 0x00, 0x00, 0x00, 0x00, 0x00, 0x40
        /*00a8*/ 	.byte	0x00, 0x00, 0x00, 0x00, 0x00, 0x00, 0xe0, 0xbf
	.type		coefficient_centrada,@object
	.size		coefficient_centrada,(c_i - coefficient_centrada)
coefficient_centrada:
        /*00b0*/ 	.byte	0x00, 0x00, 0x00, 0x00, 0x00, 0x00, 0xe0, 0xbf, 0x00, 0x00, 0x00, 0x00, 0x00, 0x00, 0x00, 0x00
        /*00c0*/ 	.byte	0x00, 0x00, 0x00, 0x00, 0x00, 0x00, 0xe0, 0x3f
	.type		c_i,@object
	.size		c_i,(a_ij - c_i)
c_i:
        /*00c8*/ 	.byte	0x00, 0x00, 0x00, 0x00, 0x00, 0x00, 0x00, 0x00, 0x00, 0x00, 0x00, 0x00, 0x00, 0x00, 0xe0, 0x3f
        /*00d8*/ 	.byte	0x00, 0x00, 0x00, 0x00, 0x00, 0x00, 0xe0, 0x3f, 0x00, 0x00, 0x00, 0x00, 0x00, 0x00, 0xf0, 0x3f
	.type		a_ij,@object
	.size		a_ij,(b_i - a_ij)
a_ij:
        /*00e8*/ 	.byte	0x00, 0x00, 0x00, 0x00, 0x00, 0x00, 0x00, 0x00, 0x00, 0x00, 0x00, 0x00, 0x00, 0x00, 0xe0, 0x3f
        /*00f8*/ 	.byte	0x00, 0x00, 0x00, 0x00, 0x00, 0x00, 0xe0, 0x3f, 0x00, 0x00, 0x00, 0x00, 0x00, 0x00, 0xf0, 0x3f
	.type		b_i,@object
	.size		b_i,(__cudart_i2opi_d - b_i)
b_i:
        /*0108*/ 	.byte	0x55, 0x55, 0x55, 0x55, 0x55, 0x55, 0xc5, 0x3f, 0x55, 0x55, 0x55, 0x55, 0x55, 0x55, 0xd5, 0x3f
        /*0118*/ 	.byte	0x55, 0x55, 0x55, 0x55, 0x55, 0x55, 0xd5, 0x3f, 0x55, 0x55, 0x55, 0x55, 0x55, 0x55, 0xc5, 0x3f
	.type		__cudart_i2opi_d,@object
	.size		__cudart_i2opi_d,($str$20 - __cudart_i2opi_d)
__cudart_i2opi_d:
        /* <DEDUP_REMOVED lines=9> */
	.type		$str$20,@object
	.size		$str$20,($str$24 - $str$20)
$str$20:
        /*01b8*/ 	.byte	0x41, 0x20, 0x3a, 0x20, 0x25, 0x2e, 0x31, 0x35, 0x66, 0x0a, 0x00
	.type		$str$24,@object
	.size		$str$24,($str$30 - $str$24)
$str$24:
        /*01c3*/ 	.byte	0x4b, 0x20, 0x3a, 0x20, 0x25, 0x2e, 0x31, 0x35, 0x66, 0x0a, 0x00
	.type		$str$30,@object
	.size		$str$30,($str$21 - $str$30)
$str$30:
        /*01ce*/ 	.byte	0x55, 0x20, 0x3a, 0x20, 0x25, 0x2e, 0x31, 0x35, 0x66, 0x0a, 0x00
	.type		$str$21,@object
	.size		$str$21,($str$28 - $str$21)
$str$21:
        /*01d9*/ 	.byte	0x42, 0x20, 0x3a, 0x20, 0x25, 0x2e, 0x31, 0x35, 0x66, 0x0a, 0x00
	.type		$str$28,@object
	.size		$str$28,($str$34 - $str$28)
$str$28:
        /*01e4*/ 	.byte	0x44, 0x42, 0x20, 0x3a, 0x20, 0x25, 0x2e, 0x31, 0x35, 0x66, 0x0a, 0x00
	.type		$str$34,@object
	.size		$str$34,($str$35 - $str$34)
$str$34:
        /*01f0*/ 	.byte	0x53, 0x41, 0x20, 0x3a, 0x20, 0x25, 0x2e, 0x31, 0x35, 0x66, 0x0a, 0x00
	.type		$str$35,@object
	.size		$str$35,($str$29 - $str$35)
$str$35:
        /*01fc*/ 	.byte	0x53, 0x42, 0x20, 0x3a, 0x20, 0x25, 0x2e, 0x31, 0x35, 0x66, 0x0a, 0x00
	.type		$str$29,@object
	.size		$str$29,($str$33 - $str$29)
$str$29:
        /*0208*/ 	.byte	0x44, 0x61, 0x20, 0x3a, 0x20, 0x25, 0x2e, 0x31, 0x35, 0x66, 0x0a, 0x00
	.type		$str$33,@object
	.size		$str$33,($str$17 - $str$33)
$str$33:
        /*0214*/ 	.byte	0x6a, 0x61, 0x20, 0x3a, 0x20, 0x25, 0x2e, 0x31, 0x35, 0x66, 0x0a, 0x00
	.type		$str$17,@object
	.size		$str$17,($str$25 - $str$17)
$str$17:
        /*0220*/ 	.byte	0x50, 0x49, 0x20, 0x3a, 0x20, 0x25, 0x2e, 0x31, 0x35, 0x66, 0x0a, 0x00
	.type		$str$25,@object
	.size		$str$25,($str$32 - $str$25)
$str$25:
        /*022c*/ 	.byte	0x4b, 0x42, 0x20, 0x3a, 0x20, 0x25, 0x2e, 0x31, 0x35, 0x66, 0x0a, 0x00
	.type		$str$32,@object
	.size		$str$32,($str$18 - $str$32)
$str$32:
        /*0238*/ 	.byte	0x72, 0x68, 0x6f, 0x20, 0x3a, 0x20, 0x25, 0x2e, 0x31, 0x35, 0x66, 0x0a, 0x00
	.type		$str$18,@object
	.size		$str$18,($str$19 - $str$18)
$str$18:
        /*0245*/ 	.byte	0x63, 0x68, 0x69, 0x20, 0x3a, 0x20, 0x25, 0x2e, 0x31, 0x35, 0x66, 0x0a, 0x00
	.type		$str$19,@object
	.size		$str$19,($str$41 - $str$19)
$str$19:
        /*0252*/ 	.byte	0x61, 0x6c, 0x70, 0x68, 0x61, 0x20, 0x3a, 0x20, 0x25, 0x2e, 0x31, 0x35, 0x66, 0x0a, 0x00
	.type		$str$41,@object
	.size		$str$41,($str$44 - $str$41)
$str$41:
        /*0261*/ 	.byte	0x49, 0x6d, 0x28, 0x75, 0x29, 0x20, 0x3a, 0x20, 0x25, 0x2e, 0x31, 0x35, 0x66, 0x0a, 0x00
	.type		$str$44,@object
	.size		$str$44,($str$16 - $str$44)
$str$44:
        /*0270*/ 	.byte	0x49, 0x6d, 0x28, 0x70, 0x69, 0x29, 0x20, 0x3a, 0x20, 0x25, 0x2e, 0x31, 0x35, 0x66, 0x0a, 0x00
	.type		$str$16,@object
	.size		$str$16,($str$26 - $str$16)
$str$16:
        /*0280*/ 	.byte	0x70, 0x68, 0x69, 0x20, 0x74, 0x31, 0x20, 0x3a, 0x20, 0x25, 0x2e, 0x31, 0x35, 0x66, 0x0a, 0x00
	.type		$str$26,@object
	.size		$str$26,($str$22 - $str$26)
$str$26:
        /*0290*/ 	.byte	0x4b, 0x5f, 0x6c, 0x61, 0x73, 0x74, 0x20, 0x3a, 0x20, 0x25, 0x2e, 0x31, 0x35, 0x66, 0x0a, 0x00
	.type		$str$22,@object
	.size		$str$22,($str$3 - $str$22)
$str$22:
        /*02a0*/ 	.byte	0x4b, 0x5f, 0x70, 0x61, 0x73, 0x74, 0x20, 0x3a, 0x20, 0x25, 0x2e, 0x31, 0x35, 0x66, 0x0a, 0x00
	.type		$str$3,@object
	.size		$str$3,($str$51 - $str$3)
$str$3:
        /*02b0*/ 	.byte	0x55, 0x5f, 0x64, 0x6f, 0x74, 0x20, 0x3d, 0x3d, 0x20, 0x63, 0x68, 0x65, 0x63, 0x6b, 0x0a, 0x00
	.type		$str$51,@object
	.size		$str$51,($str$31 - $str$51)
$str$51:
        /*02c0*/ 	.byte	0x53, 0x74, 0x72, 0x65, 0x73, 0x73, 0x5f, 0x45, 0x6e, 0x65, 0x72, 0x67, 0x79, 0x3a, 0x0a, 0x00
	.type		$str$31,@object
	.size		$str$31,($str$15 - $str$31)
$str$31:
        /*02d0*/ 	.byte	0x6c, 0x61, 0x6d, 0x62, 0x64, 0x61, 0x20, 0x3a, 0x20, 0x25, 0x2e, 0x31, 0x35, 0x66, 0x0a, 0x00
	.type		$str$15,@object
	.size		$str$15,($str$1 - $str$15)
$str$15:
        /*02e0*/ 	.byte	0x70, 0x68, 0x69, 0x20, 0x74, 0x30, 0x20, 0x3a, 0x20, 0x25, 0x2e, 0x31, 0x35, 0x66, 0x0a, 0x00
	.type		$str$1,@object
	.size		$str$1,($str$40 - $str$1)
$str$1:
        /*02f0*/ 	.byte	0x4b, 0x5f, 0x64, 0x6f, 0x74, 0x20, 0x3d, 0x3d, 0x20, 0x63, 0x68, 0x65, 0x63, 0x6b, 0x0a, 0x00
	.type		$str$40,@object
	.size		$str$40,($str - $str$40)
$str$40:
        /*0300*/ 	.byte	0x52, 0x65, 0x28, 0x70, 0x69, 0x29, 0x20, 0x20, 0x3a, 0x20, 0x25, 0x2e, 0x31, 0x35, 0x66, 0x0a
        /*0310*/ 	.byte	0x00
	.type		$str,@object
	.size		$str,($str$38 - $str)
$str:
        /*0311*/ 	.byte	0x4b, 0x62, 0x5f, 0x64, 0x6f, 0x74, 0x20, 0x3d, 0x3d, 0x20, 0x63, 0x68, 0x65, 0x63, 0x6b, 0x0a
        /*0321*/ 	.byte	0x00
	.type		$str$38,@object
	.size		$str$38,($str$27 - $str$38)
$str$38:
        /*0322*/ 	.byte	0x52, 0x4b, 0x51, 0x20, 0x30, 0x2c, 0x31, 0x37, 0x3a, 0x20, 0x25, 0x2e, 0x31, 0x35, 0x66, 0x0a
        /*0332*/ 	.byte	0x00
	.type		$str$27,@object
	.size		$str$27,($str$7 - $str$27)
$str$27:
        /*0333*/ 	.byte	0x4b, 0x42, 0x5f, 0x6c, 0x61, 0x73, 0x74, 0x20, 0x3a, 0x20, 0x25, 0x2e, 0x31, 0x35, 0x66, 0x0a
        /*0343*/ 	.byte	0x00
	.type		$str$7,@object
	.size		$str$7,($str$23 - $str$7)
$str$7:
        /*0344*/ 	.byte	0x50, 0x49, 0x5f, 0x64, 0x6f, 0x74, 0x20, 0x3d, 0x3d, 0x20, 0x63, 0x68, 0x65, 0x63, 0x6b, 0x0a
        /*0354*/ 	.byte	0x00
	.type		$str$23,@object
	.size		$str$23,($str$5 - $str$23)
$str$23:
        /*0355*/ 	.byte	0x4b, 0x42, 0x5f, 0x70, 0x61, 0x73, 0x74, 0x20, 0x3a, 0x20, 0x25, 0x2e, 0x31, 0x35, 0x66, 0x0a
        /*0365*/ 	.byte	0x00
	.type		$str$5,@object
	.size		$str$5,($str$12 - $str$5)
$str$5:
        /*0366*/ 	.byte	0x44, 0x62, 0x5f, 0x64, 0x6f, 0x74, 0x20, 0x3d, 0x3d, 0x20, 0x63, 0x68, 0x65, 0x63, 0x6b, 0x0a
        /*0376*/ 	.byte	0x00
	.type		$str$12,@object
	.size		$str$12,($str$42 - $str$12)
$str$12:
        /*0377*/ 	.byte	0x52, 0x4b, 0x51, 0x30, 0x20, 0x30, 0x2c, 0x31, 0x37, 0x3a, 0x20, 0x25, 0x2e, 0x31, 0x35, 0x66
        /*0387*/ 	.byte	0x0a, 0x00
	.type		$str$42,@object
	.size		$str$42,($str$14 - $str$42)
$str$42:
        /*0389*/ 	.byte	0x49, 0x6d, 0x28, 0x75, 0x5f, 0x70, 0x31, 0x29, 0x20, 0x3a, 0x20, 0x25, 0x2e, 0x31, 0x35, 0x66
        /*0399*/ 	.byte	0x0a, 0x00
	.type		$str$14,@object
	.size		$str$14,($str$43 - $str$14)
$str$14:
        /*039b*/ 	.byte	0x52, 0x4b, 0x51, 0x32, 0x20, 0x30, 0x2c, 0x31, 0x37, 0x3a, 0x20, 0x25, 0x2e, 0x31, 0x35, 0x66
        /*03ab*/ 	.byte	0x0a, 0x00
	.type		$str$43,@object
	.size		$str$43,($str$39 - $str$43)
$str$43:
        /*03ad*/ 	.byte	0x49, 0x6d, 0x28, 0x64, 0x72, 0x5f, 0x75, 0x29, 0x20, 0x3a, 0x20, 0x25, 0x2e, 0x31, 0x35, 0x66
        /*03bd*/ 	.byte	0x0a, 0x00
	.type		$str$39,@object
	.size		$str$39,($str$13 - $str$39)
$str$39:
        /*03bf*/ 	.byte	0x52, 0x65, 0x28, 0x64, 0x72, 0x5f, 0x75, 0x29, 0x20, 0x3a, 0x20, 0x25, 0x2e, 0x31, 0x35, 0x66
        /*03cf*/ 	.byte	0x0a, 0x00
	.type		$str$13,@object
	.size		$str$13,($str$9 - $str$13)
$str$13:
        /*03d1*/ 	.byte	0x52, 0x4b, 0x51, 0x31, 0x20, 0x30, 0x2c, 0x31, 0x37, 0x3a, 0x20, 0x25, 0x2e, 0x31, 0x35, 0x66
        /*03e1*/ 	.byte	0x0a, 0x00
	.type		$str$9,@object
	.size		$str$9,($str$36 - $str$9)
$str$9:
        /*03e3*/ 	.byte	0x63, 0x68, 0x69, 0x5f, 0x64, 0x6f, 0x74, 0x20, 0x3d, 0x3d, 0x20, 0x63, 0x68, 0x65, 0x63, 0x6b
        /*03f3*/ 	.byte	0x0a, 0x00
	.type		$str$36,@object
	.size		$str$36,($str$4 - $str$36)
$str$36:
        /*03f5*/ 	.byte	0x52, 0x65, 0x28, 0x75, 0x29, 0x20, 0x30, 0x2c, 0x31, 0x37, 0x3a, 0x20, 0x25, 0x2e, 0x31, 0x35
        /*0405*/ 	.byte	0x66, 0x0a, 0x00
	.type		$str$4,@object
	.size		$str$4,($str$6 - $str$4)
$str$4:
        /*0408*/ 	.byte	0x66, 0x5f, 0x44, 0x62, 0x5f, 0x64, 0x6f, 0x74, 0x20, 0x3d, 0x3d, 0x20, 0x63, 0x68, 0x65, 0x63
        /*0418*/ 	.byte	0x6b, 0x0a, 0x00
	.type		$str$6,@object
	.size		$str$6,($str$11 - $str$6)
$str$6:
        /*041b*/ 	.byte	0x66, 0x5f, 0x50, 0x49, 0x5f, 0x64, 0x6f, 0x74, 0x20, 0x3d, 0x3d, 0x20, 0x63, 0x68, 0x65, 0x63
        /*042b*/ 	.byte	0x6b, 0x0a, 0x00
	.type		$str$11,@object
	.size		$str$11,($str$8 - $str$11)
$str$11:
        /*042e*/ 	.byte	0x66, 0x5f, 0x70, 0x69, 0x5f, 0x64, 0x6f, 0x74, 0x20, 0x3d, 0x3d, 0x20, 0x63, 0x68, 0x65, 0x63
        /*043e*/ 	.byte	0x6b, 0x0a, 0x00
	.type		$str$8,@object
	.size		$str$8,($str$52 - $str$8)
$str$8:
        /*0441*/ 	.byte	0x66, 0x5f, 0x63, 0x68, 0x69, 0x5f, 0x64, 0x6f, 0x74, 0x20, 0x3d, 0x3d, 0x20, 0x63, 0x68, 0x65
        /*0451*/ 	.byte	0x63, 0x6b, 0x0a, 0x00
	.type		$str$52,@object
	.size		$str$52,($str$2 - $str$52)
$str$52:
        /*0455*/ 	.byte	0x20, 0x3c, 0x78, 0x7c, 0x50, 0x49, 0x7c, 0x78, 0x3e, 0x5e, 0x32, 0x20, 0x3d, 0x20, 0x25, 0x31
        /*0465*/ 	.byte	0x2e, 0x35, 0x66, 0x0a, 0x00
	.type		$str$2,@object
	.size		$str$2,($str$10 - $str$2)
$str$2:
        /*046a*/ 	.byte	0x6c, 0x61, 0x6d, 0x62, 0x64, 0x61, 0x5f, 0x64, 0x6f, 0x74, 0x20, 0x3d, 0x3d, 0x20, 0x63, 0x68
        /*047a*/ 	.byte	0x65, 0x63, 0x6b, 0x0a, 0x00
	.type		$str$10,@object
	.size		$str$10,($str$37 - $str$10)
$str$10:
        /*047f*/ 	.byte	0x66, 0x5f, 0x64, 0x72, 0x5f, 0x75, 0x5f, 0x64, 0x6f, 0x74, 0x20, 0x3d, 0x3d, 0x20, 0x63, 0x68
        /*048f*/ 	.byte	0x65, 0x63, 0x6b, 0x0a, 0x00
	.type		$str$37,@object
	.size		$str$37,($str$53 - $str$37)
$str$37:
        /*0494*/ 	.byte	0x52, 0x65, 0x28, 0x75, 0x5f, 0x70, 0x69, 0x29, 0x20, 0x30, 0x2c, 0x31, 0x37, 0x3a, 0x20, 0x25
        /*04a4*/ 	.byte	0x2e, 0x31, 0x35, 0x66, 0x0a, 0x00
	.type		$str$53,@object
	.size		$str$53,($str$54 - $str$53)
$str$53:
        /*04aa*/ 	.byte	0x20, 0x3c, 0x78, 0x7c, 0x63, 0x68, 0x69, 0x7c, 0x78, 0x3e, 0x5e, 0x32, 0x20, 0x3d, 0x20, 0x25
        /*04ba*/ 	.byte	0x31, 0x2e, 0x35, 0x66, 0x0a, 0x00
	.type		$str$54,@object
	.size		$str$54,($str$46 - $str$54)
$str$54:
        /*04c0*/ 	.byte	0x20, 0x3c, 0x78, 0x7c, 0x50, 0x49, 0x20, 0x63, 0x68, 0x69, 0x7c, 0x78, 0x3e, 0x5e, 0x32, 0x20
        /*04d0*/ 	.byte	0x3d, 0x20, 0x25, 0x31, 0x2e, 0x35, 0x66, 0x0a, 0x00
	.type		$str$46,@object
	.size		$str$46,($str$47 - $str$46)
$str$46:
        /*04d9*/ 	.byte	0x75, 0x20, 0x3d, 0x20, 0x25, 0x2e, 0x31, 0x35, 0x6c, 0x66, 0x20, 0x2a, 0x20, 0x72, 0x61, 0x64
        /*04e9*/ 	.byte	0x69, 0x6f, 0x20, 0x3d, 0x20, 0x25, 0x66, 0x7c, 0x0a, 0x00
	.type		$str$47,@object
	.size		$str$47,($str$45 - $str$47)
$str$47:
        /*04f3*/ 	.byte	0x75, 0x5f, 0x70, 0x31, 0x20, 0x3d, 0x20, 0x25, 0x2e, 0x31, 0x35, 0x66, 0x20, 0x2a, 0x20, 0x72
        /*0503*/ 	.byte	0x61, 0x64, 0x69, 0x6f, 0x20, 0x3d, 0x20, 0x25, 0x66, 0x7c, 0x0a, 0x00
	.type		$str$45,@object
	.size		$str$45,($str$48 - $str$45)
$str$45:
        /*050f*/ 	.byte	0x64, 0x5f, 0x75, 0x5f, 0x74, 0x65, 0x6d, 0x70, 0x5f, 0x78, 0x20, 0x3d, 0x20, 0x25, 0x2e, 0x31
        /*051f*/ 	.byte	0x35, 0x66, 0x20, 0x20, 0x7c, 0x20, 0x20, 0x6b, 0x20, 0x3d, 0x20, 0x25, 0x64, 0x0a, 0x00
	.type		$str$48,@object
	.size		$str$48,($str$50 - $str$48)
$str$48:
        /*052e*/ 	.byte	0x74, 0x65, 0x6d, 0x70, 0x5f, 0x66, 0x6c, 0x75, 0x63, 0x74, 0x5f, 0x30, 0x20, 0x3d, 0x20, 0x25
        /*053e*/ 	.byte	0x31, 0x2e, 0x35, 0x66, 0x20, 0x7c, 0x20, 0x20, 0x6c, 0x20, 0x3d, 0x20, 0x25, 0x64, 0x0a, 0x00
	.type		$str$50,@object
	.size		$str$50,($str$49 - $str$50)
$str$50:
        /*054e*/ 	.byte	0x74, 0x65, 0x6d, 0x70, 0x5f, 0x66, 0x6c, 0x75, 0x63, 0x74, 0x5f, 0x32, 0x20, 0x3d, 0x20, 0x25
        /*055e*/ 	.byte	0x31, 0x2e, 0x35, 0x66, 0x20, 0x7c, 0x20, 0x20, 0x6c, 0x20, 0x3d, 0x20, 0x25, 0x64, 0x0a, 0x00
	.type		$str$49,@object
	.size		$str$49,(.L_55 - $str$49)
$str$49:
        /*056e*/ 	.byte	0x74, 0x65, 0x6d, 0x70, 0x5f, 0x66, 0x6c, 0x75, 0x63, 0x74, 0x5f, 0x31, 0x20, 0x3d, 0x20, 0x25
        /*057e*/ 	.byte	0x31, 0x2e, 0x35, 0x66, 0x20, 0x7c, 0x20, 0x20, 0x6c, 0x20, 0x3d, 0x20, 0x25, 0x64, 0x0a, 0x00
.L_55:


//--------------------- .nv.shared.reserved.0     --------------------------
	.section	.nv.shared.reserved.0,"aw",@nobits
	.weak		__nv_reservedSMEM_offset_0_alias
	.size		__nv_reservedSMEM_offset_0_alias, 0, 64
	.other		__nv_reservedSMEM_offset_0_alias,@"STO_CUDA_RESERVED_SHARED STV_DEFAULT"
__nv_reservedSMEM_offset_0_alias:
	.zero		0
	.zero		64


//--------------------- .nv.constant0._Z8cambio_uP7double2S0_iii --------------------------
	.section	.nv.constant0._Z8cambio_uP7double2S0_iii,"a",@progbits
	.sectionflags	@""
	.align	4
.nv.constant0._Z8cambio_uP7double2S0_iii:
	.zero		924


//--------------------- .nv.constant0._Z13stress_energyPdS_S_S_S_S_S_S_S_ddiiii --------------------------
	.section	.nv.constant0._Z13stress_energyPdS_S_S_S_S_S_S_S_ddiiii,"a",@progbits
	.sectionflags	@""
	.align	4
.nv.constant0._Z13stress_energyPdS_S_S_S_S_S_S_S_ddiiii:
	.zero		1000


//--------------------- .nv.constant0._Z10suma_fluctPdii --------------------------
	.section	.nv.constant0._Z10suma_fluctPdii,"a",@progbits
	.sectionflags	@""
	.align	4
.nv.constant0._Z10suma_fluctPdii:
	.zero		912


//--------------------- .nv.constant0._Z11fluctuationP7double2S0_S0_PdS1_dddiiiii --------------------------
	.section	.nv.constant0._Z11fluctuationP7double2S0_S0_PdS1_dddiiiii,"a",@progbits
	.sectionflags	@""
	.align	4
.nv.constant0._Z11fluctuationP7double2S0_S0_PdS1_dddiiiii:
	.zero		980


//--------------------- .nv.constant0._Z13evolucion_varPdS_S_S_S_S_S_S_S_S_S_S_P7double2S1_S1_S1_S_S_S_S_iiidddiS_S1_i --------------------------
	.section	.nv.constant0._Z13evolucion_varPdS_S_S_S_S_S_S_S_S_S_S_P7double2S1_S1_S1_S_S_S_S_iiidddiS_S1_i,"a",@progbits
	.sectionflags	@""
	.align	4
.nv.constant0._Z13evolucion_varPdS_S_S_S_S_S_S_S_S_S_S_P7double2S1_S1_S1_S_S_S_S_iiidddiS_S1_i:
	.zero		1124


//--------------------- SYMBOLS --------------------------

	.type		.nv.reservedSmem.offset0,@object
	.size		.nv.reservedSmem.offset0,0x4
	.type		vprintf,@function
